//
// Generated by NVIDIA NVVM Compiler
//
// Compiler Build ID: CL-36424714
// Cuda compilation tools, release 13.0, V13.0.88
// Based on NVVM 20.0.0
//

.version 9.0
.target sm_100
.address_size 64

	// .globl	_ZN3cub18CUB_300001_SM_10006detail11EmptyKernelIvEEvv
// _ZZN3cub18CUB_300001_SM_10006detail6reduce28DeviceReduceSingleTileKernelINS2_10policy_hubIijN4cuda3std3__44plusIiEEE10Policy1000EN6thrust24THRUST_300001_SM_1000_NS6detail15normal_iteratorINSD_10device_ptrIcEEEEPijS9_iiNS7_10__identityEEEvT0_T1_T2_T3_T4_T6_E12temp_storage has been demoted
// _ZZN3cub18CUB_300001_SM_10006detail6reduce18DeviceReduceKernelINS2_10policy_hubIijN4cuda3std3__44plusIiEEE10Policy1000EN6thrust24THRUST_300001_SM_1000_NS6detail15normal_iteratorINSD_10device_ptrIcEEEEjS9_iNS7_10__identityEEEvT0_PT3_T1_NS0_13GridEvenShareISN_EET2_T4_E12temp_storage has been demoted
// _ZZN3cub18CUB_300001_SM_10006detail6reduce28DeviceReduceSingleTileKernelINS2_10policy_hubIijN4cuda3std3__44plusIiEEE10Policy1000EPiSC_iS9_iiNS7_10__identityEEEvT0_T1_T2_T3_T4_T6_E12temp_storage has been demoted
// _ZZN3cub18CUB_300001_SM_10006detail6reduce28DeviceReduceSingleTileKernelINS2_10policy_hubIiyN4cuda3std3__44plusIiEEE10Policy1000EN6thrust24THRUST_300001_SM_1000_NS6detail15normal_iteratorINSD_10device_ptrIcEEEEPiyS9_iiNS7_10__identityEEEvT0_T1_T2_T3_T4_T6_E12temp_storage has been demoted
// _ZZN3cub18CUB_300001_SM_10006detail6reduce18DeviceReduceKernelINS2_10policy_hubIiyN4cuda3std3__44plusIiEEE10Policy1000EN6thrust24THRUST_300001_SM_1000_NS6detail15normal_iteratorINSD_10device_ptrIcEEEEyS9_iNS7_10__identityEEEvT0_PT3_T1_NS0_13GridEvenShareISN_EET2_T4_E12temp_storage has been demoted
// _ZZN3cub18CUB_300001_SM_10006detail6reduce28DeviceReduceSingleTileKernelINS2_10policy_hubIiyN4cuda3std3__44plusIiEEE10Policy1000EPiSC_iS9_iiNS7_10__identityEEEvT0_T1_T2_T3_T4_T6_E12temp_storage has been demoted
.global .align 1 .b8 _ZN30_INTERNAL_7769767a_4_k_cu_main4cuda3std3__45__cpo5beginE[1];
.global .align 1 .b8 _ZN30_INTERNAL_7769767a_4_k_cu_main4cuda3std3__45__cpo3endE[1];
.global .align 1 .b8 _ZN30_INTERNAL_7769767a_4_k_cu_main4cuda3std3__45__cpo6cbeginE[1];
.global .align 1 .b8 _ZN30_INTERNAL_7769767a_4_k_cu_main4cuda3std3__45__cpo4cendE[1];
.global .align 1 .b8 _ZN30_INTERNAL_7769767a_4_k_cu_main4cuda3std3__45__cpo6rbeginE[1];
.global .align 1 .b8 _ZN30_INTERNAL_7769767a_4_k_cu_main4cuda3std3__45__cpo4rendE[1];
.global .align 1 .b8 _ZN30_INTERNAL_7769767a_4_k_cu_main4cuda3std3__45__cpo7crbeginE[1];
.global .align 1 .b8 _ZN30_INTERNAL_7769767a_4_k_cu_main4cuda3std3__45__cpo5crendE[1];
.global .align 1 .b8 _ZN30_INTERNAL_7769767a_4_k_cu_main4cuda3std3__432_GLOBAL__N__7769767a_4_k_cu_main6ignoreE[1];
.global .align 1 .b8 _ZN30_INTERNAL_7769767a_4_k_cu_main4cuda3std3__419piecewise_constructE[1];
.global .align 1 .b8 _ZN30_INTERNAL_7769767a_4_k_cu_main4cuda3std3__48in_placeE[1];
.global .align 1 .b8 _ZN30_INTERNAL_7769767a_4_k_cu_main4cuda3std3__420unreachable_sentinelE[1];
.global .align 1 .b8 _ZN30_INTERNAL_7769767a_4_k_cu_main4cuda3std3__47nulloptE[1];
.global .align 1 .b8 _ZN30_INTERNAL_7769767a_4_k_cu_main4cuda3std3__48unexpectE[1];
.global .align 1 .b8 _ZN30_INTERNAL_7769767a_4_k_cu_main4cuda3std6ranges3__45__cpo4swapE[1];
.global .align 1 .b8 _ZN30_INTERNAL_7769767a_4_k_cu_main4cuda3std6ranges3__45__cpo9iter_moveE[1];
.global .align 1 .b8 _ZN30_INTERNAL_7769767a_4_k_cu_main4cuda3std6ranges3__45__cpo5beginE[1];
.global .align 1 .b8 _ZN30_INTERNAL_7769767a_4_k_cu_main4cuda3std6ranges3__45__cpo3endE[1];
.global .align 1 .b8 _ZN30_INTERNAL_7769767a_4_k_cu_main4cuda3std6ranges3__45__cpo6cbeginE[1];
.global .align 1 .b8 _ZN30_INTERNAL_7769767a_4_k_cu_main4cuda3std6ranges3__45__cpo4cendE[1];
.global .align 1 .b8 _ZN30_INTERNAL_7769767a_4_k_cu_main4cuda3std6ranges3__45__cpo7advanceE[1];
.global .align 1 .b8 _ZN30_INTERNAL_7769767a_4_k_cu_main4cuda3std6ranges3__45__cpo9iter_swapE[1];
.global .align 1 .b8 _ZN30_INTERNAL_7769767a_4_k_cu_main4cuda3std6ranges3__45__cpo4nextE[1];
.global .align 1 .b8 _ZN30_INTERNAL_7769767a_4_k_cu_main4cuda3std6ranges3__45__cpo4prevE[1];
.global .align 1 .b8 _ZN30_INTERNAL_7769767a_4_k_cu_main4cuda3std6ranges3__45__cpo4dataE[1];
.global .align 1 .b8 _ZN30_INTERNAL_7769767a_4_k_cu_main4cuda3std6ranges3__45__cpo5cdataE[1];
.global .align 1 .b8 _ZN30_INTERNAL_7769767a_4_k_cu_main4cuda3std6ranges3__45__cpo4sizeE[1];
.global .align 1 .b8 _ZN30_INTERNAL_7769767a_4_k_cu_main4cuda3std6ranges3__45__cpo5ssizeE[1];
.global .align 1 .b8 _ZN30_INTERNAL_7769767a_4_k_cu_main4cuda3std6ranges3__45__cpo8distanceE[1];
.global .align 1 .b8 _ZN30_INTERNAL_7769767a_4_k_cu_main6thrust24THRUST_300001_SM_1000_NS8cuda_cub3parE[1];
.global .align 1 .b8 _ZN30_INTERNAL_7769767a_4_k_cu_main6thrust24THRUST_300001_SM_1000_NS8cuda_cub10par_nosyncE[1];
.global .align 1 .b8 _ZN30_INTERNAL_7769767a_4_k_cu_main6thrust24THRUST_300001_SM_1000_NS6system6detail10sequential3seqE[1];
.global .align 1 .b8 _ZN30_INTERNAL_7769767a_4_k_cu_main6thrust24THRUST_300001_SM_1000_NS12placeholders2_1E[1];
.global .align 1 .b8 _ZN30_INTERNAL_7769767a_4_k_cu_main6thrust24THRUST_300001_SM_1000_NS12placeholders2_2E[1];
.global .align 1 .b8 _ZN30_INTERNAL_7769767a_4_k_cu_main6thrust24THRUST_300001_SM_1000_NS12placeholders2_3E[1];
.global .align 1 .b8 _ZN30_INTERNAL_7769767a_4_k_cu_main6thrust24THRUST_300001_SM_1000_NS12placeholders2_4E[1];
.global .align 1 .b8 _ZN30_INTERNAL_7769767a_4_k_cu_main6thrust24THRUST_300001_SM_1000_NS12placeholders2_5E[1];
.global .align 1 .b8 _ZN30_INTERNAL_7769767a_4_k_cu_main6thrust24THRUST_300001_SM_1000_NS12placeholders2_6E[1];
.global .align 1 .b8 _ZN30_INTERNAL_7769767a_4_k_cu_main6thrust24THRUST_300001_SM_1000_NS12placeholders2_7E[1];
.global .align 1 .b8 _ZN30_INTERNAL_7769767a_4_k_cu_main6thrust24THRUST_300001_SM_1000_NS12placeholders2_8E[1];
.global .align 1 .b8 _ZN30_INTERNAL_7769767a_4_k_cu_main6thrust24THRUST_300001_SM_1000_NS12placeholders2_9E[1];
.global .align 1 .b8 _ZN30_INTERNAL_7769767a_4_k_cu_main6thrust24THRUST_300001_SM_1000_NS12placeholders3_10E[1];
.global .align 1 .b8 _ZN30_INTERNAL_7769767a_4_k_cu_main6thrust24THRUST_300001_SM_1000_NS3seqE[1];

.visible .entry _ZN3cub18CUB_300001_SM_10006detail11EmptyKernelIvEEvv()
{


	ret;

}
	// .globl	_ZN3cub18CUB_300001_SM_10006detail8for_each13static_kernelINS2_12policy_hub_t12policy_500_tEmN6thrust24THRUST_300001_SM_1000_NS8cuda_cub20__uninitialized_fill7functorINS7_10device_ptrIcEEcEEEEvT0_T1_
.visible .entry _ZN3cub18CUB_300001_SM_10006detail8for_each13static_kernelINS2_12policy_hub_t12policy_500_tEmN6thrust24THRUST_300001_SM_1000_NS8cuda_cub20__uninitialized_fill7functorINS7_10device_ptrIcEEcEEEEvT0_T1_(
	.param .u64 _ZN3cub18CUB_300001_SM_10006detail8for_each13static_kernelINS2_12policy_hub_t12policy_500_tEmN6thrust24THRUST_300001_SM_1000_NS8cuda_cub20__uninitialized_fill7functorINS7_10device_ptrIcEEcEEEEvT0_T1__param_0,
	.param .align 8 .b8 _ZN3cub18CUB_300001_SM_10006detail8for_each13static_kernelINS2_12policy_hub_t12policy_500_tEmN6thrust24THRUST_300001_SM_1000_NS8cuda_cub20__uninitialized_fill7functorINS7_10device_ptrIcEEcEEEEvT0_T1__param_1[16]
)
.maxntid 256
{
	.reg .pred 	%p<4>;
	.reg .b16 	%rs<10>;
	.reg .b32 	%r<15>;
	.reg .b64 	%rd<14>;

	ld.param.u32 	%r7, [_ZN3cub18CUB_300001_SM_10006detail8for_each13static_kernelINS2_12policy_hub_t12policy_500_tEmN6thrust24THRUST_300001_SM_1000_NS8cuda_cub20__uninitialized_fill7functorINS7_10device_ptrIcEEcEEEEvT0_T1__param_1+8];
	bfe.u32 	%r11, %r7, 0, 8;
	cvt.u16.u32 	%rs2, %r11;
	ld.param.u64 	%rd4, [_ZN3cub18CUB_300001_SM_10006detail8for_each13static_kernelINS2_12policy_hub_t12policy_500_tEmN6thrust24THRUST_300001_SM_1000_NS8cuda_cub20__uninitialized_fill7functorINS7_10device_ptrIcEEcEEEEvT0_T1__param_1];
	ld.param.u64 	%rd5, [_ZN3cub18CUB_300001_SM_10006detail8for_each13static_kernelINS2_12policy_hub_t12policy_500_tEmN6thrust24THRUST_300001_SM_1000_NS8cuda_cub20__uninitialized_fill7functorINS7_10device_ptrIcEEcEEEEvT0_T1__param_0];
	mov.u32 	%r12, %ctaid.x;
	mul.wide.u32 	%rd1, %r12, 512;
	sub.s64 	%rd2, %rd5, %rd1;
	setp.lt.u64 	%p1, %rd2, 512;
	@%p1 bra 	$L__BB1_2;
	mov.u32 	%r14, %tid.x;
	cvta.to.global.u64 	%rd10, %rd4;
	cvt.u64.u32 	%rd11, %r14;
	add.s64 	%rd12, %rd1, %rd11;
	add.s64 	%rd13, %rd10, %rd12;
	st.global.u8 	[%rd13], %rs2;
	st.global.u8 	[%rd13+256], %rs2;
	bra.uni 	$L__BB1_6;
$L__BB1_2:
	cvta.to.global.u64 	%rd6, %rd4;
	mov.u32 	%r1, %tid.x;
	cvt.u64.u32 	%rd7, %r1;
	setp.le.u64 	%p2, %rd2, %rd7;
	add.s64 	%rd8, %rd1, %rd7;
	add.s64 	%rd3, %rd6, %rd8;
	@%p2 bra 	$L__BB1_4;
	st.global.u8 	[%rd3], %rs2;
$L__BB1_4:
	add.s32 	%r13, %r1, 256;
	cvt.u64.u32 	%rd9, %r13;
	setp.le.u64 	%p3, %rd2, %rd9;
	@%p3 bra 	$L__BB1_6;
	st.global.u8 	[%rd3+256], %rs2;
$L__BB1_6:
	ret;

}
	// .globl	_ZN3cub18CUB_300001_SM_10006detail9transform16transform_kernelINS2_10policy_hubILb1EN4cuda3std3__45tupleIJN6thrust24THRUST_300001_SM_1000_NS6detail15normal_iteratorINSA_10device_ptrIcEEEESF_EEEE10policy1000Ei5scoreSF_JPcSK_EEEvT0_iT1_T2_DpNS2_10kernel_argIT3_EE
.visible .entry _ZN3cub18CUB_300001_SM_10006detail9transform16transform_kernelINS2_10policy_hubILb1EN4cuda3std3__45tupleIJN6thrust24THRUST_300001_SM_1000_NS6detail15normal_iteratorINSA_10device_ptrIcEEEESF_EEEE10policy1000Ei5scoreSF_JPcSK_EEEvT0_iT1_T2_DpNS2_10kernel_argIT3_EE(
	.param .u32 _ZN3cub18CUB_300001_SM_10006detail9transform16transform_kernelINS2_10policy_hubILb1EN4cuda3std3__45tupleIJN6thrust24THRUST_300001_SM_1000_NS6detail15normal_iteratorINSA_10device_ptrIcEEEESF_EEEE10policy1000Ei5scoreSF_JPcSK_EEEvT0_iT1_T2_DpNS2_10kernel_argIT3_EE_param_0,
	.param .u32 _ZN3cub18CUB_300001_SM_10006detail9transform16transform_kernelINS2_10policy_hubILb1EN4cuda3std3__45tupleIJN6thrust24THRUST_300001_SM_1000_NS6detail15normal_iteratorINSA_10device_ptrIcEEEESF_EEEE10policy1000Ei5scoreSF_JPcSK_EEEvT0_iT1_T2_DpNS2_10kernel_argIT3_EE_param_1,
	.param .align 1 .b8 _ZN3cub18CUB_300001_SM_10006detail9transform16transform_kernelINS2_10policy_hubILb1EN4cuda3std3__45tupleIJN6thrust24THRUST_300001_SM_1000_NS6detail15normal_iteratorINSA_10device_ptrIcEEEESF_EEEE10policy1000Ei5scoreSF_JPcSK_EEEvT0_iT1_T2_DpNS2_10kernel_argIT3_EE_param_2[1],
	.param .align 8 .b8 _ZN3cub18CUB_300001_SM_10006detail9transform16transform_kernelINS2_10policy_hubILb1EN4cuda3std3__45tupleIJN6thrust24THRUST_300001_SM_1000_NS6detail15normal_iteratorINSA_10device_ptrIcEEEESF_EEEE10policy1000Ei5scoreSF_JPcSK_EEEvT0_iT1_T2_DpNS2_10kernel_argIT3_EE_param_3[8],
	.param .align 8 .b8 _ZN3cub18CUB_300001_SM_10006detail9transform16transform_kernelINS2_10policy_hubILb1EN4cuda3std3__45tupleIJN6thrust24THRUST_300001_SM_1000_NS6detail15normal_iteratorINSA_10device_ptrIcEEEESF_EEEE10policy1000Ei5scoreSF_JPcSK_EEEvT0_iT1_T2_DpNS2_10kernel_argIT3_EE_param_4[16],
	.param .align 8 .b8 _ZN3cub18CUB_300001_SM_10006detail9transform16transform_kernelINS2_10policy_hubILb1EN4cuda3std3__45tupleIJN6thrust24THRUST_300001_SM_1000_NS6detail15normal_iteratorINSA_10device_ptrIcEEEESF_EEEE10policy1000Ei5scoreSF_JPcSK_EEEvT0_iT1_T2_DpNS2_10kernel_argIT3_EE_param_5[16]
)
.maxntid 128
{
	.reg .pred 	%p<68>;
	.reg .b16 	%rs<91>;
	.reg .b32 	%r<80>;
	.reg .b64 	%rd<95>;

	ld.param.u32 	%r43, [_ZN3cub18CUB_300001_SM_10006detail9transform16transform_kernelINS2_10policy_hubILb1EN4cuda3std3__45tupleIJN6thrust24THRUST_300001_SM_1000_NS6detail15normal_iteratorINSA_10device_ptrIcEEEESF_EEEE10policy1000Ei5scoreSF_JPcSK_EEEvT0_iT1_T2_DpNS2_10kernel_argIT3_EE_param_0];
	ld.param.u64 	%rd26, [_ZN3cub18CUB_300001_SM_10006detail9transform16transform_kernelINS2_10policy_hubILb1EN4cuda3std3__45tupleIJN6thrust24THRUST_300001_SM_1000_NS6detail15normal_iteratorINSA_10device_ptrIcEEEESF_EEEE10policy1000Ei5scoreSF_JPcSK_EEEvT0_iT1_T2_DpNS2_10kernel_argIT3_EE_param_5];
	ld.param.u64 	%rd24, [_ZN3cub18CUB_300001_SM_10006detail9transform16transform_kernelINS2_10policy_hubILb1EN4cuda3std3__45tupleIJN6thrust24THRUST_300001_SM_1000_NS6detail15normal_iteratorINSA_10device_ptrIcEEEESF_EEEE10policy1000Ei5scoreSF_JPcSK_EEEvT0_iT1_T2_DpNS2_10kernel_argIT3_EE_param_4];
	ld.param.u64 	%rd28, [_ZN3cub18CUB_300001_SM_10006detail9transform16transform_kernelINS2_10policy_hubILb1EN4cuda3std3__45tupleIJN6thrust24THRUST_300001_SM_1000_NS6detail15normal_iteratorINSA_10device_ptrIcEEEESF_EEEE10policy1000Ei5scoreSF_JPcSK_EEEvT0_iT1_T2_DpNS2_10kernel_argIT3_EE_param_3];
	ld.param.u32 	%r42, [_ZN3cub18CUB_300001_SM_10006detail9transform16transform_kernelINS2_10policy_hubILb1EN4cuda3std3__45tupleIJN6thrust24THRUST_300001_SM_1000_NS6detail15normal_iteratorINSA_10device_ptrIcEEEESF_EEEE10policy1000Ei5scoreSF_JPcSK_EEEvT0_iT1_T2_DpNS2_10kernel_argIT3_EE_param_1];
	cvta.to.global.u64 	%rd1, %rd28;
	cvta.to.global.u64 	%rd2, %rd24;
	cvta.to.global.u64 	%rd3, %rd26;
	shl.b32 	%r1, %r42, 7;
	mov.u32 	%r44, %ctaid.x;
	mul.lo.s32 	%r45, %r1, %r44;
	sub.s32 	%r2, %r43, %r45;
	min.s32 	%r3, %r1, %r2;
	cvt.s64.s32 	%rd94, %r45;
	mov.u32 	%r4, %tid.x;
	shl.b32 	%r70, %r4, 7;
	setp.ge.s32 	%p1, %r70, %r3;
	@%p1 bra 	$L__BB2_5;
	mul.wide.u32 	%rd5, %r4, 128;
	add.s64 	%rd29, %rd2, %rd5;
	add.s64 	%rd92, %rd29, %rd94;
	mov.u32 	%r69, %r70;
$L__BB2_2:
	.pragma "nounroll";
	// begin inline asm
	prefetch.global.L2 [%rd92];
	// end inline asm
	add.s32 	%r69, %r69, 16384;
	add.s64 	%rd92, %rd92, 16384;
	setp.lt.s32 	%p2, %r69, %r3;
	@%p2 bra 	$L__BB2_2;
	add.s64 	%rd31, %rd3, %rd5;
	add.s64 	%rd93, %rd31, %rd94;
$L__BB2_4:
	.pragma "nounroll";
	// begin inline asm
	prefetch.global.L2 [%rd93];
	// end inline asm
	add.s32 	%r70, %r70, 16384;
	add.s64 	%rd93, %rd93, 16384;
	setp.lt.s32 	%p3, %r70, %r3;
	@%p3 bra 	$L__BB2_4;
$L__BB2_5:
	add.s64 	%rd12, %rd2, %rd94;
	add.s64 	%rd13, %rd3, %rd94;
	add.s64 	%rd14, %rd1, %rd94;
	setp.gt.s32 	%p4, %r1, %r2;
	@%p4 bra 	$L__BB2_18;
	setp.lt.s32 	%p5, %r42, 1;
	@%p5 bra 	$L__BB2_59;
	and.b32  	%r10, %r42, 7;
	setp.lt.u32 	%p6, %r42, 8;
	mov.b32 	%r78, 0;
	@%p6 bra 	$L__BB2_10;
	and.b32  	%r47, %r42, 2147483640;
	neg.s32 	%r72, %r47;
	cvt.u64.u32 	%rd33, %r4;
	add.s64 	%rd15, %rd1, %rd33;
	add.s64 	%rd34, %rd94, 384;
	add.s64 	%rd16, %rd2, %rd34;
	add.s32 	%r71, %r4, 128;
	add.s64 	%rd17, %rd3, %rd34;
	add.s64 	%rd18, %rd1, %rd34;
$L__BB2_9:
	.pragma "nounroll";
	and.b32  	%r78, %r42, 2147483640;
	cvt.s64.s32 	%rd35, %r71;
	add.s64 	%rd36, %rd16, %rd35;
	add.s64 	%rd37, %rd17, %rd35;
	add.s64 	%rd38, %rd18, %rd35;
	cvta.to.global.u64 	%rd39, %rd24;
	cvt.u64.u32 	%rd40, %r4;
	add.s64 	%rd41, %rd39, %rd40;
	add.s64 	%rd42, %rd41, %rd94;
	cvta.to.global.u64 	%rd43, %rd26;
	add.s64 	%rd44, %rd43, %rd40;
	add.s64 	%rd45, %rd44, %rd94;
	ld.global.u8 	%rs1, [%rd42];
	ld.global.u8 	%rs2, [%rd45];
	setp.eq.s16 	%p7, %rs1, %rs2;
	selp.b16 	%rs3, 2, -1, %p7;
	add.s64 	%rd46, %rd15, %rd94;
	st.global.u8 	[%rd46], %rs3;
	ld.global.u8 	%rs4, [%rd36+-384];
	ld.global.u8 	%rs5, [%rd37+-384];
	setp.eq.s16 	%p8, %rs4, %rs5;
	selp.b16 	%rs6, 2, -1, %p8;
	st.global.u8 	[%rd38+-384], %rs6;
	ld.global.u8 	%rs7, [%rd36+-256];
	ld.global.u8 	%rs8, [%rd37+-256];
	setp.eq.s16 	%p9, %rs7, %rs8;
	selp.b16 	%rs9, 2, -1, %p9;
	st.global.u8 	[%rd38+-256], %rs9;
	ld.global.u8 	%rs10, [%rd36+-128];
	ld.global.u8 	%rs11, [%rd37+-128];
	setp.eq.s16 	%p10, %rs10, %rs11;
	selp.b16 	%rs12, 2, -1, %p10;
	st.global.u8 	[%rd38+-128], %rs12;
	ld.global.u8 	%rs13, [%rd36];
	ld.global.u8 	%rs14, [%rd37];
	setp.eq.s16 	%p11, %rs13, %rs14;
	selp.b16 	%rs15, 2, -1, %p11;
	st.global.u8 	[%rd38], %rs15;
	ld.global.u8 	%rs16, [%rd36+128];
	ld.global.u8 	%rs17, [%rd37+128];
	setp.eq.s16 	%p12, %rs16, %rs17;
	selp.b16 	%rs18, 2, -1, %p12;
	st.global.u8 	[%rd38+128], %rs18;
	ld.global.u8 	%rs19, [%rd36+256];
	ld.global.u8 	%rs20, [%rd37+256];
	setp.eq.s16 	%p13, %rs19, %rs20;
	selp.b16 	%rs21, 2, -1, %p13;
	st.global.u8 	[%rd38+256], %rs21;
	ld.global.u8 	%rs22, [%rd36+384];
	ld.global.u8 	%rs23, [%rd37+384];
	setp.eq.s16 	%p14, %rs22, %rs23;
	selp.b16 	%rs24, 2, -1, %p14;
	st.global.u8 	[%rd38+384], %rs24;
	add.s32 	%r72, %r72, 8;
	add.s64 	%rd94, %rd94, 1024;
	add.s32 	%r71, %r71, 1024;
	setp.eq.s32 	%p15, %r72, 0;
	@%p15 bra 	$L__BB2_10;
	bra.uni 	$L__BB2_9;
$L__BB2_10:
	setp.eq.s32 	%p16, %r10, 0;
	@%p16 bra 	$L__BB2_59;
	and.b32  	%r37, %r42, 3;
	setp.lt.u32 	%p17, %r10, 4;
	@%p17 bra 	$L__BB2_13;
	shl.b32 	%r48, %r78, 7;
	add.s32 	%r49, %r48, %r4;
	cvt.s64.s32 	%rd47, %r49;
	add.s64 	%rd48, %rd12, %rd47;
	add.s64 	%rd49, %rd13, %rd47;
	ld.global.u8 	%rs25, [%rd48];
	ld.global.u8 	%rs26, [%rd49];
	setp.eq.s16 	%p18, %rs25, %rs26;
	selp.b16 	%rs27, 2, -1, %p18;
	add.s64 	%rd50, %rd14, %rd47;
	st.global.u8 	[%rd50], %rs27;
	ld.global.u8 	%rs28, [%rd48+128];
	ld.global.u8 	%rs29, [%rd49+128];
	setp.eq.s16 	%p19, %rs28, %rs29;
	selp.b16 	%rs30, 2, -1, %p19;
	st.global.u8 	[%rd50+128], %rs30;
	ld.global.u8 	%rs31, [%rd48+256];
	ld.global.u8 	%rs32, [%rd49+256];
	setp.eq.s16 	%p20, %rs31, %rs32;
	selp.b16 	%rs33, 2, -1, %p20;
	st.global.u8 	[%rd50+256], %rs33;
	ld.global.u8 	%rs34, [%rd48+384];
	ld.global.u8 	%rs35, [%rd49+384];
	setp.eq.s16 	%p21, %rs34, %rs35;
	selp.b16 	%rs36, 2, -1, %p21;
	st.global.u8 	[%rd50+384], %rs36;
	add.s32 	%r78, %r78, 4;
$L__BB2_13:
	setp.eq.s32 	%p22, %r37, 0;
	@%p22 bra 	$L__BB2_59;
	setp.eq.s32 	%p23, %r37, 1;
	@%p23 bra 	$L__BB2_16;
	shl.b32 	%r50, %r78, 7;
	add.s32 	%r51, %r50, %r4;
	cvt.s64.s32 	%rd51, %r51;
	add.s64 	%rd52, %rd12, %rd51;
	add.s64 	%rd53, %rd13, %rd51;
	ld.global.u8 	%rs37, [%rd52];
	ld.global.u8 	%rs38, [%rd53];
	setp.eq.s16 	%p24, %rs37, %rs38;
	selp.b16 	%rs39, 2, -1, %p24;
	add.s64 	%rd54, %rd14, %rd51;
	st.global.u8 	[%rd54], %rs39;
	ld.global.u8 	%rs40, [%rd52+128];
	ld.global.u8 	%rs41, [%rd53+128];
	setp.eq.s16 	%p25, %rs40, %rs41;
	selp.b16 	%rs42, 2, -1, %p25;
	st.global.u8 	[%rd54+128], %rs42;
	add.s32 	%r78, %r78, 2;
$L__BB2_16:
	and.b32  	%r52, %r42, 1;
	setp.eq.b32 	%p26, %r52, 1;
	not.pred 	%p27, %p26;
	@%p27 bra 	$L__BB2_59;
	shl.b32 	%r53, %r78, 7;
	add.s32 	%r54, %r53, %r4;
	cvt.s64.s32 	%rd55, %r54;
	add.s64 	%rd56, %rd12, %rd55;
	add.s64 	%rd57, %rd13, %rd55;
	ld.global.u8 	%rs43, [%rd56];
	ld.global.u8 	%rs44, [%rd57];
	setp.eq.s16 	%p28, %rs43, %rs44;
	selp.b16 	%rs45, 2, -1, %p28;
	add.s64 	%rd58, %rd14, %rd55;
	st.global.u8 	[%rd58], %rs45;
	bra.uni 	$L__BB2_59;
$L__BB2_18:
	setp.lt.s32 	%p29, %r42, 1;
	@%p29 bra 	$L__BB2_59;
	and.b32  	%r13, %r42, 7;
	setp.lt.u32 	%p30, %r42, 8;
	mov.b32 	%r74, 0;
	@%p30 bra 	$L__BB2_38;
	and.b32  	%r74, %r42, 2147483640;
	mov.b32 	%r73, 0;
$L__BB2_21:
	.pragma "nounroll";
	shl.b32 	%r57, %r73, 7;
	add.s32 	%r21, %r57, %r4;
	setp.ge.s32 	%p31, %r21, %r3;
	@%p31 bra 	$L__BB2_23;
	cvt.u64.u32 	%rd59, %r21;
	add.s64 	%rd60, %rd12, %rd59;
	add.s64 	%rd61, %rd13, %rd59;
	ld.global.u8 	%rs46, [%rd60];
	ld.global.u8 	%rs47, [%rd61];
	setp.eq.s16 	%p32, %rs46, %rs47;
	selp.b16 	%rs48, 2, -1, %p32;
	add.s64 	%rd62, %rd14, %rd59;
	st.global.u8 	[%rd62], %rs48;
$L__BB2_23:
	add.s32 	%r58, %r21, 128;
	setp.ge.s32 	%p33, %r58, %r3;
	cvt.s64.s32 	%rd63, %r58;
	add.s64 	%rd21, %rd12, %rd63;
	add.s64 	%rd22, %rd13, %rd63;
	add.s64 	%rd23, %rd14, %rd63;
	@%p33 bra 	$L__BB2_25;
	ld.global.u8 	%rs49, [%rd21];
	ld.global.u8 	%rs50, [%rd22];
	setp.eq.s16 	%p34, %rs49, %rs50;
	selp.b16 	%rs51, 2, -1, %p34;
	st.global.u8 	[%rd23], %rs51;
$L__BB2_25:
	add.s32 	%r59, %r21, 256;
	setp.ge.s32 	%p35, %r59, %r3;
	@%p35 bra 	$L__BB2_27;
	ld.global.u8 	%rs52, [%rd21+128];
	ld.global.u8 	%rs53, [%rd22+128];
	setp.eq.s16 	%p36, %rs52, %rs53;
	selp.b16 	%rs54, 2, -1, %p36;
	st.global.u8 	[%rd23+128], %rs54;
$L__BB2_27:
	add.s32 	%r60, %r21, 384;
	setp.ge.s32 	%p37, %r60, %r3;
	@%p37 bra 	$L__BB2_29;
	ld.global.u8 	%rs55, [%rd21+256];
	ld.global.u8 	%rs56, [%rd22+256];
	setp.eq.s16 	%p38, %rs55, %rs56;
	selp.b16 	%rs57, 2, -1, %p38;
	st.global.u8 	[%rd23+256], %rs57;
$L__BB2_29:
	add.s32 	%r61, %r21, 512;
	setp.ge.s32 	%p39, %r61, %r3;
	@%p39 bra 	$L__BB2_31;
	ld.global.u8 	%rs58, [%rd21+384];
	ld.global.u8 	%rs59, [%rd22+384];
	setp.eq.s16 	%p40, %rs58, %rs59;
	selp.b16 	%rs60, 2, -1, %p40;
	st.global.u8 	[%rd23+384], %rs60;
$L__BB2_31:
	add.s32 	%r62, %r21, 640;
	setp.ge.s32 	%p41, %r62, %r3;
	@%p41 bra 	$L__BB2_33;
	ld.global.u8 	%rs61, [%rd21+512];
	ld.global.u8 	%rs62, [%rd22+512];
	setp.eq.s16 	%p42, %rs61, %rs62;
	selp.b16 	%rs63, 2, -1, %p42;
	st.global.u8 	[%rd23+512], %rs63;
$L__BB2_33:
	add.s32 	%r63, %r21, 768;
	setp.ge.s32 	%p43, %r63, %r3;
	@%p43 bra 	$L__BB2_35;
	ld.global.u8 	%rs64, [%rd21+640];
	ld.global.u8 	%rs65, [%rd22+640];
	setp.eq.s16 	%p44, %rs64, %rs65;
	selp.b16 	%rs66, 2, -1, %p44;
	st.global.u8 	[%rd23+640], %rs66;
$L__BB2_35:
	add.s32 	%r64, %r21, 896;
	setp.ge.s32 	%p45, %r64, %r3;
	@%p45 bra 	$L__BB2_37;
	ld.global.u8 	%rs67, [%rd21+768];
	ld.global.u8 	%rs68, [%rd22+768];
	setp.eq.s16 	%p46, %rs67, %rs68;
	selp.b16 	%rs69, 2, -1, %p46;
	st.global.u8 	[%rd23+768], %rs69;
$L__BB2_37:
	add.s32 	%r73, %r73, 8;
	setp.ne.s32 	%p47, %r73, %r74;
	@%p47 bra 	$L__BB2_21;
$L__BB2_38:
	setp.eq.s32 	%p48, %r13, 0;
	@%p48 bra 	$L__BB2_59;
	and.b32  	%r24, %r42, 3;
	setp.lt.u32 	%p49, %r13, 4;
	@%p49 bra 	$L__BB2_49;
	shl.b32 	%r65, %r74, 7;
	add.s32 	%r25, %r65, %r4;
	setp.ge.s32 	%p50, %r25, %r3;
	@%p50 bra 	$L__BB2_42;
	cvt.s64.s32 	%rd64, %r25;
	add.s64 	%rd65, %rd12, %rd64;
	add.s64 	%rd66, %rd13, %rd64;
	ld.global.u8 	%rs70, [%rd65];
	ld.global.u8 	%rs71, [%rd66];
	setp.eq.s16 	%p51, %rs70, %rs71;
	selp.b16 	%rs72, 2, -1, %p51;
	add.s64 	%rd67, %rd14, %rd64;
	st.global.u8 	[%rd67], %rs72;
$L__BB2_42:
	add.s32 	%r26, %r25, 128;
	setp.ge.s32 	%p52, %r26, %r3;
	@%p52 bra 	$L__BB2_44;
	cvt.s64.s32 	%rd68, %r26;
	add.s64 	%rd69, %rd12, %rd68;
	add.s64 	%rd70, %rd13, %rd68;
	ld.global.u8 	%rs73, [%rd69];
	ld.global.u8 	%rs74, [%rd70];
	setp.eq.s16 	%p53, %rs73, %rs74;
	selp.b16 	%rs75, 2, -1, %p53;
	add.s64 	%rd71, %rd14, %rd68;
	st.global.u8 	[%rd71], %rs75;
$L__BB2_44:
	add.s32 	%r27, %r25, 256;
	setp.ge.s32 	%p54, %r27, %r3;
	@%p54 bra 	$L__BB2_46;
	cvt.s64.s32 	%rd72, %r27;
	add.s64 	%rd73, %rd12, %rd72;
	add.s64 	%rd74, %rd13, %rd72;
	ld.global.u8 	%rs76, [%rd73];
	ld.global.u8 	%rs77, [%rd74];
	setp.eq.s16 	%p55, %rs76, %rs77;
	selp.b16 	%rs78, 2, -1, %p55;
	add.s64 	%rd75, %rd14, %rd72;
	st.global.u8 	[%rd75], %rs78;
$L__BB2_46:
	add.s32 	%r28, %r25, 384;
	setp.ge.s32 	%p56, %r28, %r3;
	@%p56 bra 	$L__BB2_48;
	cvt.s64.s32 	%rd76, %r28;
	add.s64 	%rd77, %rd12, %rd76;
	add.s64 	%rd78, %rd13, %rd76;
	ld.global.u8 	%rs79, [%rd77];
	ld.global.u8 	%rs80, [%rd78];
	setp.eq.s16 	%p57, %rs79, %rs80;
	selp.b16 	%rs81, 2, -1, %p57;
	add.s64 	%rd79, %rd14, %rd76;
	st.global.u8 	[%rd79], %rs81;
$L__BB2_48:
	add.s32 	%r74, %r74, 4;
$L__BB2_49:
	setp.eq.s32 	%p58, %r24, 0;
	@%p58 bra 	$L__BB2_59;
	setp.eq.s32 	%p59, %r24, 1;
	@%p59 bra 	$L__BB2_56;
	shl.b32 	%r66, %r74, 7;
	add.s32 	%r31, %r66, %r4;
	setp.ge.s32 	%p60, %r31, %r3;
	@%p60 bra 	$L__BB2_53;
	cvt.s64.s32 	%rd80, %r31;
	add.s64 	%rd81, %rd12, %rd80;
	add.s64 	%rd82, %rd13, %rd80;
	ld.global.u8 	%rs82, [%rd81];
	ld.global.u8 	%rs83, [%rd82];
	setp.eq.s16 	%p61, %rs82, %rs83;
	selp.b16 	%rs84, 2, -1, %p61;
	add.s64 	%rd83, %rd14, %rd80;
	st.global.u8 	[%rd83], %rs84;
$L__BB2_53:
	add.s32 	%r32, %r31, 128;
	setp.ge.s32 	%p62, %r32, %r3;
	@%p62 bra 	$L__BB2_55;
	cvt.s64.s32 	%rd84, %r32;
	add.s64 	%rd85, %rd12, %rd84;
	add.s64 	%rd86, %rd13, %rd84;
	ld.global.u8 	%rs85, [%rd85];
	ld.global.u8 	%rs86, [%rd86];
	setp.eq.s16 	%p63, %rs85, %rs86;
	selp.b16 	%rs87, 2, -1, %p63;
	add.s64 	%rd87, %rd14, %rd84;
	st.global.u8 	[%rd87], %rs87;
$L__BB2_55:
	add.s32 	%r74, %r74, 2;
$L__BB2_56:
	and.b32  	%r67, %r42, 1;
	setp.eq.b32 	%p64, %r67, 1;
	not.pred 	%p65, %p64;
	@%p65 bra 	$L__BB2_59;
	shl.b32 	%r68, %r74, 7;
	add.s32 	%r35, %r68, %r4;
	setp.ge.s32 	%p66, %r35, %r3;
	@%p66 bra 	$L__BB2_59;
	cvt.s64.s32 	%rd88, %r35;
	add.s64 	%rd89, %rd12, %rd88;
	add.s64 	%rd90, %rd13, %rd88;
	ld.global.u8 	%rs88, [%rd89];
	ld.global.u8 	%rs89, [%rd90];
	setp.eq.s16 	%p67, %rs88, %rs89;
	selp.b16 	%rs90, 2, -1, %p67;
	add.s64 	%rd91, %rd14, %rd88;
	st.global.u8 	[%rd91], %rs90;
$L__BB2_59:
	ret;

}
	// .globl	_ZN3cub18CUB_300001_SM_10006detail9transform16transform_kernelINS2_10policy_hubILb1EN4cuda3std3__45tupleIJN6thrust24THRUST_300001_SM_1000_NS6detail15normal_iteratorINSA_10device_ptrIcEEEESF_EEEE10policy1000El5scoreSF_JPcSK_EEEvT0_iT1_T2_DpNS2_10kernel_argIT3_EE
.visible .entry _ZN3cub18CUB_300001_SM_10006detail9transform16transform_kernelINS2_10policy_hubILb1EN4cuda3std3__45tupleIJN6thrust24THRUST_300001_SM_1000_NS6detail15normal_iteratorINSA_10device_ptrIcEEEESF_EEEE10policy1000El5scoreSF_JPcSK_EEEvT0_iT1_T2_DpNS2_10kernel_argIT3_EE(
	.param .u64 _ZN3cub18CUB_300001_SM_10006detail9transform16transform_kernelINS2_10policy_hubILb1EN4cuda3std3__45tupleIJN6thrust24THRUST_300001_SM_1000_NS6detail15normal_iteratorINSA_10device_ptrIcEEEESF_EEEE10policy1000El5scoreSF_JPcSK_EEEvT0_iT1_T2_DpNS2_10kernel_argIT3_EE_param_0,
	.param .u32 _ZN3cub18CUB_300001_SM_10006detail9transform16transform_kernelINS2_10policy_hubILb1EN4cuda3std3__45tupleIJN6thrust24THRUST_300001_SM_1000_NS6detail15normal_iteratorINSA_10device_ptrIcEEEESF_EEEE10policy1000El5scoreSF_JPcSK_EEEvT0_iT1_T2_DpNS2_10kernel_argIT3_EE_param_1,
	.param .align 1 .b8 _ZN3cub18CUB_300001_SM_10006detail9transform16transform_kernelINS2_10policy_hubILb1EN4cuda3std3__45tupleIJN6thrust24THRUST_300001_SM_1000_NS6detail15normal_iteratorINSA_10device_ptrIcEEEESF_EEEE10policy1000El5scoreSF_JPcSK_EEEvT0_iT1_T2_DpNS2_10kernel_argIT3_EE_param_2[1],
	.param .align 8 .b8 _ZN3cub18CUB_300001_SM_10006detail9transform16transform_kernelINS2_10policy_hubILb1EN4cuda3std3__45tupleIJN6thrust24THRUST_300001_SM_1000_NS6detail15normal_iteratorINSA_10device_ptrIcEEEESF_EEEE10policy1000El5scoreSF_JPcSK_EEEvT0_iT1_T2_DpNS2_10kernel_argIT3_EE_param_3[8],
	.param .align 8 .b8 _ZN3cub18CUB_300001_SM_10006detail9transform16transform_kernelINS2_10policy_hubILb1EN4cuda3std3__45tupleIJN6thrust24THRUST_300001_SM_1000_NS6detail15normal_iteratorINSA_10device_ptrIcEEEESF_EEEE10policy1000El5scoreSF_JPcSK_EEEvT0_iT1_T2_DpNS2_10kernel_argIT3_EE_param_4[16],
	.param .align 8 .b8 _ZN3cub18CUB_300001_SM_10006detail9transform16transform_kernelINS2_10policy_hubILb1EN4cuda3std3__45tupleIJN6thrust24THRUST_300001_SM_1000_NS6detail15normal_iteratorINSA_10device_ptrIcEEEESF_EEEE10policy1000El5scoreSF_JPcSK_EEEvT0_iT1_T2_DpNS2_10kernel_argIT3_EE_param_5[16]
)
.maxntid 128
{
	.reg .pred 	%p<68>;
	.reg .b16 	%rs<91>;
	.reg .b32 	%r<77>;
	.reg .b64 	%rd<100>;

	ld.param.u64 	%rd28, [_ZN3cub18CUB_300001_SM_10006detail9transform16transform_kernelINS2_10policy_hubILb1EN4cuda3std3__45tupleIJN6thrust24THRUST_300001_SM_1000_NS6detail15normal_iteratorINSA_10device_ptrIcEEEESF_EEEE10policy1000El5scoreSF_JPcSK_EEEvT0_iT1_T2_DpNS2_10kernel_argIT3_EE_param_0];
	ld.param.u64 	%rd26, [_ZN3cub18CUB_300001_SM_10006detail9transform16transform_kernelINS2_10policy_hubILb1EN4cuda3std3__45tupleIJN6thrust24THRUST_300001_SM_1000_NS6detail15normal_iteratorINSA_10device_ptrIcEEEESF_EEEE10policy1000El5scoreSF_JPcSK_EEEvT0_iT1_T2_DpNS2_10kernel_argIT3_EE_param_5];
	ld.param.u64 	%rd24, [_ZN3cub18CUB_300001_SM_10006detail9transform16transform_kernelINS2_10policy_hubILb1EN4cuda3std3__45tupleIJN6thrust24THRUST_300001_SM_1000_NS6detail15normal_iteratorINSA_10device_ptrIcEEEESF_EEEE10policy1000El5scoreSF_JPcSK_EEEvT0_iT1_T2_DpNS2_10kernel_argIT3_EE_param_4];
	ld.param.u64 	%rd29, [_ZN3cub18CUB_300001_SM_10006detail9transform16transform_kernelINS2_10policy_hubILb1EN4cuda3std3__45tupleIJN6thrust24THRUST_300001_SM_1000_NS6detail15normal_iteratorINSA_10device_ptrIcEEEESF_EEEE10policy1000El5scoreSF_JPcSK_EEEvT0_iT1_T2_DpNS2_10kernel_argIT3_EE_param_3];
	ld.param.u32 	%r41, [_ZN3cub18CUB_300001_SM_10006detail9transform16transform_kernelINS2_10policy_hubILb1EN4cuda3std3__45tupleIJN6thrust24THRUST_300001_SM_1000_NS6detail15normal_iteratorINSA_10device_ptrIcEEEESF_EEEE10policy1000El5scoreSF_JPcSK_EEEvT0_iT1_T2_DpNS2_10kernel_argIT3_EE_param_1];
	cvta.to.global.u64 	%rd1, %rd29;
	cvta.to.global.u64 	%rd2, %rd24;
	cvta.to.global.u64 	%rd3, %rd26;
	shl.b32 	%r1, %r41, 7;
	mov.u32 	%r42, %ctaid.x;
	cvt.u64.u32 	%rd30, %r42;
	cvt.s64.s32 	%rd31, %r1;
	mul.lo.s64 	%rd99, %rd31, %rd30;
	sub.s64 	%rd32, %rd28, %rd99;
	min.s64 	%rd33, %rd32, %rd31;
	cvt.u32.u64 	%r2, %rd33;
	mov.u32 	%r3, %tid.x;
	shl.b32 	%r67, %r3, 7;
	setp.ge.s32 	%p1, %r67, %r2;
	@%p1 bra 	$L__BB3_5;
	add.s64 	%rd34, %rd2, %rd99;
	mul.wide.u32 	%rd5, %r3, 128;
	add.s64 	%rd97, %rd34, %rd5;
	mov.u32 	%r66, %r67;
$L__BB3_2:
	.pragma "nounroll";
	// begin inline asm
	prefetch.global.L2 [%rd97];
	// end inline asm
	add.s32 	%r66, %r66, 16384;
	add.s64 	%rd97, %rd97, 16384;
	setp.lt.s32 	%p2, %r66, %r2;
	@%p2 bra 	$L__BB3_2;
	add.s64 	%rd36, %rd3, %rd99;
	add.s64 	%rd98, %rd36, %rd5;
$L__BB3_4:
	.pragma "nounroll";
	// begin inline asm
	prefetch.global.L2 [%rd98];
	// end inline asm
	add.s32 	%r67, %r67, 16384;
	add.s64 	%rd98, %rd98, 16384;
	setp.lt.s32 	%p3, %r67, %r2;
	@%p3 bra 	$L__BB3_4;
$L__BB3_5:
	add.s64 	%rd12, %rd2, %rd99;
	add.s64 	%rd13, %rd3, %rd99;
	add.s64 	%rd14, %rd1, %rd99;
	setp.eq.s32 	%p4, %r1, %r2;
	@%p4 bra 	$L__BB3_47;
	setp.lt.s32 	%p5, %r41, 1;
	@%p5 bra 	$L__BB3_59;
	and.b32  	%r9, %r41, 7;
	setp.lt.u32 	%p6, %r41, 8;
	mov.b32 	%r74, 0;
	@%p6 bra 	$L__BB3_26;
	and.b32  	%r74, %r41, 2147483640;
	mov.b32 	%r70, 0;
$L__BB3_9:
	.pragma "nounroll";
	shl.b32 	%r45, %r70, 7;
	add.s32 	%r20, %r45, %r3;
	setp.ge.s32 	%p7, %r20, %r2;
	@%p7 bra 	$L__BB3_11;
	cvt.u64.u32 	%rd38, %r20;
	add.s64 	%rd39, %rd12, %rd38;
	add.s64 	%rd40, %rd13, %rd38;
	ld.global.u8 	%rs1, [%rd39];
	ld.global.u8 	%rs2, [%rd40];
	setp.eq.s16 	%p8, %rs1, %rs2;
	selp.b16 	%rs3, 2, -1, %p8;
	add.s64 	%rd41, %rd14, %rd38;
	st.global.u8 	[%rd41], %rs3;
$L__BB3_11:
	add.s32 	%r46, %r20, 128;
	setp.ge.s32 	%p9, %r46, %r2;
	cvt.s64.s32 	%rd42, %r46;
	add.s64 	%rd21, %rd12, %rd42;
	add.s64 	%rd22, %rd13, %rd42;
	add.s64 	%rd23, %rd14, %rd42;
	@%p9 bra 	$L__BB3_13;
	ld.global.u8 	%rs4, [%rd21];
	ld.global.u8 	%rs5, [%rd22];
	setp.eq.s16 	%p10, %rs4, %rs5;
	selp.b16 	%rs6, 2, -1, %p10;
	st.global.u8 	[%rd23], %rs6;
$L__BB3_13:
	add.s32 	%r47, %r20, 256;
	setp.ge.s32 	%p11, %r47, %r2;
	@%p11 bra 	$L__BB3_15;
	ld.global.u8 	%rs7, [%rd21+128];
	ld.global.u8 	%rs8, [%rd22+128];
	setp.eq.s16 	%p12, %rs7, %rs8;
	selp.b16 	%rs9, 2, -1, %p12;
	st.global.u8 	[%rd23+128], %rs9;
$L__BB3_15:
	add.s32 	%r48, %r20, 384;
	setp.ge.s32 	%p13, %r48, %r2;
	@%p13 bra 	$L__BB3_17;
	ld.global.u8 	%rs10, [%rd21+256];
	ld.global.u8 	%rs11, [%rd22+256];
	setp.eq.s16 	%p14, %rs10, %rs11;
	selp.b16 	%rs12, 2, -1, %p14;
	st.global.u8 	[%rd23+256], %rs12;
$L__BB3_17:
	add.s32 	%r49, %r20, 512;
	setp.ge.s32 	%p15, %r49, %r2;
	@%p15 bra 	$L__BB3_19;
	ld.global.u8 	%rs13, [%rd21+384];
	ld.global.u8 	%rs14, [%rd22+384];
	setp.eq.s16 	%p16, %rs13, %rs14;
	selp.b16 	%rs15, 2, -1, %p16;
	st.global.u8 	[%rd23+384], %rs15;
$L__BB3_19:
	add.s32 	%r50, %r20, 640;
	setp.ge.s32 	%p17, %r50, %r2;
	@%p17 bra 	$L__BB3_21;
	ld.global.u8 	%rs16, [%rd21+512];
	ld.global.u8 	%rs17, [%rd22+512];
	setp.eq.s16 	%p18, %rs16, %rs17;
	selp.b16 	%rs18, 2, -1, %p18;
	st.global.u8 	[%rd23+512], %rs18;
$L__BB3_21:
	add.s32 	%r51, %r20, 768;
	setp.ge.s32 	%p19, %r51, %r2;
	@%p19 bra 	$L__BB3_23;
	ld.global.u8 	%rs19, [%rd21+640];
	ld.global.u8 	%rs20, [%rd22+640];
	setp.eq.s16 	%p20, %rs19, %rs20;
	selp.b16 	%rs21, 2, -1, %p20;
	st.global.u8 	[%rd23+640], %rs21;
$L__BB3_23:
	add.s32 	%r52, %r20, 896;
	setp.ge.s32 	%p21, %r52, %r2;
	@%p21 bra 	$L__BB3_25;
	ld.global.u8 	%rs22, [%rd21+768];
	ld.global.u8 	%rs23, [%rd22+768];
	setp.eq.s16 	%p22, %rs22, %rs23;
	selp.b16 	%rs24, 2, -1, %p22;
	st.global.u8 	[%rd23+768], %rs24;
$L__BB3_25:
	add.s32 	%r70, %r70, 8;
	setp.eq.s32 	%p23, %r70, %r74;
	@%p23 bra 	$L__BB3_26;
	bra.uni 	$L__BB3_9;
$L__BB3_26:
	setp.eq.s32 	%p24, %r9, 0;
	@%p24 bra 	$L__BB3_59;
	and.b32  	%r29, %r41, 3;
	setp.lt.u32 	%p25, %r9, 4;
	@%p25 bra 	$L__BB3_37;
	shl.b32 	%r53, %r74, 7;
	add.s32 	%r30, %r53, %r3;
	setp.ge.s32 	%p26, %r30, %r2;
	@%p26 bra 	$L__BB3_30;
	cvt.s64.s32 	%rd43, %r30;
	add.s64 	%rd44, %rd12, %rd43;
	add.s64 	%rd45, %rd13, %rd43;
	ld.global.u8 	%rs25, [%rd44];
	ld.global.u8 	%rs26, [%rd45];
	setp.eq.s16 	%p27, %rs25, %rs26;
	selp.b16 	%rs27, 2, -1, %p27;
	add.s64 	%rd46, %rd14, %rd43;
	st.global.u8 	[%rd46], %rs27;
$L__BB3_30:
	add.s32 	%r31, %r30, 128;
	setp.ge.s32 	%p28, %r31, %r2;
	@%p28 bra 	$L__BB3_32;
	cvt.s64.s32 	%rd47, %r31;
	add.s64 	%rd48, %rd12, %rd47;
	add.s64 	%rd49, %rd13, %rd47;
	ld.global.u8 	%rs28, [%rd48];
	ld.global.u8 	%rs29, [%rd49];
	setp.eq.s16 	%p29, %rs28, %rs29;
	selp.b16 	%rs30, 2, -1, %p29;
	add.s64 	%rd50, %rd14, %rd47;
	st.global.u8 	[%rd50], %rs30;
$L__BB3_32:
	add.s32 	%r32, %r30, 256;
	setp.ge.s32 	%p30, %r32, %r2;
	@%p30 bra 	$L__BB3_34;
	cvt.s64.s32 	%rd51, %r32;
	add.s64 	%rd52, %rd12, %rd51;
	add.s64 	%rd53, %rd13, %rd51;
	ld.global.u8 	%rs31, [%rd52];
	ld.global.u8 	%rs32, [%rd53];
	setp.eq.s16 	%p31, %rs31, %rs32;
	selp.b16 	%rs33, 2, -1, %p31;
	add.s64 	%rd54, %rd14, %rd51;
	st.global.u8 	[%rd54], %rs33;
$L__BB3_34:
	add.s32 	%r33, %r30, 384;
	setp.ge.s32 	%p32, %r33, %r2;
	@%p32 bra 	$L__BB3_36;
	cvt.s64.s32 	%rd55, %r33;
	add.s64 	%rd56, %rd12, %rd55;
	add.s64 	%rd57, %rd13, %rd55;
	ld.global.u8 	%rs34, [%rd56];
	ld.global.u8 	%rs35, [%rd57];
	setp.eq.s16 	%p33, %rs34, %rs35;
	selp.b16 	%rs36, 2, -1, %p33;
	add.s64 	%rd58, %rd14, %rd55;
	st.global.u8 	[%rd58], %rs36;
$L__BB3_36:
	add.s32 	%r74, %r74, 4;
$L__BB3_37:
	setp.eq.s32 	%p34, %r29, 0;
	@%p34 bra 	$L__BB3_59;
	setp.eq.s32 	%p35, %r29, 1;
	@%p35 bra 	$L__BB3_44;
	shl.b32 	%r54, %r74, 7;
	add.s32 	%r36, %r54, %r3;
	setp.ge.s32 	%p36, %r36, %r2;
	@%p36 bra 	$L__BB3_41;
	cvt.s64.s32 	%rd59, %r36;
	add.s64 	%rd60, %rd12, %rd59;
	add.s64 	%rd61, %rd13, %rd59;
	ld.global.u8 	%rs37, [%rd60];
	ld.global.u8 	%rs38, [%rd61];
	setp.eq.s16 	%p37, %rs37, %rs38;
	selp.b16 	%rs39, 2, -1, %p37;
	add.s64 	%rd62, %rd14, %rd59;
	st.global.u8 	[%rd62], %rs39;
$L__BB3_41:
	add.s32 	%r37, %r36, 128;
	setp.ge.s32 	%p38, %r37, %r2;
	@%p38 bra 	$L__BB3_43;
	cvt.s64.s32 	%rd63, %r37;
	add.s64 	%rd64, %rd12, %rd63;
	add.s64 	%rd65, %rd13, %rd63;
	ld.global.u8 	%rs40, [%rd64];
	ld.global.u8 	%rs41, [%rd65];
	setp.eq.s16 	%p39, %rs40, %rs41;
	selp.b16 	%rs42, 2, -1, %p39;
	add.s64 	%rd66, %rd14, %rd63;
	st.global.u8 	[%rd66], %rs42;
$L__BB3_43:
	add.s32 	%r74, %r74, 2;
$L__BB3_44:
	and.b32  	%r55, %r41, 1;
	setp.eq.b32 	%p40, %r55, 1;
	not.pred 	%p41, %p40;
	@%p41 bra 	$L__BB3_59;
	shl.b32 	%r56, %r74, 7;
	add.s32 	%r40, %r56, %r3;
	setp.ge.s32 	%p42, %r40, %r2;
	@%p42 bra 	$L__BB3_59;
	cvt.s64.s32 	%rd67, %r40;
	add.s64 	%rd68, %rd12, %rd67;
	add.s64 	%rd69, %rd13, %rd67;
	ld.global.u8 	%rs43, [%rd68];
	ld.global.u8 	%rs44, [%rd69];
	setp.eq.s16 	%p43, %rs43, %rs44;
	selp.b16 	%rs45, 2, -1, %p43;
	add.s64 	%rd70, %rd14, %rd67;
	st.global.u8 	[%rd70], %rs45;
	bra.uni 	$L__BB3_59;
$L__BB3_47:
	setp.lt.s32 	%p44, %r41, 1;
	@%p44 bra 	$L__BB3_59;
	and.b32  	%r11, %r41, 7;
	setp.lt.u32 	%p45, %r41, 8;
	mov.b32 	%r72, 0;
	@%p45 bra 	$L__BB3_51;
	and.b32  	%r58, %r41, 2147483640;
	neg.s32 	%r69, %r58;
	cvt.u64.u32 	%rd71, %r3;
	add.s64 	%rd15, %rd1, %rd71;
	add.s64 	%rd72, %rd99, 384;
	add.s64 	%rd16, %rd2, %rd72;
	add.s32 	%r68, %r3, 128;
	add.s64 	%rd17, %rd3, %rd72;
	add.s64 	%rd18, %rd1, %rd72;
$L__BB3_50:
	.pragma "nounroll";
	and.b32  	%r72, %r41, 2147483640;
	cvt.s64.s32 	%rd73, %r68;
	add.s64 	%rd74, %rd16, %rd73;
	add.s64 	%rd75, %rd17, %rd73;
	add.s64 	%rd76, %rd18, %rd73;
	cvta.to.global.u64 	%rd77, %rd24;
	cvt.u64.u32 	%rd78, %r3;
	add.s64 	%rd79, %rd77, %rd78;
	add.s64 	%rd80, %rd79, %rd99;
	cvta.to.global.u64 	%rd81, %rd26;
	add.s64 	%rd82, %rd81, %rd78;
	add.s64 	%rd83, %rd82, %rd99;
	ld.global.u8 	%rs46, [%rd80];
	ld.global.u8 	%rs47, [%rd83];
	setp.eq.s16 	%p46, %rs46, %rs47;
	selp.b16 	%rs48, 2, -1, %p46;
	add.s64 	%rd84, %rd15, %rd99;
	st.global.u8 	[%rd84], %rs48;
	ld.global.u8 	%rs49, [%rd74+-384];
	ld.global.u8 	%rs50, [%rd75+-384];
	setp.eq.s16 	%p47, %rs49, %rs50;
	selp.b16 	%rs51, 2, -1, %p47;
	st.global.u8 	[%rd76+-384], %rs51;
	ld.global.u8 	%rs52, [%rd74+-256];
	ld.global.u8 	%rs53, [%rd75+-256];
	setp.eq.s16 	%p48, %rs52, %rs53;
	selp.b16 	%rs54, 2, -1, %p48;
	st.global.u8 	[%rd76+-256], %rs54;
	ld.global.u8 	%rs55, [%rd74+-128];
	ld.global.u8 	%rs56, [%rd75+-128];
	setp.eq.s16 	%p49, %rs55, %rs56;
	selp.b16 	%rs57, 2, -1, %p49;
	st.global.u8 	[%rd76+-128], %rs57;
	ld.global.u8 	%rs58, [%rd74];
	ld.global.u8 	%rs59, [%rd75];
	setp.eq.s16 	%p50, %rs58, %rs59;
	selp.b16 	%rs60, 2, -1, %p50;
	st.global.u8 	[%rd76], %rs60;
	ld.global.u8 	%rs61, [%rd74+128];
	ld.global.u8 	%rs62, [%rd75+128];
	setp.eq.s16 	%p51, %rs61, %rs62;
	selp.b16 	%rs63, 2, -1, %p51;
	st.global.u8 	[%rd76+128], %rs63;
	ld.global.u8 	%rs64, [%rd74+256];
	ld.global.u8 	%rs65, [%rd75+256];
	setp.eq.s16 	%p52, %rs64, %rs65;
	selp.b16 	%rs66, 2, -1, %p52;
	st.global.u8 	[%rd76+256], %rs66;
	ld.global.u8 	%rs67, [%rd74+384];
	ld.global.u8 	%rs68, [%rd75+384];
	setp.eq.s16 	%p53, %rs67, %rs68;
	selp.b16 	%rs69, 2, -1, %p53;
	st.global.u8 	[%rd76+384], %rs69;
	add.s32 	%r69, %r69, 8;
	add.s64 	%rd99, %rd99, 1024;
	add.s32 	%r68, %r68, 1024;
	setp.eq.s32 	%p54, %r69, 0;
	@%p54 bra 	$L__BB3_51;
	bra.uni 	$L__BB3_50;
$L__BB3_51:
	setp.eq.s32 	%p55, %r11, 0;
	@%p55 bra 	$L__BB3_59;
	and.b32  	%r23, %r41, 3;
	setp.lt.u32 	%p56, %r11, 4;
	@%p56 bra 	$L__BB3_54;
	shl.b32 	%r59, %r72, 7;
	add.s32 	%r60, %r59, %r3;
	cvt.s64.s32 	%rd85, %r60;
	add.s64 	%rd86, %rd12, %rd85;
	add.s64 	%rd87, %rd13, %rd85;
	ld.global.u8 	%rs70, [%rd86];
	ld.global.u8 	%rs71, [%rd87];
	setp.eq.s16 	%p57, %rs70, %rs71;
	selp.b16 	%rs72, 2, -1, %p57;
	add.s64 	%rd88, %rd14, %rd85;
	st.global.u8 	[%rd88], %rs72;
	ld.global.u8 	%rs73, [%rd86+128];
	ld.global.u8 	%rs74, [%rd87+128];
	setp.eq.s16 	%p58, %rs73, %rs74;
	selp.b16 	%rs75, 2, -1, %p58;
	st.global.u8 	[%rd88+128], %rs75;
	ld.global.u8 	%rs76, [%rd86+256];
	ld.global.u8 	%rs77, [%rd87+256];
	setp.eq.s16 	%p59, %rs76, %rs77;
	selp.b16 	%rs78, 2, -1, %p59;
	st.global.u8 	[%rd88+256], %rs78;
	ld.global.u8 	%rs79, [%rd86+384];
	ld.global.u8 	%rs80, [%rd87+384];
	setp.eq.s16 	%p60, %rs79, %rs80;
	selp.b16 	%rs81, 2, -1, %p60;
	st.global.u8 	[%rd88+384], %rs81;
	add.s32 	%r72, %r72, 4;
$L__BB3_54:
	setp.eq.s32 	%p61, %r23, 0;
	@%p61 bra 	$L__BB3_59;
	setp.eq.s32 	%p62, %r23, 1;
	@%p62 bra 	$L__BB3_57;
	shl.b32 	%r61, %r72, 7;
	add.s32 	%r62, %r61, %r3;
	cvt.s64.s32 	%rd89, %r62;
	add.s64 	%rd90, %rd12, %rd89;
	add.s64 	%rd91, %rd13, %rd89;
	ld.global.u8 	%rs82, [%rd90];
	ld.global.u8 	%rs83, [%rd91];
	setp.eq.s16 	%p63, %rs82, %rs83;
	selp.b16 	%rs84, 2, -1, %p63;
	add.s64 	%rd92, %rd14, %rd89;
	st.global.u8 	[%rd92], %rs84;
	ld.global.u8 	%rs85, [%rd90+128];
	ld.global.u8 	%rs86, [%rd91+128];
	setp.eq.s16 	%p64, %rs85, %rs86;
	selp.b16 	%rs87, 2, -1, %p64;
	st.global.u8 	[%rd92+128], %rs87;
	add.s32 	%r72, %r72, 2;
$L__BB3_57:
	and.b32  	%r63, %r41, 1;
	setp.eq.b32 	%p65, %r63, 1;
	not.pred 	%p66, %p65;
	@%p66 bra 	$L__BB3_59;
	shl.b32 	%r64, %r72, 7;
	add.s32 	%r65, %r64, %r3;
	cvt.s64.s32 	%rd93, %r65;
	add.s64 	%rd94, %rd12, %rd93;
	add.s64 	%rd95, %rd13, %rd93;
	ld.global.u8 	%rs88, [%rd94];
	ld.global.u8 	%rs89, [%rd95];
	setp.eq.s16 	%p67, %rs88, %rs89;
	selp.b16 	%rs90, 2, -1, %p67;
	add.s64 	%rd96, %rd14, %rd93;
	st.global.u8 	[%rd96], %rs90;
$L__BB3_59:
	ret;

}
	// .globl	_ZN3cub18CUB_300001_SM_10006detail6reduce28DeviceReduceSingleTileKernelINS2_10policy_hubIijN4cuda3std3__44plusIiEEE10Policy1000EN6thrust24THRUST_300001_SM_1000_NS6detail15normal_iteratorINSD_10device_ptrIcEEEEPijS9_iiNS7_10__identityEEEvT0_T1_T2_T3_T4_T6_
.visible .entry _ZN3cub18CUB_300001_SM_10006detail6reduce28DeviceReduceSingleTileKernelINS2_10policy_hubIijN4cuda3std3__44plusIiEEE10Policy1000EN6thrust24THRUST_300001_SM_1000_NS6detail15normal_iteratorINSD_10device_ptrIcEEEEPijS9_iiNS7_10__identityEEEvT0_T1_T2_T3_T4_T6_(
	.param .align 8 .b8 _ZN3cub18CUB_300001_SM_10006detail6reduce28DeviceReduceSingleTileKernelINS2_10policy_hubIijN4cuda3std3__44plusIiEEE10Policy1000EN6thrust24THRUST_300001_SM_1000_NS6detail15normal_iteratorINSD_10device_ptrIcEEEEPijS9_iiNS7_10__identityEEEvT0_T1_T2_T3_T4_T6__param_0[8],
	.param .u64 .ptr .align 1 _ZN3cub18CUB_300001_SM_10006detail6reduce28DeviceReduceSingleTileKernelINS2_10policy_hubIijN4cuda3std3__44plusIiEEE10Policy1000EN6thrust24THRUST_300001_SM_1000_NS6detail15normal_iteratorINSD_10device_ptrIcEEEEPijS9_iiNS7_10__identityEEEvT0_T1_T2_T3_T4_T6__param_1,
	.param .u32 _ZN3cub18CUB_300001_SM_10006detail6reduce28DeviceReduceSingleTileKernelINS2_10policy_hubIijN4cuda3std3__44plusIiEEE10Policy1000EN6thrust24THRUST_300001_SM_1000_NS6detail15normal_iteratorINSD_10device_ptrIcEEEEPijS9_iiNS7_10__identityEEEvT0_T1_T2_T3_T4_T6__param_2,
	.param .align 1 .b8 _ZN3cub18CUB_300001_SM_10006detail6reduce28DeviceReduceSingleTileKernelINS2_10policy_hubIijN4cuda3std3__44plusIiEEE10Policy1000EN6thrust24THRUST_300001_SM_1000_NS6detail15normal_iteratorINSD_10device_ptrIcEEEEPijS9_iiNS7_10__identityEEEvT0_T1_T2_T3_T4_T6__param_3[1],
	.param .u32 _ZN3cub18CUB_300001_SM_10006detail6reduce28DeviceReduceSingleTileKernelINS2_10policy_hubIijN4cuda3std3__44plusIiEEE10Policy1000EN6thrust24THRUST_300001_SM_1000_NS6detail15normal_iteratorINSD_10device_ptrIcEEEEPijS9_iiNS7_10__identityEEEvT0_T1_T2_T3_T4_T6__param_4,
	.param .align 1 .b8 _ZN3cub18CUB_300001_SM_10006detail6reduce28DeviceReduceSingleTileKernelINS2_10policy_hubIijN4cuda3std3__44plusIiEEE10Policy1000EN6thrust24THRUST_300001_SM_1000_NS6detail15normal_iteratorINSD_10device_ptrIcEEEEPijS9_iiNS7_10__identityEEEvT0_T1_T2_T3_T4_T6__param_5[1]
)
.maxntid 256
.minnctapersm 1
{
	.reg .pred 	%p<59>;
	.reg .b32 	%r<511>;
	.reg .b64 	%rd<84>;
	// demoted variable
	.shared .align 4 .b8 _ZZN3cub18CUB_300001_SM_10006detail6reduce28DeviceReduceSingleTileKernelINS2_10policy_hubIijN4cuda3std3__44plusIiEEE10Policy1000EN6thrust24THRUST_300001_SM_1000_NS6detail15normal_iteratorINSD_10device_ptrIcEEEEPijS9_iiNS7_10__identityEEEvT0_T1_T2_T3_T4_T6_E12temp_storage[44];
	ld.param.u64 	%rd9, [_ZN3cub18CUB_300001_SM_10006detail6reduce28DeviceReduceSingleTileKernelINS2_10policy_hubIijN4cuda3std3__44plusIiEEE10Policy1000EN6thrust24THRUST_300001_SM_1000_NS6detail15normal_iteratorINSD_10device_ptrIcEEEEPijS9_iiNS7_10__identityEEEvT0_T1_T2_T3_T4_T6__param_0];
	ld.param.u64 	%rd10, [_ZN3cub18CUB_300001_SM_10006detail6reduce28DeviceReduceSingleTileKernelINS2_10policy_hubIijN4cuda3std3__44plusIiEEE10Policy1000EN6thrust24THRUST_300001_SM_1000_NS6detail15normal_iteratorINSD_10device_ptrIcEEEEPijS9_iiNS7_10__identityEEEvT0_T1_T2_T3_T4_T6__param_1];
	ld.param.u32 	%r90, [_ZN3cub18CUB_300001_SM_10006detail6reduce28DeviceReduceSingleTileKernelINS2_10policy_hubIijN4cuda3std3__44plusIiEEE10Policy1000EN6thrust24THRUST_300001_SM_1000_NS6detail15normal_iteratorINSD_10device_ptrIcEEEEPijS9_iiNS7_10__identityEEEvT0_T1_T2_T3_T4_T6__param_2];
	ld.param.u32 	%r91, [_ZN3cub18CUB_300001_SM_10006detail6reduce28DeviceReduceSingleTileKernelINS2_10policy_hubIijN4cuda3std3__44plusIiEEE10Policy1000EN6thrust24THRUST_300001_SM_1000_NS6detail15normal_iteratorINSD_10device_ptrIcEEEEPijS9_iiNS7_10__identityEEEvT0_T1_T2_T3_T4_T6__param_4];
	cvta.to.global.u64 	%rd1, %rd10;
	setp.ne.s32 	%p1, %r90, 0;
	@%p1 bra 	$L__BB4_3;
	mov.u32 	%r471, %tid.x;
	setp.ne.s32 	%p58, %r471, 0;
	@%p58 bra 	$L__BB4_52;
	st.global.u32 	[%rd1], %r91;
	bra.uni 	$L__BB4_52;
$L__BB4_3:
	cvta.to.global.u64 	%rd2, %rd9;
	setp.gt.u32 	%p2, %r90, 4095;
	@%p2 bra 	$L__BB4_28;
	mov.u32 	%r1, %tid.x;
	setp.ge.u32 	%p24, %r1, %r90;
	mov.b32 	%r488, 0;
	mov.u32 	%r478, %r1;
	@%p24 bra 	$L__BB4_6;
	cvt.u64.u32 	%rd73, %r1;
	add.s64 	%rd74, %rd2, %rd73;
	ld.global.s8 	%r488, [%rd74];
	add.s32 	%r478, %r1, 256;
$L__BB4_6:
	setp.ge.u32 	%p25, %r478, %r90;
	@%p25 bra 	$L__BB4_19;
	not.b32 	%r298, %r478;
	add.s32 	%r299, %r90, %r298;
	shr.u32 	%r300, %r299, 8;
	add.s32 	%r6, %r300, 1;
	and.b32  	%r7, %r6, 15;
	setp.lt.u32 	%p26, %r299, 3840;
	@%p26 bra 	$L__BB4_10;
	and.b32  	%r301, %r6, 33554416;
	neg.s32 	%r474, %r301;
	cvt.u64.u32 	%rd75, %r478;
	add.s64 	%rd76, %rd75, %rd2;
	add.s64 	%rd82, %rd76, 2048;
$L__BB4_9:
	.pragma "nounroll";
	ld.global.s8 	%r302, [%rd82+-2048];
	add.s32 	%r303, %r488, %r302;
	ld.global.s8 	%r304, [%rd82+-1792];
	add.s32 	%r305, %r303, %r304;
	ld.global.s8 	%r306, [%rd82+-1536];
	add.s32 	%r307, %r305, %r306;
	ld.global.s8 	%r308, [%rd82+-1280];
	add.s32 	%r309, %r307, %r308;
	ld.global.s8 	%r310, [%rd82+-1024];
	add.s32 	%r311, %r309, %r310;
	ld.global.s8 	%r312, [%rd82+-768];
	add.s32 	%r313, %r311, %r312;
	ld.global.s8 	%r314, [%rd82+-512];
	add.s32 	%r315, %r313, %r314;
	ld.global.s8 	%r316, [%rd82+-256];
	add.s32 	%r317, %r315, %r316;
	ld.global.s8 	%r318, [%rd82];
	add.s32 	%r319, %r317, %r318;
	ld.global.s8 	%r320, [%rd82+256];
	add.s32 	%r321, %r319, %r320;
	ld.global.s8 	%r322, [%rd82+512];
	add.s32 	%r323, %r321, %r322;
	ld.global.s8 	%r324, [%rd82+768];
	add.s32 	%r325, %r323, %r324;
	ld.global.s8 	%r326, [%rd82+1024];
	add.s32 	%r327, %r325, %r326;
	ld.global.s8 	%r328, [%rd82+1280];
	add.s32 	%r329, %r327, %r328;
	ld.global.s8 	%r330, [%rd82+1536];
	add.s32 	%r331, %r329, %r330;
	ld.global.s8 	%r332, [%rd82+1792];
	add.s32 	%r488, %r331, %r332;
	add.s32 	%r478, %r478, 4096;
	add.s32 	%r474, %r474, 16;
	add.s64 	%rd82, %rd82, 4096;
	setp.ne.s32 	%p27, %r474, 0;
	@%p27 bra 	$L__BB4_9;
$L__BB4_10:
	setp.eq.s32 	%p28, %r7, 0;
	@%p28 bra 	$L__BB4_19;
	and.b32  	%r18, %r6, 7;
	setp.lt.u32 	%p29, %r7, 8;
	@%p29 bra 	$L__BB4_13;
	cvt.u64.u32 	%rd77, %r478;
	add.s64 	%rd78, %rd2, %rd77;
	ld.global.s8 	%r334, [%rd78];
	add.s32 	%r335, %r488, %r334;
	ld.global.s8 	%r336, [%rd78+256];
	add.s32 	%r337, %r335, %r336;
	ld.global.s8 	%r338, [%rd78+512];
	add.s32 	%r339, %r337, %r338;
	ld.global.s8 	%r340, [%rd78+768];
	add.s32 	%r341, %r339, %r340;
	ld.global.s8 	%r342, [%rd78+1024];
	add.s32 	%r343, %r341, %r342;
	ld.global.s8 	%r344, [%rd78+1280];
	add.s32 	%r345, %r343, %r344;
	ld.global.s8 	%r346, [%rd78+1536];
	add.s32 	%r347, %r345, %r346;
	ld.global.s8 	%r348, [%rd78+1792];
	add.s32 	%r488, %r347, %r348;
	add.s32 	%r478, %r478, 2048;
$L__BB4_13:
	setp.eq.s32 	%p30, %r18, 0;
	@%p30 bra 	$L__BB4_19;
	and.b32  	%r24, %r6, 3;
	setp.lt.u32 	%p31, %r18, 4;
	@%p31 bra 	$L__BB4_16;
	cvt.u64.u32 	%rd79, %r478;
	add.s64 	%rd80, %rd2, %rd79;
	ld.global.s8 	%r350, [%rd80];
	add.s32 	%r351, %r488, %r350;
	ld.global.s8 	%r352, [%rd80+256];
	add.s32 	%r353, %r351, %r352;
	ld.global.s8 	%r354, [%rd80+512];
	add.s32 	%r355, %r353, %r354;
	ld.global.s8 	%r356, [%rd80+768];
	add.s32 	%r488, %r355, %r356;
	add.s32 	%r478, %r478, 1024;
$L__BB4_16:
	setp.eq.s32 	%p32, %r24, 0;
	@%p32 bra 	$L__BB4_19;
	cvt.u64.u32 	%rd81, %r478;
	add.s64 	%rd83, %rd2, %rd81;
	neg.s32 	%r486, %r24;
$L__BB4_18:
	.pragma "nounroll";
	ld.global.s8 	%r357, [%rd83];
	add.s32 	%r488, %r488, %r357;
	add.s64 	%rd83, %rd83, 256;
	add.s32 	%r486, %r486, 1;
	setp.ne.s32 	%p33, %r486, 0;
	@%p33 bra 	$L__BB4_18;
$L__BB4_19:
	setp.lt.u32 	%p34, %r90, 256;
	@%p34 bra 	$L__BB4_24;
	// begin inline asm
	mov.u32 %r421, %laneid;
	// end inline asm
	mov.b32 	%r424, 1;
	mov.b32 	%r445, 31;
	mov.b32 	%r446, -1;
	// begin inline asm
	shfl.sync.down.b32 %r422, %r488, %r424, %r445, %r446;
	// end inline asm
	setp.gt.s32 	%p50, %r421, 30;
	selp.b32 	%r447, 0, %r422, %p50;
	add.s32 	%r428, %r447, %r488;
	mov.b32 	%r429, 2;
	// begin inline asm
	shfl.sync.down.b32 %r427, %r428, %r429, %r445, %r446;
	// end inline asm
	setp.gt.s32 	%p51, %r421, 29;
	selp.b32 	%r448, 0, %r427, %p51;
	add.s32 	%r433, %r428, %r448;
	mov.b32 	%r434, 4;
	// begin inline asm
	shfl.sync.down.b32 %r432, %r433, %r434, %r445, %r446;
	// end inline asm
	setp.gt.s32 	%p52, %r421, 27;
	selp.b32 	%r449, 0, %r432, %p52;
	add.s32 	%r438, %r433, %r449;
	mov.b32 	%r439, 8;
	// begin inline asm
	shfl.sync.down.b32 %r437, %r438, %r439, %r445, %r446;
	// end inline asm
	setp.gt.s32 	%p53, %r421, 23;
	selp.b32 	%r450, 0, %r437, %p53;
	add.s32 	%r443, %r438, %r450;
	mov.b32 	%r444, 16;
	// begin inline asm
	shfl.sync.down.b32 %r442, %r443, %r444, %r445, %r446;
	// end inline asm
	setp.gt.s32 	%p54, %r421, 15;
	selp.b32 	%r451, 0, %r442, %p54;
	add.s32 	%r510, %r443, %r451;
	setp.ne.s32 	%p55, %r421, 0;
	@%p55 bra 	$L__BB4_22;
	shr.u32 	%r452, %r1, 3;
	and.b32  	%r453, %r452, 124;
	mov.u32 	%r454, _ZZN3cub18CUB_300001_SM_10006detail6reduce28DeviceReduceSingleTileKernelINS2_10policy_hubIijN4cuda3std3__44plusIiEEE10Policy1000EN6thrust24THRUST_300001_SM_1000_NS6detail15normal_iteratorINSD_10device_ptrIcEEEEPijS9_iiNS7_10__identityEEEvT0_T1_T2_T3_T4_T6_E12temp_storage;
	add.s32 	%r455, %r454, %r453;
	st.shared.u32 	[%r455+8], %r510;
$L__BB4_22:
	bar.sync 	0;
	setp.ne.s32 	%p56, %r1, 0;
	@%p56 bra 	$L__BB4_50;
	ld.shared.u32 	%r456, [_ZZN3cub18CUB_300001_SM_10006detail6reduce28DeviceReduceSingleTileKernelINS2_10policy_hubIijN4cuda3std3__44plusIiEEE10Policy1000EN6thrust24THRUST_300001_SM_1000_NS6detail15normal_iteratorINSD_10device_ptrIcEEEEPijS9_iiNS7_10__identityEEEvT0_T1_T2_T3_T4_T6_E12temp_storage+12];
	add.s32 	%r457, %r456, %r510;
	ld.shared.u32 	%r458, [_ZZN3cub18CUB_300001_SM_10006detail6reduce28DeviceReduceSingleTileKernelINS2_10policy_hubIijN4cuda3std3__44plusIiEEE10Policy1000EN6thrust24THRUST_300001_SM_1000_NS6detail15normal_iteratorINSD_10device_ptrIcEEEEPijS9_iiNS7_10__identityEEEvT0_T1_T2_T3_T4_T6_E12temp_storage+16];
	add.s32 	%r459, %r457, %r458;
	ld.shared.u32 	%r460, [_ZZN3cub18CUB_300001_SM_10006detail6reduce28DeviceReduceSingleTileKernelINS2_10policy_hubIijN4cuda3std3__44plusIiEEE10Policy1000EN6thrust24THRUST_300001_SM_1000_NS6detail15normal_iteratorINSD_10device_ptrIcEEEEPijS9_iiNS7_10__identityEEEvT0_T1_T2_T3_T4_T6_E12temp_storage+20];
	add.s32 	%r461, %r459, %r460;
	ld.shared.u32 	%r462, [_ZZN3cub18CUB_300001_SM_10006detail6reduce28DeviceReduceSingleTileKernelINS2_10policy_hubIijN4cuda3std3__44plusIiEEE10Policy1000EN6thrust24THRUST_300001_SM_1000_NS6detail15normal_iteratorINSD_10device_ptrIcEEEEPijS9_iiNS7_10__identityEEEvT0_T1_T2_T3_T4_T6_E12temp_storage+24];
	add.s32 	%r463, %r461, %r462;
	ld.shared.u32 	%r464, [_ZZN3cub18CUB_300001_SM_10006detail6reduce28DeviceReduceSingleTileKernelINS2_10policy_hubIijN4cuda3std3__44plusIiEEE10Policy1000EN6thrust24THRUST_300001_SM_1000_NS6detail15normal_iteratorINSD_10device_ptrIcEEEEPijS9_iiNS7_10__identityEEEvT0_T1_T2_T3_T4_T6_E12temp_storage+28];
	add.s32 	%r465, %r463, %r464;
	ld.shared.u32 	%r466, [_ZZN3cub18CUB_300001_SM_10006detail6reduce28DeviceReduceSingleTileKernelINS2_10policy_hubIijN4cuda3std3__44plusIiEEE10Policy1000EN6thrust24THRUST_300001_SM_1000_NS6detail15normal_iteratorINSD_10device_ptrIcEEEEPijS9_iiNS7_10__identityEEEvT0_T1_T2_T3_T4_T6_E12temp_storage+32];
	add.s32 	%r467, %r465, %r466;
	ld.shared.u32 	%r468, [_ZZN3cub18CUB_300001_SM_10006detail6reduce28DeviceReduceSingleTileKernelINS2_10policy_hubIijN4cuda3std3__44plusIiEEE10Policy1000EN6thrust24THRUST_300001_SM_1000_NS6detail15normal_iteratorINSD_10device_ptrIcEEEEPijS9_iiNS7_10__identityEEEvT0_T1_T2_T3_T4_T6_E12temp_storage+36];
	add.s32 	%r510, %r467, %r468;
	bra.uni 	$L__BB4_50;
$L__BB4_24:
	// begin inline asm
	mov.u32 %r358, %laneid;
	// end inline asm
	and.b32  	%r384, %r1, 992;
	add.s32 	%r385, %r384, 32;
	setp.gt.u32 	%p35, %r385, %r90;
	not.b32 	%r386, %r384;
	add.s32 	%r387, %r90, %r386;
	selp.b32 	%r382, %r387, 31, %p35;
	mov.b32 	%r361, 1;
	mov.b32 	%r383, -1;
	// begin inline asm
	shfl.sync.down.b32 %r359, %r488, %r361, %r382, %r383;
	// end inline asm
	setp.lt.s32 	%p36, %r358, %r382;
	selp.b32 	%r388, %r359, 0, %p36;
	add.s32 	%r365, %r388, %r488;
	mov.b32 	%r366, 2;
	// begin inline asm
	shfl.sync.down.b32 %r364, %r365, %r366, %r382, %r383;
	// end inline asm
	add.s32 	%r389, %r358, 2;
	setp.gt.s32 	%p37, %r389, %r382;
	selp.b32 	%r390, 0, %r364, %p37;
	add.s32 	%r370, %r365, %r390;
	mov.b32 	%r371, 4;
	// begin inline asm
	shfl.sync.down.b32 %r369, %r370, %r371, %r382, %r383;
	// end inline asm
	add.s32 	%r391, %r358, 4;
	setp.gt.s32 	%p38, %r391, %r382;
	selp.b32 	%r392, 0, %r369, %p38;
	add.s32 	%r375, %r370, %r392;
	mov.b32 	%r376, 8;
	// begin inline asm
	shfl.sync.down.b32 %r374, %r375, %r376, %r382, %r383;
	// end inline asm
	add.s32 	%r393, %r358, 8;
	setp.gt.s32 	%p39, %r393, %r382;
	selp.b32 	%r394, 0, %r374, %p39;
	add.s32 	%r380, %r375, %r394;
	mov.b32 	%r381, 16;
	// begin inline asm
	shfl.sync.down.b32 %r379, %r380, %r381, %r382, %r383;
	// end inline asm
	add.s32 	%r395, %r358, 16;
	setp.gt.s32 	%p40, %r395, %r382;
	selp.b32 	%r396, 0, %r379, %p40;
	add.s32 	%r510, %r380, %r396;
	setp.ne.s32 	%p41, %r358, 0;
	@%p41 bra 	$L__BB4_26;
	shr.u32 	%r397, %r1, 3;
	and.b32  	%r398, %r397, 124;
	mov.u32 	%r399, _ZZN3cub18CUB_300001_SM_10006detail6reduce28DeviceReduceSingleTileKernelINS2_10policy_hubIijN4cuda3std3__44plusIiEEE10Policy1000EN6thrust24THRUST_300001_SM_1000_NS6detail15normal_iteratorINSD_10device_ptrIcEEEEPijS9_iiNS7_10__identityEEEvT0_T1_T2_T3_T4_T6_E12temp_storage;
	add.s32 	%r400, %r399, %r398;
	st.shared.u32 	[%r400+8], %r510;
$L__BB4_26:
	bar.sync 	0;
	setp.ne.s32 	%p42, %r1, 0;
	@%p42 bra 	$L__BB4_50;
	setp.gt.u32 	%p43, %r90, 32;
	ld.shared.u32 	%r401, [_ZZN3cub18CUB_300001_SM_10006detail6reduce28DeviceReduceSingleTileKernelINS2_10policy_hubIijN4cuda3std3__44plusIiEEE10Policy1000EN6thrust24THRUST_300001_SM_1000_NS6detail15normal_iteratorINSD_10device_ptrIcEEEEPijS9_iiNS7_10__identityEEEvT0_T1_T2_T3_T4_T6_E12temp_storage+12];
	selp.b32 	%r402, %r401, 0, %p43;
	add.s32 	%r403, %r402, %r510;
	setp.gt.u32 	%p44, %r90, 64;
	ld.shared.u32 	%r404, [_ZZN3cub18CUB_300001_SM_10006detail6reduce28DeviceReduceSingleTileKernelINS2_10policy_hubIijN4cuda3std3__44plusIiEEE10Policy1000EN6thrust24THRUST_300001_SM_1000_NS6detail15normal_iteratorINSD_10device_ptrIcEEEEPijS9_iiNS7_10__identityEEEvT0_T1_T2_T3_T4_T6_E12temp_storage+16];
	selp.b32 	%r405, %r404, 0, %p44;
	add.s32 	%r406, %r403, %r405;
	setp.gt.u32 	%p45, %r90, 96;
	ld.shared.u32 	%r407, [_ZZN3cub18CUB_300001_SM_10006detail6reduce28DeviceReduceSingleTileKernelINS2_10policy_hubIijN4cuda3std3__44plusIiEEE10Policy1000EN6thrust24THRUST_300001_SM_1000_NS6detail15normal_iteratorINSD_10device_ptrIcEEEEPijS9_iiNS7_10__identityEEEvT0_T1_T2_T3_T4_T6_E12temp_storage+20];
	selp.b32 	%r408, %r407, 0, %p45;
	add.s32 	%r409, %r406, %r408;
	setp.gt.u32 	%p46, %r90, 128;
	ld.shared.u32 	%r410, [_ZZN3cub18CUB_300001_SM_10006detail6reduce28DeviceReduceSingleTileKernelINS2_10policy_hubIijN4cuda3std3__44plusIiEEE10Policy1000EN6thrust24THRUST_300001_SM_1000_NS6detail15normal_iteratorINSD_10device_ptrIcEEEEPijS9_iiNS7_10__identityEEEvT0_T1_T2_T3_T4_T6_E12temp_storage+24];
	selp.b32 	%r411, %r410, 0, %p46;
	add.s32 	%r412, %r409, %r411;
	setp.gt.u32 	%p47, %r90, 160;
	ld.shared.u32 	%r413, [_ZZN3cub18CUB_300001_SM_10006detail6reduce28DeviceReduceSingleTileKernelINS2_10policy_hubIijN4cuda3std3__44plusIiEEE10Policy1000EN6thrust24THRUST_300001_SM_1000_NS6detail15normal_iteratorINSD_10device_ptrIcEEEEPijS9_iiNS7_10__identityEEEvT0_T1_T2_T3_T4_T6_E12temp_storage+28];
	selp.b32 	%r414, %r413, 0, %p47;
	add.s32 	%r415, %r412, %r414;
	setp.gt.u32 	%p48, %r90, 192;
	ld.shared.u32 	%r416, [_ZZN3cub18CUB_300001_SM_10006detail6reduce28DeviceReduceSingleTileKernelINS2_10policy_hubIijN4cuda3std3__44plusIiEEE10Policy1000EN6thrust24THRUST_300001_SM_1000_NS6detail15normal_iteratorINSD_10device_ptrIcEEEEPijS9_iiNS7_10__identityEEEvT0_T1_T2_T3_T4_T6_E12temp_storage+32];
	selp.b32 	%r417, %r416, 0, %p48;
	add.s32 	%r418, %r415, %r417;
	setp.gt.u32 	%p49, %r90, 224;
	ld.shared.u32 	%r419, [_ZZN3cub18CUB_300001_SM_10006detail6reduce28DeviceReduceSingleTileKernelINS2_10policy_hubIijN4cuda3std3__44plusIiEEE10Policy1000EN6thrust24THRUST_300001_SM_1000_NS6detail15normal_iteratorINSD_10device_ptrIcEEEEPijS9_iiNS7_10__identityEEEvT0_T1_T2_T3_T4_T6_E12temp_storage+36];
	selp.b32 	%r420, %r419, 0, %p49;
	add.s32 	%r510, %r418, %r420;
	bra.uni 	$L__BB4_50;
$L__BB4_28:
	mov.u32 	%r40, %tid.x;
	cvt.u64.u32 	%rd11, %r40;
	add.s64 	%rd12, %rd2, %rd11;
	ld.global.s8 	%r93, [%rd12];
	ld.global.s8 	%r94, [%rd12+256];
	ld.global.s8 	%r95, [%rd12+512];
	ld.global.s8 	%r96, [%rd12+768];
	ld.global.s8 	%r97, [%rd12+1024];
	ld.global.s8 	%r98, [%rd12+1280];
	ld.global.s8 	%r99, [%rd12+1536];
	ld.global.s8 	%r100, [%rd12+1792];
	ld.global.s8 	%r101, [%rd12+2048];
	ld.global.s8 	%r102, [%rd12+2304];
	ld.global.s8 	%r103, [%rd12+2560];
	ld.global.s8 	%r104, [%rd12+2816];
	ld.global.s8 	%r105, [%rd12+3072];
	ld.global.s8 	%r106, [%rd12+3328];
	ld.global.s8 	%r107, [%rd12+3584];
	ld.global.s8 	%r108, [%rd12+3840];
	add.s32 	%r109, %r94, %r93;
	add.s32 	%r110, %r109, %r95;
	add.s32 	%r111, %r110, %r96;
	add.s32 	%r112, %r111, %r97;
	add.s32 	%r113, %r112, %r98;
	add.s32 	%r114, %r113, %r99;
	add.s32 	%r115, %r114, %r100;
	add.s32 	%r116, %r115, %r101;
	add.s32 	%r117, %r116, %r102;
	add.s32 	%r118, %r117, %r103;
	add.s32 	%r119, %r118, %r104;
	add.s32 	%r120, %r119, %r105;
	add.s32 	%r121, %r120, %r106;
	add.s32 	%r122, %r121, %r107;
	add.s32 	%r509, %r122, %r108;
	add.s32 	%r42, %r90, -4096;
	setp.lt.u32 	%p3, %r42, 4096;
	mov.b32 	%r492, 4096;
	@%p3 bra 	$L__BB4_32;
	mov.b32 	%r492, 4096;
$L__BB4_30:
	add.s32 	%r124, %r40, %r492;
	cvt.u64.u32 	%rd13, %r124;
	add.s64 	%rd14, %rd2, %rd13;
	ld.global.s8 	%r125, [%rd14];
	ld.global.s8 	%r126, [%rd14+256];
	ld.global.s8 	%r127, [%rd14+512];
	ld.global.s8 	%r128, [%rd14+768];
	ld.global.s8 	%r129, [%rd14+1024];
	ld.global.s8 	%r130, [%rd14+1280];
	ld.global.s8 	%r131, [%rd14+1536];
	ld.global.s8 	%r132, [%rd14+1792];
	ld.global.s8 	%r133, [%rd14+2048];
	ld.global.s8 	%r134, [%rd14+2304];
	ld.global.s8 	%r135, [%rd14+2560];
	ld.global.s8 	%r136, [%rd14+2816];
	ld.global.s8 	%r137, [%rd14+3072];
	ld.global.s8 	%r138, [%rd14+3328];
	ld.global.s8 	%r139, [%rd14+3584];
	ld.global.s8 	%r140, [%rd14+3840];
	add.s32 	%r141, %r509, %r125;
	add.s32 	%r142, %r141, %r126;
	add.s32 	%r143, %r142, %r127;
	add.s32 	%r144, %r143, %r128;
	add.s32 	%r145, %r144, %r129;
	add.s32 	%r146, %r145, %r130;
	add.s32 	%r147, %r146, %r131;
	add.s32 	%r148, %r147, %r132;
	add.s32 	%r149, %r148, %r133;
	add.s32 	%r150, %r149, %r134;
	add.s32 	%r151, %r150, %r135;
	add.s32 	%r152, %r151, %r136;
	add.s32 	%r153, %r152, %r137;
	add.s32 	%r154, %r153, %r138;
	add.s32 	%r155, %r154, %r139;
	add.s32 	%r509, %r155, %r140;
	sub.s32 	%r156, %r90, %r492;
	setp.lt.u32 	%p4, %r156, 4096;
	@%p4 bra 	$L__BB4_46;
	add.s32 	%r492, %r492, 4096;
	setp.le.u32 	%p5, %r492, %r42;
	@%p5 bra 	$L__BB4_30;
$L__BB4_32:
	setp.le.u32 	%p6, %r90, %r492;
	sub.s32 	%r157, %r90, %r492;
	setp.ge.s32 	%p7, %r40, %r157;
	or.pred  	%p8, %p6, %p7;
	@%p8 bra 	$L__BB4_46;
	not.b32 	%r160, %r40;
	add.s32 	%r161, %r90, %r160;
	sub.s32 	%r162, %r161, %r492;
	shr.u32 	%r163, %r162, 8;
	add.s32 	%r49, %r163, 1;
	and.b32  	%r50, %r49, 15;
	setp.lt.u32 	%p9, %r162, 3840;
	mov.u32 	%r501, %r40;
	@%p9 bra 	$L__BB4_37;
	or.b32  	%r495, %r40, 2048;
	add.s32 	%r494, %r40, %r492;
	and.b32  	%r164, %r49, 33554416;
	neg.s32 	%r493, %r164;
$L__BB4_35:
	.pragma "nounroll";
	cvt.u64.u32 	%rd15, %r494;
	add.s64 	%rd16, %rd2, %rd15;
	ld.global.s8 	%r165, [%rd16];
	add.s32 	%r166, %r509, %r165;
	add.s32 	%r167, %r494, 256;
	cvt.u64.u32 	%rd17, %r167;
	add.s64 	%rd18, %rd2, %rd17;
	ld.global.s8 	%r168, [%rd18];
	add.s32 	%r169, %r166, %r168;
	add.s32 	%r170, %r494, 512;
	cvt.u64.u32 	%rd19, %r170;
	add.s64 	%rd20, %rd2, %rd19;
	ld.global.s8 	%r171, [%rd20];
	add.s32 	%r172, %r169, %r171;
	add.s32 	%r173, %r494, 768;
	cvt.u64.u32 	%rd21, %r173;
	add.s64 	%rd22, %rd2, %rd21;
	ld.global.s8 	%r174, [%rd22];
	add.s32 	%r175, %r172, %r174;
	add.s32 	%r176, %r494, 1024;
	cvt.u64.u32 	%rd23, %r176;
	add.s64 	%rd24, %rd2, %rd23;
	ld.global.s8 	%r177, [%rd24];
	add.s32 	%r178, %r175, %r177;
	add.s32 	%r179, %r494, 1280;
	cvt.u64.u32 	%rd25, %r179;
	add.s64 	%rd26, %rd2, %rd25;
	ld.global.s8 	%r180, [%rd26];
	add.s32 	%r181, %r178, %r180;
	add.s32 	%r182, %r494, 1536;
	cvt.u64.u32 	%rd27, %r182;
	add.s64 	%rd28, %rd2, %rd27;
	ld.global.s8 	%r183, [%rd28];
	add.s32 	%r184, %r181, %r183;
	add.s32 	%r185, %r494, 1792;
	cvt.u64.u32 	%rd29, %r185;
	add.s64 	%rd30, %rd2, %rd29;
	ld.global.s8 	%r186, [%rd30];
	add.s32 	%r187, %r184, %r186;
	add.s32 	%r188, %r494, 2048;
	cvt.u64.u32 	%rd31, %r188;
	add.s64 	%rd32, %rd2, %rd31;
	ld.global.s8 	%r189, [%rd32];
	add.s32 	%r190, %r187, %r189;
	add.s32 	%r191, %r494, 2304;
	cvt.u64.u32 	%rd33, %r191;
	add.s64 	%rd34, %rd2, %rd33;
	ld.global.s8 	%r192, [%rd34];
	add.s32 	%r193, %r190, %r192;
	add.s32 	%r194, %r494, 2560;
	cvt.u64.u32 	%rd35, %r194;
	add.s64 	%rd36, %rd2, %rd35;
	ld.global.s8 	%r195, [%rd36];
	add.s32 	%r196, %r193, %r195;
	add.s32 	%r197, %r494, 2816;
	cvt.u64.u32 	%rd37, %r197;
	add.s64 	%rd38, %rd2, %rd37;
	ld.global.s8 	%r198, [%rd38];
	add.s32 	%r199, %r196, %r198;
	add.s32 	%r200, %r494, 3072;
	cvt.u64.u32 	%rd39, %r200;
	add.s64 	%rd40, %rd2, %rd39;
	ld.global.s8 	%r201, [%rd40];
	add.s32 	%r202, %r199, %r201;
	add.s32 	%r203, %r494, 3328;
	cvt.u64.u32 	%rd41, %r203;
	add.s64 	%rd42, %rd2, %rd41;
	ld.global.s8 	%r204, [%rd42];
	add.s32 	%r205, %r202, %r204;
	add.s32 	%r206, %r494, 3584;
	cvt.u64.u32 	%rd43, %r206;
	add.s64 	%rd44, %rd2, %rd43;
	ld.global.s8 	%r207, [%rd44];
	add.s32 	%r208, %r205, %r207;
	add.s32 	%r209, %r494, 3840;
	cvt.u64.u32 	%rd45, %r209;
	add.s64 	%rd46, %rd2, %rd45;
	ld.global.s8 	%r210, [%rd46];
	add.s32 	%r509, %r208, %r210;
	add.s32 	%r495, %r495, 4096;
	add.s32 	%r494, %r494, 4096;
	add.s32 	%r493, %r493, 16;
	setp.ne.s32 	%p10, %r493, 0;
	@%p10 bra 	$L__BB4_35;
	add.s32 	%r501, %r495, -2048;
$L__BB4_37:
	setp.eq.s32 	%p11, %r50, 0;
	@%p11 bra 	$L__BB4_46;
	and.b32  	%r66, %r49, 7;
	setp.lt.u32 	%p12, %r50, 8;
	@%p12 bra 	$L__BB4_40;
	add.s32 	%r212, %r501, %r492;
	cvt.u64.u32 	%rd47, %r212;
	add.s64 	%rd48, %rd2, %rd47;
	ld.global.s8 	%r213, [%rd48];
	add.s32 	%r214, %r509, %r213;
	add.s32 	%r215, %r212, 256;
	cvt.u64.u32 	%rd49, %r215;
	add.s64 	%rd50, %rd2, %rd49;
	ld.global.s8 	%r216, [%rd50];
	add.s32 	%r217, %r214, %r216;
	add.s32 	%r218, %r212, 512;
	cvt.u64.u32 	%rd51, %r218;
	add.s64 	%rd52, %rd2, %rd51;
	ld.global.s8 	%r219, [%rd52];
	add.s32 	%r220, %r217, %r219;
	add.s32 	%r221, %r212, 768;
	cvt.u64.u32 	%rd53, %r221;
	add.s64 	%rd54, %rd2, %rd53;
	ld.global.s8 	%r222, [%rd54];
	add.s32 	%r223, %r220, %r222;
	add.s32 	%r224, %r212, 1024;
	cvt.u64.u32 	%rd55, %r224;
	add.s64 	%rd56, %rd2, %rd55;
	ld.global.s8 	%r225, [%rd56];
	add.s32 	%r226, %r223, %r225;
	add.s32 	%r227, %r212, 1280;
	cvt.u64.u32 	%rd57, %r227;
	add.s64 	%rd58, %rd2, %rd57;
	ld.global.s8 	%r228, [%rd58];
	add.s32 	%r229, %r226, %r228;
	add.s32 	%r230, %r212, 1536;
	cvt.u64.u32 	%rd59, %r230;
	add.s64 	%rd60, %rd2, %rd59;
	ld.global.s8 	%r231, [%rd60];
	add.s32 	%r232, %r229, %r231;
	add.s32 	%r233, %r212, 1792;
	cvt.u64.u32 	%rd61, %r233;
	add.s64 	%rd62, %rd2, %rd61;
	ld.global.s8 	%r234, [%rd62];
	add.s32 	%r509, %r232, %r234;
	add.s32 	%r501, %r501, 2048;
$L__BB4_40:
	setp.eq.s32 	%p13, %r66, 0;
	@%p13 bra 	$L__BB4_46;
	and.b32  	%r72, %r49, 3;
	setp.lt.u32 	%p14, %r66, 4;
	@%p14 bra 	$L__BB4_43;
	add.s32 	%r236, %r501, %r492;
	cvt.u64.u32 	%rd63, %r236;
	add.s64 	%rd64, %rd2, %rd63;
	ld.global.s8 	%r237, [%rd64];
	add.s32 	%r238, %r509, %r237;
	add.s32 	%r239, %r236, 256;
	cvt.u64.u32 	%rd65, %r239;
	add.s64 	%rd66, %rd2, %rd65;
	ld.global.s8 	%r240, [%rd66];
	add.s32 	%r241, %r238, %r240;
	add.s32 	%r242, %r236, 512;
	cvt.u64.u32 	%rd67, %r242;
	add.s64 	%rd68, %rd2, %rd67;
	ld.global.s8 	%r243, [%rd68];
	add.s32 	%r244, %r241, %r243;
	add.s32 	%r245, %r236, 768;
	cvt.u64.u32 	%rd69, %r245;
	add.s64 	%rd70, %rd2, %rd69;
	ld.global.s8 	%r246, [%rd70];
	add.s32 	%r509, %r244, %r246;
	add.s32 	%r501, %r501, 1024;
$L__BB4_43:
	setp.eq.s32 	%p15, %r72, 0;
	@%p15 bra 	$L__BB4_46;
	add.s32 	%r507, %r501, %r492;
	neg.s32 	%r506, %r72;
$L__BB4_45:
	.pragma "nounroll";
	cvt.u64.u32 	%rd71, %r507;
	add.s64 	%rd72, %rd2, %rd71;
	ld.global.s8 	%r247, [%rd72];
	add.s32 	%r509, %r509, %r247;
	add.s32 	%r507, %r507, 256;
	add.s32 	%r506, %r506, 1;
	setp.ne.s32 	%p16, %r506, 0;
	@%p16 bra 	$L__BB4_45;
$L__BB4_46:
	// begin inline asm
	mov.u32 %r248, %laneid;
	// end inline asm
	mov.b32 	%r251, 1;
	mov.b32 	%r272, 31;
	mov.b32 	%r273, -1;
	// begin inline asm
	shfl.sync.down.b32 %r249, %r509, %r251, %r272, %r273;
	// end inline asm
	setp.gt.s32 	%p17, %r248, 30;
	selp.b32 	%r274, 0, %r249, %p17;
	add.s32 	%r255, %r274, %r509;
	mov.b32 	%r256, 2;
	// begin inline asm
	shfl.sync.down.b32 %r254, %r255, %r256, %r272, %r273;
	// end inline asm
	setp.gt.s32 	%p18, %r248, 29;
	selp.b32 	%r275, 0, %r254, %p18;
	add.s32 	%r260, %r255, %r275;
	mov.b32 	%r261, 4;
	// begin inline asm
	shfl.sync.down.b32 %r259, %r260, %r261, %r272, %r273;
	// end inline asm
	setp.gt.s32 	%p19, %r248, 27;
	selp.b32 	%r276, 0, %r259, %p19;
	add.s32 	%r265, %r260, %r276;
	mov.b32 	%r266, 8;
	// begin inline asm
	shfl.sync.down.b32 %r264, %r265, %r266, %r272, %r273;
	// end inline asm
	setp.gt.s32 	%p20, %r248, 23;
	selp.b32 	%r277, 0, %r264, %p20;
	add.s32 	%r270, %r265, %r277;
	mov.b32 	%r271, 16;
	// begin inline asm
	shfl.sync.down.b32 %r269, %r270, %r271, %r272, %r273;
	// end inline asm
	setp.gt.s32 	%p21, %r248, 15;
	selp.b32 	%r278, 0, %r269, %p21;
	add.s32 	%r510, %r270, %r278;
	setp.ne.s32 	%p22, %r248, 0;
	@%p22 bra 	$L__BB4_48;
	shr.u32 	%r279, %r40, 3;
	and.b32  	%r280, %r279, 124;
	mov.u32 	%r281, _ZZN3cub18CUB_300001_SM_10006detail6reduce28DeviceReduceSingleTileKernelINS2_10policy_hubIijN4cuda3std3__44plusIiEEE10Policy1000EN6thrust24THRUST_300001_SM_1000_NS6detail15normal_iteratorINSD_10device_ptrIcEEEEPijS9_iiNS7_10__identityEEEvT0_T1_T2_T3_T4_T6_E12temp_storage;
	add.s32 	%r282, %r281, %r280;
	st.shared.u32 	[%r282+8], %r510;
$L__BB4_48:
	bar.sync 	0;
	setp.ne.s32 	%p23, %r40, 0;
	@%p23 bra 	$L__BB4_50;
	ld.shared.u32 	%r283, [_ZZN3cub18CUB_300001_SM_10006detail6reduce28DeviceReduceSingleTileKernelINS2_10policy_hubIijN4cuda3std3__44plusIiEEE10Policy1000EN6thrust24THRUST_300001_SM_1000_NS6detail15normal_iteratorINSD_10device_ptrIcEEEEPijS9_iiNS7_10__identityEEEvT0_T1_T2_T3_T4_T6_E12temp_storage+12];
	add.s32 	%r284, %r283, %r510;
	ld.shared.u32 	%r285, [_ZZN3cub18CUB_300001_SM_10006detail6reduce28DeviceReduceSingleTileKernelINS2_10policy_hubIijN4cuda3std3__44plusIiEEE10Policy1000EN6thrust24THRUST_300001_SM_1000_NS6detail15normal_iteratorINSD_10device_ptrIcEEEEPijS9_iiNS7_10__identityEEEvT0_T1_T2_T3_T4_T6_E12temp_storage+16];
	add.s32 	%r286, %r284, %r285;
	ld.shared.u32 	%r287, [_ZZN3cub18CUB_300001_SM_10006detail6reduce28DeviceReduceSingleTileKernelINS2_10policy_hubIijN4cuda3std3__44plusIiEEE10Policy1000EN6thrust24THRUST_300001_SM_1000_NS6detail15normal_iteratorINSD_10device_ptrIcEEEEPijS9_iiNS7_10__identityEEEvT0_T1_T2_T3_T4_T6_E12temp_storage+20];
	add.s32 	%r288, %r286, %r287;
	ld.shared.u32 	%r289, [_ZZN3cub18CUB_300001_SM_10006detail6reduce28DeviceReduceSingleTileKernelINS2_10policy_hubIijN4cuda3std3__44plusIiEEE10Policy1000EN6thrust24THRUST_300001_SM_1000_NS6detail15normal_iteratorINSD_10device_ptrIcEEEEPijS9_iiNS7_10__identityEEEvT0_T1_T2_T3_T4_T6_E12temp_storage+24];
	add.s32 	%r290, %r288, %r289;
	ld.shared.u32 	%r291, [_ZZN3cub18CUB_300001_SM_10006detail6reduce28DeviceReduceSingleTileKernelINS2_10policy_hubIijN4cuda3std3__44plusIiEEE10Policy1000EN6thrust24THRUST_300001_SM_1000_NS6detail15normal_iteratorINSD_10device_ptrIcEEEEPijS9_iiNS7_10__identityEEEvT0_T1_T2_T3_T4_T6_E12temp_storage+28];
	add.s32 	%r292, %r290, %r291;
	ld.shared.u32 	%r293, [_ZZN3cub18CUB_300001_SM_10006detail6reduce28DeviceReduceSingleTileKernelINS2_10policy_hubIijN4cuda3std3__44plusIiEEE10Policy1000EN6thrust24THRUST_300001_SM_1000_NS6detail15normal_iteratorINSD_10device_ptrIcEEEEPijS9_iiNS7_10__identityEEEvT0_T1_T2_T3_T4_T6_E12temp_storage+32];
	add.s32 	%r294, %r292, %r293;
	ld.shared.u32 	%r295, [_ZZN3cub18CUB_300001_SM_10006detail6reduce28DeviceReduceSingleTileKernelINS2_10policy_hubIijN4cuda3std3__44plusIiEEE10Policy1000EN6thrust24THRUST_300001_SM_1000_NS6detail15normal_iteratorINSD_10device_ptrIcEEEEPijS9_iiNS7_10__identityEEEvT0_T1_T2_T3_T4_T6_E12temp_storage+36];
	add.s32 	%r510, %r294, %r295;
$L__BB4_50:
	mov.u32 	%r469, %tid.x;
	setp.ne.s32 	%p57, %r469, 0;
	@%p57 bra 	$L__BB4_52;
	add.s32 	%r470, %r510, %r91;
	st.global.u32 	[%rd1], %r470;
$L__BB4_52:
	ret;

}
	// .globl	_ZN3cub18CUB_300001_SM_10006detail6reduce18DeviceReduceKernelINS2_10policy_hubIijN4cuda3std3__44plusIiEEE10Policy1000EN6thrust24THRUST_300001_SM_1000_NS6detail15normal_iteratorINSD_10device_ptrIcEEEEjS9_iNS7_10__identityEEEvT0_PT3_T1_NS0_13GridEvenShareISN_EET2_T4_
.visible .entry _ZN3cub18CUB_300001_SM_10006detail6reduce18DeviceReduceKernelINS2_10policy_hubIijN4cuda3std3__44plusIiEEE10Policy1000EN6thrust24THRUST_300001_SM_1000_NS6detail15normal_iteratorINSD_10device_ptrIcEEEEjS9_iNS7_10__identityEEEvT0_PT3_T1_NS0_13GridEvenShareISN_EET2_T4_(
	.param .align 8 .b8 _ZN3cub18CUB_300001_SM_10006detail6reduce18DeviceReduceKernelINS2_10policy_hubIijN4cuda3std3__44plusIiEEE10Policy1000EN6thrust24THRUST_300001_SM_1000_NS6detail15normal_iteratorINSD_10device_ptrIcEEEEjS9_iNS7_10__identityEEEvT0_PT3_T1_NS0_13GridEvenShareISN_EET2_T4__param_0[8],
	.param .u64 .ptr .align 1 _ZN3cub18CUB_300001_SM_10006detail6reduce18DeviceReduceKernelINS2_10policy_hubIijN4cuda3std3__44plusIiEEE10Policy1000EN6thrust24THRUST_300001_SM_1000_NS6detail15normal_iteratorINSD_10device_ptrIcEEEEjS9_iNS7_10__identityEEEvT0_PT3_T1_NS0_13GridEvenShareISN_EET2_T4__param_1,
	.param .u32 _ZN3cub18CUB_300001_SM_10006detail6reduce18DeviceReduceKernelINS2_10policy_hubIijN4cuda3std3__44plusIiEEE10Policy1000EN6thrust24THRUST_300001_SM_1000_NS6detail15normal_iteratorINSD_10device_ptrIcEEEEjS9_iNS7_10__identityEEEvT0_PT3_T1_NS0_13GridEvenShareISN_EET2_T4__param_2,
	.param .align 4 .b8 _ZN3cub18CUB_300001_SM_10006detail6reduce18DeviceReduceKernelINS2_10policy_hubIijN4cuda3std3__44plusIiEEE10Policy1000EN6thrust24THRUST_300001_SM_1000_NS6detail15normal_iteratorINSD_10device_ptrIcEEEEjS9_iNS7_10__identityEEEvT0_PT3_T1_NS0_13GridEvenShareISN_EET2_T4__param_3[40],
	.param .align 1 .b8 _ZN3cub18CUB_300001_SM_10006detail6reduce18DeviceReduceKernelINS2_10policy_hubIijN4cuda3std3__44plusIiEEE10Policy1000EN6thrust24THRUST_300001_SM_1000_NS6detail15normal_iteratorINSD_10device_ptrIcEEEEjS9_iNS7_10__identityEEEvT0_PT3_T1_NS0_13GridEvenShareISN_EET2_T4__param_4[1],
	.param .align 1 .b8 _ZN3cub18CUB_300001_SM_10006detail6reduce18DeviceReduceKernelINS2_10policy_hubIijN4cuda3std3__44plusIiEEE10Policy1000EN6thrust24THRUST_300001_SM_1000_NS6detail15normal_iteratorINSD_10device_ptrIcEEEEjS9_iNS7_10__identityEEEvT0_PT3_T1_NS0_13GridEvenShareISN_EET2_T4__param_5[1]
)
.maxntid 256
{
	.reg .pred 	%p<57>;
	.reg .b16 	%rs<4>;
	.reg .b32 	%r<575>;
	.reg .b64 	%rd<130>;
	// demoted variable
	.shared .align 4 .b8 _ZZN3cub18CUB_300001_SM_10006detail6reduce18DeviceReduceKernelINS2_10policy_hubIijN4cuda3std3__44plusIiEEE10Policy1000EN6thrust24THRUST_300001_SM_1000_NS6detail15normal_iteratorINSD_10device_ptrIcEEEEjS9_iNS7_10__identityEEEvT0_PT3_T1_NS0_13GridEvenShareISN_EET2_T4_E12temp_storage[44];
	ld.param.u32 	%r1, [_ZN3cub18CUB_300001_SM_10006detail6reduce18DeviceReduceKernelINS2_10policy_hubIijN4cuda3std3__44plusIiEEE10Policy1000EN6thrust24THRUST_300001_SM_1000_NS6detail15normal_iteratorINSD_10device_ptrIcEEEEjS9_iNS7_10__identityEEEvT0_PT3_T1_NS0_13GridEvenShareISN_EET2_T4__param_3+20];
	ld.param.u32 	%r2, [_ZN3cub18CUB_300001_SM_10006detail6reduce18DeviceReduceKernelINS2_10policy_hubIijN4cuda3std3__44plusIiEEE10Policy1000EN6thrust24THRUST_300001_SM_1000_NS6detail15normal_iteratorINSD_10device_ptrIcEEEEjS9_iNS7_10__identityEEEvT0_PT3_T1_NS0_13GridEvenShareISN_EET2_T4__param_3+24];
	ld.param.u64 	%rd3, [_ZN3cub18CUB_300001_SM_10006detail6reduce18DeviceReduceKernelINS2_10policy_hubIijN4cuda3std3__44plusIiEEE10Policy1000EN6thrust24THRUST_300001_SM_1000_NS6detail15normal_iteratorINSD_10device_ptrIcEEEEjS9_iNS7_10__identityEEEvT0_PT3_T1_NS0_13GridEvenShareISN_EET2_T4__param_0];
	cvta.to.global.u64 	%rd1, %rd3;
	mov.u32 	%r3, %ctaid.x;
	shl.b32 	%r4, %r2, 12;
	shl.b32 	%r556, %r3, 12;
	sub.s32 	%r6, %r1, %r556;
	setp.gt.u32 	%p1, %r6, 4095;
	@%p1 bra 	$L__BB5_26;
	mov.u32 	%r7, %tid.x;
	setp.ge.u32 	%p23, %r7, %r6;
	mov.b32 	%r550, 0;
	mov.u32 	%r539, %r7;
	@%p23 bra 	$L__BB5_3;
	add.s32 	%r330, %r556, %r7;
	cvt.u64.u32 	%rd66, %r330;
	add.s64 	%rd67, %rd1, %rd66;
	ld.global.s8 	%r550, [%rd67];
	add.s32 	%r539, %r7, 256;
$L__BB5_3:
	setp.ge.u32 	%p24, %r539, %r6;
	@%p24 bra 	$L__BB5_17;
	not.b32 	%r332, %r539;
	add.s32 	%r333, %r1, %r332;
	sub.s32 	%r334, %r333, %r556;
	shr.u32 	%r335, %r334, 8;
	add.s32 	%r12, %r335, 1;
	and.b32  	%r13, %r12, 15;
	setp.lt.u32 	%p25, %r334, 3840;
	@%p25 bra 	$L__BB5_8;
	or.b32  	%r536, %r539, 2048;
	add.s32 	%r535, %r539, %r556;
	and.b32  	%r336, %r12, 33554416;
	neg.s32 	%r534, %r336;
$L__BB5_6:
	.pragma "nounroll";
	cvt.u64.u32 	%rd68, %r535;
	add.s64 	%rd69, %rd1, %rd68;
	ld.global.s8 	%r337, [%rd69];
	add.s32 	%r338, %r550, %r337;
	add.s32 	%r339, %r535, 256;
	cvt.u64.u32 	%rd70, %r339;
	add.s64 	%rd71, %rd1, %rd70;
	ld.global.s8 	%r340, [%rd71];
	add.s32 	%r341, %r338, %r340;
	add.s32 	%r342, %r535, 512;
	cvt.u64.u32 	%rd72, %r342;
	add.s64 	%rd73, %rd1, %rd72;
	ld.global.s8 	%r343, [%rd73];
	add.s32 	%r344, %r341, %r343;
	add.s32 	%r345, %r535, 768;
	cvt.u64.u32 	%rd74, %r345;
	add.s64 	%rd75, %rd1, %rd74;
	ld.global.s8 	%r346, [%rd75];
	add.s32 	%r347, %r344, %r346;
	add.s32 	%r348, %r535, 1024;
	cvt.u64.u32 	%rd76, %r348;
	add.s64 	%rd77, %rd1, %rd76;
	ld.global.s8 	%r349, [%rd77];
	add.s32 	%r350, %r347, %r349;
	add.s32 	%r351, %r535, 1280;
	cvt.u64.u32 	%rd78, %r351;
	add.s64 	%rd79, %rd1, %rd78;
	ld.global.s8 	%r352, [%rd79];
	add.s32 	%r353, %r350, %r352;
	add.s32 	%r354, %r535, 1536;
	cvt.u64.u32 	%rd80, %r354;
	add.s64 	%rd81, %rd1, %rd80;
	ld.global.s8 	%r355, [%rd81];
	add.s32 	%r356, %r353, %r355;
	add.s32 	%r357, %r535, 1792;
	cvt.u64.u32 	%rd82, %r357;
	add.s64 	%rd83, %rd1, %rd82;
	ld.global.s8 	%r358, [%rd83];
	add.s32 	%r359, %r356, %r358;
	add.s32 	%r360, %r535, 2048;
	cvt.u64.u32 	%rd84, %r360;
	add.s64 	%rd85, %rd1, %rd84;
	ld.global.s8 	%r361, [%rd85];
	add.s32 	%r362, %r359, %r361;
	add.s32 	%r363, %r535, 2304;
	cvt.u64.u32 	%rd86, %r363;
	add.s64 	%rd87, %rd1, %rd86;
	ld.global.s8 	%r364, [%rd87];
	add.s32 	%r365, %r362, %r364;
	add.s32 	%r366, %r535, 2560;
	cvt.u64.u32 	%rd88, %r366;
	add.s64 	%rd89, %rd1, %rd88;
	ld.global.s8 	%r367, [%rd89];
	add.s32 	%r368, %r365, %r367;
	add.s32 	%r369, %r535, 2816;
	cvt.u64.u32 	%rd90, %r369;
	add.s64 	%rd91, %rd1, %rd90;
	ld.global.s8 	%r370, [%rd91];
	add.s32 	%r371, %r368, %r370;
	add.s32 	%r372, %r535, 3072;
	cvt.u64.u32 	%rd92, %r372;
	add.s64 	%rd93, %rd1, %rd92;
	ld.global.s8 	%r373, [%rd93];
	add.s32 	%r374, %r371, %r373;
	add.s32 	%r375, %r535, 3328;
	cvt.u64.u32 	%rd94, %r375;
	add.s64 	%rd95, %rd1, %rd94;
	ld.global.s8 	%r376, [%rd95];
	add.s32 	%r377, %r374, %r376;
	add.s32 	%r378, %r535, 3584;
	cvt.u64.u32 	%rd96, %r378;
	add.s64 	%rd97, %rd1, %rd96;
	ld.global.s8 	%r379, [%rd97];
	add.s32 	%r380, %r377, %r379;
	add.s32 	%r381, %r535, 3840;
	cvt.u64.u32 	%rd98, %r381;
	add.s64 	%rd99, %rd1, %rd98;
	ld.global.s8 	%r382, [%rd99];
	add.s32 	%r550, %r380, %r382;
	add.s32 	%r536, %r536, 4096;
	add.s32 	%r535, %r535, 4096;
	add.s32 	%r534, %r534, 16;
	setp.ne.s32 	%p26, %r534, 0;
	@%p26 bra 	$L__BB5_6;
	add.s32 	%r539, %r536, -2048;
$L__BB5_8:
	setp.eq.s32 	%p27, %r13, 0;
	@%p27 bra 	$L__BB5_17;
	and.b32  	%r29, %r12, 7;
	setp.lt.u32 	%p28, %r13, 8;
	@%p28 bra 	$L__BB5_11;
	add.s32 	%r384, %r556, %r539;
	cvt.u64.u32 	%rd100, %r384;
	add.s64 	%rd101, %rd1, %rd100;
	ld.global.s8 	%r385, [%rd101];
	add.s32 	%r386, %r550, %r385;
	add.s32 	%r387, %r384, 256;
	cvt.u64.u32 	%rd102, %r387;
	add.s64 	%rd103, %rd1, %rd102;
	ld.global.s8 	%r388, [%rd103];
	add.s32 	%r389, %r386, %r388;
	add.s32 	%r390, %r384, 512;
	cvt.u64.u32 	%rd104, %r390;
	add.s64 	%rd105, %rd1, %rd104;
	ld.global.s8 	%r391, [%rd105];
	add.s32 	%r392, %r389, %r391;
	add.s32 	%r393, %r384, 768;
	cvt.u64.u32 	%rd106, %r393;
	add.s64 	%rd107, %rd1, %rd106;
	ld.global.s8 	%r394, [%rd107];
	add.s32 	%r395, %r392, %r394;
	add.s32 	%r396, %r384, 1024;
	cvt.u64.u32 	%rd108, %r396;
	add.s64 	%rd109, %rd1, %rd108;
	ld.global.s8 	%r397, [%rd109];
	add.s32 	%r398, %r395, %r397;
	add.s32 	%r399, %r384, 1280;
	cvt.u64.u32 	%rd110, %r399;
	add.s64 	%rd111, %rd1, %rd110;
	ld.global.s8 	%r400, [%rd111];
	add.s32 	%r401, %r398, %r400;
	add.s32 	%r402, %r384, 1536;
	cvt.u64.u32 	%rd112, %r402;
	add.s64 	%rd113, %rd1, %rd112;
	ld.global.s8 	%r403, [%rd113];
	add.s32 	%r404, %r401, %r403;
	add.s32 	%r405, %r384, 1792;
	cvt.u64.u32 	%rd114, %r405;
	add.s64 	%rd115, %rd1, %rd114;
	ld.global.s8 	%r406, [%rd115];
	add.s32 	%r550, %r404, %r406;
	add.s32 	%r539, %r539, 2048;
$L__BB5_11:
	setp.eq.s32 	%p29, %r29, 0;
	@%p29 bra 	$L__BB5_17;
	and.b32  	%r35, %r12, 3;
	setp.lt.u32 	%p30, %r29, 4;
	@%p30 bra 	$L__BB5_14;
	add.s32 	%r408, %r556, %r539;
	cvt.u64.u32 	%rd116, %r408;
	add.s64 	%rd117, %rd1, %rd116;
	ld.global.s8 	%r409, [%rd117];
	add.s32 	%r410, %r550, %r409;
	add.s32 	%r411, %r408, 256;
	cvt.u64.u32 	%rd118, %r411;
	add.s64 	%rd119, %rd1, %rd118;
	ld.global.s8 	%r412, [%rd119];
	add.s32 	%r413, %r410, %r412;
	add.s32 	%r414, %r408, 512;
	cvt.u64.u32 	%rd120, %r414;
	add.s64 	%rd121, %rd1, %rd120;
	ld.global.s8 	%r415, [%rd121];
	add.s32 	%r416, %r413, %r415;
	add.s32 	%r417, %r408, 768;
	cvt.u64.u32 	%rd122, %r417;
	add.s64 	%rd123, %rd1, %rd122;
	ld.global.s8 	%r418, [%rd123];
	add.s32 	%r550, %r416, %r418;
	add.s32 	%r539, %r539, 1024;
$L__BB5_14:
	setp.eq.s32 	%p31, %r35, 0;
	@%p31 bra 	$L__BB5_17;
	add.s32 	%r548, %r539, %r556;
	neg.s32 	%r547, %r35;
$L__BB5_16:
	.pragma "nounroll";
	cvt.u64.u32 	%rd124, %r548;
	add.s64 	%rd125, %rd1, %rd124;
	ld.global.s8 	%r419, [%rd125];
	add.s32 	%r550, %r550, %r419;
	add.s32 	%r548, %r548, 256;
	add.s32 	%r547, %r547, 1;
	setp.ne.s32 	%p32, %r547, 0;
	@%p32 bra 	$L__BB5_16;
$L__BB5_17:
	setp.lt.u32 	%p33, %r6, 256;
	@%p33 bra 	$L__BB5_22;
	// begin inline asm
	mov.u32 %r483, %laneid;
	// end inline asm
	mov.b32 	%r486, 1;
	mov.b32 	%r507, 31;
	mov.b32 	%r508, -1;
	// begin inline asm
	shfl.sync.down.b32 %r484, %r550, %r486, %r507, %r508;
	// end inline asm
	setp.gt.s32 	%p49, %r483, 30;
	selp.b32 	%r509, 0, %r484, %p49;
	add.s32 	%r490, %r509, %r550;
	mov.b32 	%r491, 2;
	// begin inline asm
	shfl.sync.down.b32 %r489, %r490, %r491, %r507, %r508;
	// end inline asm
	setp.gt.s32 	%p50, %r483, 29;
	selp.b32 	%r510, 0, %r489, %p50;
	add.s32 	%r495, %r490, %r510;
	mov.b32 	%r496, 4;
	// begin inline asm
	shfl.sync.down.b32 %r494, %r495, %r496, %r507, %r508;
	// end inline asm
	setp.gt.s32 	%p51, %r483, 27;
	selp.b32 	%r511, 0, %r494, %p51;
	add.s32 	%r500, %r495, %r511;
	mov.b32 	%r501, 8;
	// begin inline asm
	shfl.sync.down.b32 %r499, %r500, %r501, %r507, %r508;
	// end inline asm
	setp.gt.s32 	%p52, %r483, 23;
	selp.b32 	%r512, 0, %r499, %p52;
	add.s32 	%r505, %r500, %r512;
	mov.b32 	%r506, 16;
	// begin inline asm
	shfl.sync.down.b32 %r504, %r505, %r506, %r507, %r508;
	// end inline asm
	setp.gt.s32 	%p53, %r483, 15;
	selp.b32 	%r513, 0, %r504, %p53;
	add.s32 	%r574, %r505, %r513;
	setp.ne.s32 	%p54, %r483, 0;
	@%p54 bra 	$L__BB5_20;
	shr.u32 	%r514, %r7, 3;
	and.b32  	%r515, %r514, 124;
	mov.u32 	%r516, _ZZN3cub18CUB_300001_SM_10006detail6reduce18DeviceReduceKernelINS2_10policy_hubIijN4cuda3std3__44plusIiEEE10Policy1000EN6thrust24THRUST_300001_SM_1000_NS6detail15normal_iteratorINSD_10device_ptrIcEEEEjS9_iNS7_10__identityEEEvT0_PT3_T1_NS0_13GridEvenShareISN_EET2_T4_E12temp_storage;
	add.s32 	%r517, %r516, %r515;
	st.shared.u32 	[%r517+8], %r574;
$L__BB5_20:
	bar.sync 	0;
	setp.ne.s32 	%p55, %r7, 0;
	@%p55 bra 	$L__BB5_48;
	ld.shared.u32 	%r518, [_ZZN3cub18CUB_300001_SM_10006detail6reduce18DeviceReduceKernelINS2_10policy_hubIijN4cuda3std3__44plusIiEEE10Policy1000EN6thrust24THRUST_300001_SM_1000_NS6detail15normal_iteratorINSD_10device_ptrIcEEEEjS9_iNS7_10__identityEEEvT0_PT3_T1_NS0_13GridEvenShareISN_EET2_T4_E12temp_storage+12];
	add.s32 	%r519, %r518, %r574;
	ld.shared.u32 	%r520, [_ZZN3cub18CUB_300001_SM_10006detail6reduce18DeviceReduceKernelINS2_10policy_hubIijN4cuda3std3__44plusIiEEE10Policy1000EN6thrust24THRUST_300001_SM_1000_NS6detail15normal_iteratorINSD_10device_ptrIcEEEEjS9_iNS7_10__identityEEEvT0_PT3_T1_NS0_13GridEvenShareISN_EET2_T4_E12temp_storage+16];
	add.s32 	%r521, %r519, %r520;
	ld.shared.u32 	%r522, [_ZZN3cub18CUB_300001_SM_10006detail6reduce18DeviceReduceKernelINS2_10policy_hubIijN4cuda3std3__44plusIiEEE10Policy1000EN6thrust24THRUST_300001_SM_1000_NS6detail15normal_iteratorINSD_10device_ptrIcEEEEjS9_iNS7_10__identityEEEvT0_PT3_T1_NS0_13GridEvenShareISN_EET2_T4_E12temp_storage+20];
	add.s32 	%r523, %r521, %r522;
	ld.shared.u32 	%r524, [_ZZN3cub18CUB_300001_SM_10006detail6reduce18DeviceReduceKernelINS2_10policy_hubIijN4cuda3std3__44plusIiEEE10Policy1000EN6thrust24THRUST_300001_SM_1000_NS6detail15normal_iteratorINSD_10device_ptrIcEEEEjS9_iNS7_10__identityEEEvT0_PT3_T1_NS0_13GridEvenShareISN_EET2_T4_E12temp_storage+24];
	add.s32 	%r525, %r523, %r524;
	ld.shared.u32 	%r526, [_ZZN3cub18CUB_300001_SM_10006detail6reduce18DeviceReduceKernelINS2_10policy_hubIijN4cuda3std3__44plusIiEEE10Policy1000EN6thrust24THRUST_300001_SM_1000_NS6detail15normal_iteratorINSD_10device_ptrIcEEEEjS9_iNS7_10__identityEEEvT0_PT3_T1_NS0_13GridEvenShareISN_EET2_T4_E12temp_storage+28];
	add.s32 	%r527, %r525, %r526;
	ld.shared.u32 	%r528, [_ZZN3cub18CUB_300001_SM_10006detail6reduce18DeviceReduceKernelINS2_10policy_hubIijN4cuda3std3__44plusIiEEE10Policy1000EN6thrust24THRUST_300001_SM_1000_NS6detail15normal_iteratorINSD_10device_ptrIcEEEEjS9_iNS7_10__identityEEEvT0_PT3_T1_NS0_13GridEvenShareISN_EET2_T4_E12temp_storage+32];
	add.s32 	%r529, %r527, %r528;
	ld.shared.u32 	%r530, [_ZZN3cub18CUB_300001_SM_10006detail6reduce18DeviceReduceKernelINS2_10policy_hubIijN4cuda3std3__44plusIiEEE10Policy1000EN6thrust24THRUST_300001_SM_1000_NS6detail15normal_iteratorINSD_10device_ptrIcEEEEjS9_iNS7_10__identityEEEvT0_PT3_T1_NS0_13GridEvenShareISN_EET2_T4_E12temp_storage+36];
	add.s32 	%r574, %r529, %r530;
	bra.uni 	$L__BB5_48;
$L__BB5_22:
	// begin inline asm
	mov.u32 %r420, %laneid;
	// end inline asm
	and.b32  	%r446, %r7, 992;
	add.s32 	%r447, %r446, 32;
	setp.gt.u32 	%p34, %r447, %r6;
	not.b32 	%r448, %r446;
	add.s32 	%r449, %r6, %r448;
	selp.b32 	%r444, %r449, 31, %p34;
	mov.b32 	%r423, 1;
	mov.b32 	%r445, -1;
	// begin inline asm
	shfl.sync.down.b32 %r421, %r550, %r423, %r444, %r445;
	// end inline asm
	setp.lt.s32 	%p35, %r420, %r444;
	selp.b32 	%r450, %r421, 0, %p35;
	add.s32 	%r427, %r450, %r550;
	mov.b32 	%r428, 2;
	// begin inline asm
	shfl.sync.down.b32 %r426, %r427, %r428, %r444, %r445;
	// end inline asm
	add.s32 	%r451, %r420, 2;
	setp.gt.s32 	%p36, %r451, %r444;
	selp.b32 	%r452, 0, %r426, %p36;
	add.s32 	%r432, %r427, %r452;
	mov.b32 	%r433, 4;
	// begin inline asm
	shfl.sync.down.b32 %r431, %r432, %r433, %r444, %r445;
	// end inline asm
	add.s32 	%r453, %r420, 4;
	setp.gt.s32 	%p37, %r453, %r444;
	selp.b32 	%r454, 0, %r431, %p37;
	add.s32 	%r437, %r432, %r454;
	mov.b32 	%r438, 8;
	// begin inline asm
	shfl.sync.down.b32 %r436, %r437, %r438, %r444, %r445;
	// end inline asm
	add.s32 	%r455, %r420, 8;
	setp.gt.s32 	%p38, %r455, %r444;
	selp.b32 	%r456, 0, %r436, %p38;
	add.s32 	%r442, %r437, %r456;
	mov.b32 	%r443, 16;
	// begin inline asm
	shfl.sync.down.b32 %r441, %r442, %r443, %r444, %r445;
	// end inline asm
	add.s32 	%r457, %r420, 16;
	setp.gt.s32 	%p39, %r457, %r444;
	selp.b32 	%r458, 0, %r441, %p39;
	add.s32 	%r574, %r442, %r458;
	setp.ne.s32 	%p40, %r420, 0;
	@%p40 bra 	$L__BB5_24;
	shr.u32 	%r459, %r7, 3;
	and.b32  	%r460, %r459, 124;
	mov.u32 	%r461, _ZZN3cub18CUB_300001_SM_10006detail6reduce18DeviceReduceKernelINS2_10policy_hubIijN4cuda3std3__44plusIiEEE10Policy1000EN6thrust24THRUST_300001_SM_1000_NS6detail15normal_iteratorINSD_10device_ptrIcEEEEjS9_iNS7_10__identityEEEvT0_PT3_T1_NS0_13GridEvenShareISN_EET2_T4_E12temp_storage;
	add.s32 	%r462, %r461, %r460;
	st.shared.u32 	[%r462+8], %r574;
$L__BB5_24:
	bar.sync 	0;
	setp.ne.s32 	%p41, %r7, 0;
	@%p41 bra 	$L__BB5_48;
	setp.gt.u32 	%p42, %r6, 32;
	ld.shared.u32 	%r463, [_ZZN3cub18CUB_300001_SM_10006detail6reduce18DeviceReduceKernelINS2_10policy_hubIijN4cuda3std3__44plusIiEEE10Policy1000EN6thrust24THRUST_300001_SM_1000_NS6detail15normal_iteratorINSD_10device_ptrIcEEEEjS9_iNS7_10__identityEEEvT0_PT3_T1_NS0_13GridEvenShareISN_EET2_T4_E12temp_storage+12];
	selp.b32 	%r464, %r463, 0, %p42;
	add.s32 	%r465, %r464, %r574;
	setp.gt.u32 	%p43, %r6, 64;
	ld.shared.u32 	%r466, [_ZZN3cub18CUB_300001_SM_10006detail6reduce18DeviceReduceKernelINS2_10policy_hubIijN4cuda3std3__44plusIiEEE10Policy1000EN6thrust24THRUST_300001_SM_1000_NS6detail15normal_iteratorINSD_10device_ptrIcEEEEjS9_iNS7_10__identityEEEvT0_PT3_T1_NS0_13GridEvenShareISN_EET2_T4_E12temp_storage+16];
	selp.b32 	%r467, %r466, 0, %p43;
	add.s32 	%r468, %r465, %r467;
	setp.gt.u32 	%p44, %r6, 96;
	ld.shared.u32 	%r469, [_ZZN3cub18CUB_300001_SM_10006detail6reduce18DeviceReduceKernelINS2_10policy_hubIijN4cuda3std3__44plusIiEEE10Policy1000EN6thrust24THRUST_300001_SM_1000_NS6detail15normal_iteratorINSD_10device_ptrIcEEEEjS9_iNS7_10__identityEEEvT0_PT3_T1_NS0_13GridEvenShareISN_EET2_T4_E12temp_storage+20];
	selp.b32 	%r470, %r469, 0, %p44;
	add.s32 	%r471, %r468, %r470;
	setp.gt.u32 	%p45, %r6, 128;
	ld.shared.u32 	%r472, [_ZZN3cub18CUB_300001_SM_10006detail6reduce18DeviceReduceKernelINS2_10policy_hubIijN4cuda3std3__44plusIiEEE10Policy1000EN6thrust24THRUST_300001_SM_1000_NS6detail15normal_iteratorINSD_10device_ptrIcEEEEjS9_iNS7_10__identityEEEvT0_PT3_T1_NS0_13GridEvenShareISN_EET2_T4_E12temp_storage+24];
	selp.b32 	%r473, %r472, 0, %p45;
	add.s32 	%r474, %r471, %r473;
	setp.gt.u32 	%p46, %r6, 160;
	ld.shared.u32 	%r475, [_ZZN3cub18CUB_300001_SM_10006detail6reduce18DeviceReduceKernelINS2_10policy_hubIijN4cuda3std3__44plusIiEEE10Policy1000EN6thrust24THRUST_300001_SM_1000_NS6detail15normal_iteratorINSD_10device_ptrIcEEEEjS9_iNS7_10__identityEEEvT0_PT3_T1_NS0_13GridEvenShareISN_EET2_T4_E12temp_storage+28];
	selp.b32 	%r476, %r475, 0, %p46;
	add.s32 	%r477, %r474, %r476;
	setp.gt.u32 	%p47, %r6, 192;
	ld.shared.u32 	%r478, [_ZZN3cub18CUB_300001_SM_10006detail6reduce18DeviceReduceKernelINS2_10policy_hubIijN4cuda3std3__44plusIiEEE10Policy1000EN6thrust24THRUST_300001_SM_1000_NS6detail15normal_iteratorINSD_10device_ptrIcEEEEjS9_iNS7_10__identityEEEvT0_PT3_T1_NS0_13GridEvenShareISN_EET2_T4_E12temp_storage+32];
	selp.b32 	%r479, %r478, 0, %p47;
	add.s32 	%r480, %r477, %r479;
	setp.gt.u32 	%p48, %r6, 224;
	ld.shared.u32 	%r481, [_ZZN3cub18CUB_300001_SM_10006detail6reduce18DeviceReduceKernelINS2_10policy_hubIijN4cuda3std3__44plusIiEEE10Policy1000EN6thrust24THRUST_300001_SM_1000_NS6detail15normal_iteratorINSD_10device_ptrIcEEEEjS9_iNS7_10__identityEEEvT0_PT3_T1_NS0_13GridEvenShareISN_EET2_T4_E12temp_storage+36];
	selp.b32 	%r482, %r481, 0, %p48;
	add.s32 	%r574, %r480, %r482;
	bra.uni 	$L__BB5_48;
$L__BB5_26:
	mov.u32 	%r54, %tid.x;
	add.s32 	%r110, %r54, %r556;
	cvt.u64.u32 	%rd4, %r110;
	add.s64 	%rd5, %rd1, %rd4;
	ld.global.s8 	%r111, [%rd5];
	ld.global.s8 	%r112, [%rd5+256];
	ld.global.s8 	%r113, [%rd5+512];
	ld.global.s8 	%r114, [%rd5+768];
	ld.global.s8 	%r115, [%rd5+1024];
	ld.global.s8 	%r116, [%rd5+1280];
	ld.global.s8 	%r117, [%rd5+1536];
	ld.global.s8 	%r118, [%rd5+1792];
	ld.global.s8 	%r119, [%rd5+2048];
	ld.global.s8 	%r120, [%rd5+2304];
	ld.global.s8 	%r121, [%rd5+2560];
	ld.global.s8 	%r122, [%rd5+2816];
	ld.global.s8 	%r123, [%rd5+3072];
	ld.global.s8 	%r124, [%rd5+3328];
	ld.global.s8 	%r125, [%rd5+3584];
	ld.global.s8 	%r126, [%rd5+3840];
	add.s32 	%r127, %r112, %r111;
	add.s32 	%r128, %r127, %r113;
	add.s32 	%r129, %r128, %r114;
	add.s32 	%r130, %r129, %r115;
	add.s32 	%r131, %r130, %r116;
	add.s32 	%r132, %r131, %r117;
	add.s32 	%r133, %r132, %r118;
	add.s32 	%r134, %r133, %r119;
	add.s32 	%r135, %r134, %r120;
	add.s32 	%r136, %r135, %r121;
	add.s32 	%r137, %r136, %r122;
	add.s32 	%r138, %r137, %r123;
	add.s32 	%r139, %r138, %r124;
	add.s32 	%r140, %r139, %r125;
	add.s32 	%r573, %r140, %r126;
	setp.lt.u32 	%p2, %r6, %r4;
	@%p2 bra 	$L__BB5_44;
	add.s32 	%r56, %r4, %r556;
	not.b32 	%r142, %r54;
	add.s32 	%r143, %r142, %r1;
	sub.s32 	%r144, %r143, %r4;
	sub.s32 	%r552, %r144, %r556;
	add.s32 	%r145, %r56, %r54;
	add.s32 	%r551, %r145, 2048;
	mov.b32 	%r554, 0;
	mov.u32 	%r553, %r56;
$L__BB5_28:
	add.s32 	%r556, %r556, %r4;
	add.s32 	%r147, %r1, -4096;
	setp.gt.u32 	%p3, %r556, %r147;
	@%p3 bra 	$L__BB5_30;
	add.s32 	%r148, %r54, %r556;
	cvt.u64.u32 	%rd6, %r148;
	add.s64 	%rd7, %rd1, %rd6;
	ld.global.s8 	%r149, [%rd7];
	ld.global.s8 	%r150, [%rd7+256];
	ld.global.s8 	%r151, [%rd7+512];
	ld.global.s8 	%r152, [%rd7+768];
	ld.global.s8 	%r153, [%rd7+1024];
	ld.global.s8 	%r154, [%rd7+1280];
	ld.global.s8 	%r155, [%rd7+1536];
	ld.global.s8 	%r156, [%rd7+1792];
	ld.global.s8 	%r157, [%rd7+2048];
	ld.global.s8 	%r158, [%rd7+2304];
	ld.global.s8 	%r159, [%rd7+2560];
	ld.global.s8 	%r160, [%rd7+2816];
	ld.global.s8 	%r161, [%rd7+3072];
	ld.global.s8 	%r162, [%rd7+3328];
	ld.global.s8 	%r163, [%rd7+3584];
	ld.global.s8 	%r164, [%rd7+3840];
	add.s32 	%r165, %r573, %r149;
	add.s32 	%r166, %r165, %r150;
	add.s32 	%r167, %r166, %r151;
	add.s32 	%r168, %r167, %r152;
	add.s32 	%r169, %r168, %r153;
	add.s32 	%r170, %r169, %r154;
	add.s32 	%r171, %r170, %r155;
	add.s32 	%r172, %r171, %r156;
	add.s32 	%r173, %r172, %r157;
	add.s32 	%r174, %r173, %r158;
	add.s32 	%r175, %r174, %r159;
	add.s32 	%r176, %r175, %r160;
	add.s32 	%r177, %r176, %r161;
	add.s32 	%r178, %r177, %r162;
	add.s32 	%r179, %r178, %r163;
	add.s32 	%r573, %r179, %r164;
	sub.s32 	%r180, %r1, %r556;
	setp.lt.u32 	%p4, %r180, %r4;
	add.s32 	%r554, %r554, 1;
	add.s32 	%r553, %r553, %r4;
	sub.s32 	%r552, %r552, %r4;
	add.s32 	%r551, %r551, %r4;
	@%p4 bra 	$L__BB5_44;
	bra.uni 	$L__BB5_28;
$L__BB5_30:
	setp.le.u32 	%p5, %r1, %r556;
	sub.s32 	%r182, %r1, %r556;
	setp.ge.s32 	%p6, %r54, %r182;
	or.pred  	%p7, %p5, %p6;
	@%p7 bra 	$L__BB5_44;
	not.b32 	%r185, %r54;
	add.s32 	%r186, %r1, %r185;
	sub.s32 	%r187, %r186, %r56;
	mul.lo.s32 	%r188, %r2, %r554;
	shl.b32 	%r189, %r188, 12;
	sub.s32 	%r190, %r187, %r189;
	shr.u32 	%r191, %r190, 8;
	add.s32 	%r71, %r191, 1;
	and.b32  	%r72, %r71, 15;
	setp.lt.u32 	%p8, %r190, 3840;
	mov.u32 	%r565, %r54;
	@%p8 bra 	$L__BB5_35;
	or.b32  	%r559, %r54, 2048;
	shr.u32 	%r192, %r552, 8;
	add.s32 	%r193, %r192, 1;
	and.b32  	%r194, %r193, 33554416;
	neg.s32 	%r557, %r194;
$L__BB5_33:
	.pragma "nounroll";
	add.s32 	%r195, %r551, -2048;
	cvt.u64.u32 	%rd8, %r195;
	add.s64 	%rd9, %rd1, %rd8;
	ld.global.s8 	%r196, [%rd9];
	add.s32 	%r197, %r573, %r196;
	add.s32 	%r198, %r551, -1792;
	cvt.u64.u32 	%rd10, %r198;
	add.s64 	%rd11, %rd1, %rd10;
	ld.global.s8 	%r199, [%rd11];
	add.s32 	%r200, %r197, %r199;
	add.s32 	%r201, %r551, -1536;
	cvt.u64.u32 	%rd12, %r201;
	add.s64 	%rd13, %rd1, %rd12;
	ld.global.s8 	%r202, [%rd13];
	add.s32 	%r203, %r200, %r202;
	add.s32 	%r204, %r551, -1280;
	cvt.u64.u32 	%rd14, %r204;
	add.s64 	%rd15, %rd1, %rd14;
	ld.global.s8 	%r205, [%rd15];
	add.s32 	%r206, %r203, %r205;
	add.s32 	%r207, %r551, -1024;
	cvt.u64.u32 	%rd16, %r207;
	add.s64 	%rd17, %rd1, %rd16;
	ld.global.s8 	%r208, [%rd17];
	add.s32 	%r209, %r206, %r208;
	add.s32 	%r210, %r551, -768;
	cvt.u64.u32 	%rd18, %r210;
	add.s64 	%rd19, %rd1, %rd18;
	ld.global.s8 	%r211, [%rd19];
	add.s32 	%r212, %r209, %r211;
	add.s32 	%r213, %r551, -512;
	cvt.u64.u32 	%rd20, %r213;
	add.s64 	%rd21, %rd1, %rd20;
	ld.global.s8 	%r214, [%rd21];
	add.s32 	%r215, %r212, %r214;
	add.s32 	%r216, %r551, 1792;
	add.s32 	%r217, %r551, -256;
	cvt.u64.u32 	%rd22, %r217;
	add.s64 	%rd23, %rd1, %rd22;
	ld.global.s8 	%r218, [%rd23];
	add.s32 	%r219, %r215, %r218;
	cvt.u64.u32 	%rd24, %r551;
	add.s64 	%rd25, %rd1, %rd24;
	ld.global.s8 	%r220, [%rd25];
	add.s32 	%r221, %r219, %r220;
	add.s32 	%r222, %r551, 256;
	cvt.u64.u32 	%rd26, %r222;
	add.s64 	%rd27, %rd1, %rd26;
	ld.global.s8 	%r223, [%rd27];
	add.s32 	%r224, %r221, %r223;
	add.s32 	%r225, %r551, 512;
	cvt.u64.u32 	%rd28, %r225;
	add.s64 	%rd29, %rd1, %rd28;
	ld.global.s8 	%r226, [%rd29];
	add.s32 	%r227, %r224, %r226;
	add.s32 	%r228, %r551, 768;
	cvt.u64.u32 	%rd30, %r228;
	add.s64 	%rd31, %rd1, %rd30;
	ld.global.s8 	%r229, [%rd31];
	add.s32 	%r230, %r227, %r229;
	add.s32 	%r231, %r551, 1024;
	cvt.u64.u32 	%rd32, %r231;
	add.s64 	%rd33, %rd1, %rd32;
	ld.global.s8 	%r232, [%rd33];
	add.s32 	%r233, %r230, %r232;
	add.s32 	%r234, %r551, 1280;
	cvt.u64.u32 	%rd34, %r234;
	add.s64 	%rd35, %rd1, %rd34;
	ld.global.s8 	%r235, [%rd35];
	add.s32 	%r236, %r233, %r235;
	add.s32 	%r237, %r551, 1536;
	cvt.u64.u32 	%rd36, %r237;
	add.s64 	%rd37, %rd1, %rd36;
	ld.global.s8 	%r238, [%rd37];
	add.s32 	%r239, %r236, %r238;
	cvt.u64.u32 	%rd38, %r216;
	add.s64 	%rd39, %rd1, %rd38;
	ld.global.s8 	%r240, [%rd39];
	add.s32 	%r573, %r239, %r240;
	add.s32 	%r559, %r559, 4096;
	add.s32 	%r551, %r551, 4096;
	add.s32 	%r557, %r557, 16;
	setp.ne.s32 	%p9, %r557, 0;
	@%p9 bra 	$L__BB5_33;
	add.s32 	%r565, %r559, -2048;
$L__BB5_35:
	setp.eq.s32 	%p10, %r72, 0;
	@%p10 bra 	$L__BB5_44;
	and.b32  	%r87, %r71, 7;
	setp.lt.u32 	%p11, %r72, 8;
	@%p11 bra 	$L__BB5_38;
	add.s32 	%r242, %r565, %r556;
	cvt.u64.u32 	%rd40, %r242;
	add.s64 	%rd41, %rd1, %rd40;
	ld.global.s8 	%r243, [%rd41];
	add.s32 	%r244, %r573, %r243;
	add.s32 	%r245, %r242, 256;
	cvt.u64.u32 	%rd42, %r245;
	add.s64 	%rd43, %rd1, %rd42;
	ld.global.s8 	%r246, [%rd43];
	add.s32 	%r247, %r244, %r246;
	add.s32 	%r248, %r242, 512;
	cvt.u64.u32 	%rd44, %r248;
	add.s64 	%rd45, %rd1, %rd44;
	ld.global.s8 	%r249, [%rd45];
	add.s32 	%r250, %r247, %r249;
	add.s32 	%r251, %r242, 768;
	cvt.u64.u32 	%rd46, %r251;
	add.s64 	%rd47, %rd1, %rd46;
	ld.global.s8 	%r252, [%rd47];
	add.s32 	%r253, %r250, %r252;
	add.s32 	%r254, %r242, 1024;
	cvt.u64.u32 	%rd48, %r254;
	add.s64 	%rd49, %rd1, %rd48;
	ld.global.s8 	%r255, [%rd49];
	add.s32 	%r256, %r253, %r255;
	add.s32 	%r257, %r242, 1280;
	cvt.u64.u32 	%rd50, %r257;
	add.s64 	%rd51, %rd1, %rd50;
	ld.global.s8 	%r258, [%rd51];
	add.s32 	%r259, %r256, %r258;
	add.s32 	%r260, %r242, 1536;
	cvt.u64.u32 	%rd52, %r260;
	add.s64 	%rd53, %rd1, %rd52;
	ld.global.s8 	%r261, [%rd53];
	add.s32 	%r262, %r259, %r261;
	add.s32 	%r263, %r242, 1792;
	cvt.u64.u32 	%rd54, %r263;
	add.s64 	%rd55, %rd1, %rd54;
	ld.global.s8 	%r264, [%rd55];
	add.s32 	%r573, %r262, %r264;
	add.s32 	%r565, %r565, 2048;
$L__BB5_38:
	setp.eq.s32 	%p12, %r87, 0;
	@%p12 bra 	$L__BB5_44;
	setp.lt.u32 	%p13, %r87, 4;
	@%p13 bra 	$L__BB5_41;
	add.s32 	%r266, %r565, %r556;
	cvt.u64.u32 	%rd56, %r266;
	add.s64 	%rd57, %rd1, %rd56;
	ld.global.s8 	%r267, [%rd57];
	add.s32 	%r268, %r573, %r267;
	add.s32 	%r269, %r266, 256;
	cvt.u64.u32 	%rd58, %r269;
	add.s64 	%rd59, %rd1, %rd58;
	ld.global.s8 	%r270, [%rd59];
	add.s32 	%r271, %r268, %r270;
	add.s32 	%r272, %r266, 512;
	cvt.u64.u32 	%rd60, %r272;
	add.s64 	%rd61, %rd1, %rd60;
	ld.global.s8 	%r273, [%rd61];
	add.s32 	%r274, %r271, %r273;
	add.s32 	%r275, %r266, 768;
	cvt.u64.u32 	%rd62, %r275;
	add.s64 	%rd63, %rd1, %rd62;
	ld.global.s8 	%r276, [%rd63];
	add.s32 	%r573, %r274, %r276;
	add.s32 	%r565, %r565, 1024;
$L__BB5_41:
	and.b32  	%r277, %r71, 3;
	setp.eq.s32 	%p14, %r277, 0;
	@%p14 bra 	$L__BB5_44;
	add.s32 	%r571, %r565, %r553;
	cvt.u16.u32 	%rs1, %r552;
	shr.u16 	%rs2, %rs1, 8;
	add.s16 	%rs3, %rs2, 1;
	cvt.u32.u16 	%r278, %rs3;
	and.b32  	%r279, %r278, 3;
	neg.s32 	%r570, %r279;
$L__BB5_43:
	.pragma "nounroll";
	cvt.u64.u32 	%rd64, %r571;
	add.s64 	%rd65, %rd1, %rd64;
	ld.global.s8 	%r280, [%rd65];
	add.s32 	%r573, %r573, %r280;
	add.s32 	%r571, %r571, 256;
	add.s32 	%r570, %r570, 1;
	setp.ne.s32 	%p15, %r570, 0;
	@%p15 bra 	$L__BB5_43;
$L__BB5_44:
	// begin inline asm
	mov.u32 %r281, %laneid;
	// end inline asm
	mov.b32 	%r284, 1;
	mov.b32 	%r305, 31;
	mov.b32 	%r306, -1;
	// begin inline asm
	shfl.sync.down.b32 %r282, %r573, %r284, %r305, %r306;
	// end inline asm
	setp.gt.s32 	%p16, %r281, 30;
	selp.b32 	%r307, 0, %r282, %p16;
	add.s32 	%r288, %r307, %r573;
	mov.b32 	%r289, 2;
	// begin inline asm
	shfl.sync.down.b32 %r287, %r288, %r289, %r305, %r306;
	// end inline asm
	setp.gt.s32 	%p17, %r281, 29;
	selp.b32 	%r308, 0, %r287, %p17;
	add.s32 	%r293, %r288, %r308;
	mov.b32 	%r294, 4;
	// begin inline asm
	shfl.sync.down.b32 %r292, %r293, %r294, %r305, %r306;
	// end inline asm
	setp.gt.s32 	%p18, %r281, 27;
	selp.b32 	%r309, 0, %r292, %p18;
	add.s32 	%r298, %r293, %r309;
	mov.b32 	%r299, 8;
	// begin inline asm
	shfl.sync.down.b32 %r297, %r298, %r299, %r305, %r306;
	// end inline asm
	setp.gt.s32 	%p19, %r281, 23;
	selp.b32 	%r310, 0, %r297, %p19;
	add.s32 	%r303, %r298, %r310;
	mov.b32 	%r304, 16;
	// begin inline asm
	shfl.sync.down.b32 %r302, %r303, %r304, %r305, %r306;
	// end inline asm
	setp.gt.s32 	%p20, %r281, 15;
	selp.b32 	%r311, 0, %r302, %p20;
	add.s32 	%r574, %r303, %r311;
	setp.ne.s32 	%p21, %r281, 0;
	@%p21 bra 	$L__BB5_46;
	shr.u32 	%r312, %r54, 3;
	and.b32  	%r313, %r312, 124;
	mov.u32 	%r314, _ZZN3cub18CUB_300001_SM_10006detail6reduce18DeviceReduceKernelINS2_10policy_hubIijN4cuda3std3__44plusIiEEE10Policy1000EN6thrust24THRUST_300001_SM_1000_NS6detail15normal_iteratorINSD_10device_ptrIcEEEEjS9_iNS7_10__identityEEEvT0_PT3_T1_NS0_13GridEvenShareISN_EET2_T4_E12temp_storage;
	add.s32 	%r315, %r314, %r313;
	st.shared.u32 	[%r315+8], %r574;
$L__BB5_46:
	bar.sync 	0;
	setp.ne.s32 	%p22, %r54, 0;
	@%p22 bra 	$L__BB5_48;
	ld.shared.u32 	%r316, [_ZZN3cub18CUB_300001_SM_10006detail6reduce18DeviceReduceKernelINS2_10policy_hubIijN4cuda3std3__44plusIiEEE10Policy1000EN6thrust24THRUST_300001_SM_1000_NS6detail15normal_iteratorINSD_10device_ptrIcEEEEjS9_iNS7_10__identityEEEvT0_PT3_T1_NS0_13GridEvenShareISN_EET2_T4_E12temp_storage+12];
	add.s32 	%r317, %r316, %r574;
	ld.shared.u32 	%r318, [_ZZN3cub18CUB_300001_SM_10006detail6reduce18DeviceReduceKernelINS2_10policy_hubIijN4cuda3std3__44plusIiEEE10Policy1000EN6thrust24THRUST_300001_SM_1000_NS6detail15normal_iteratorINSD_10device_ptrIcEEEEjS9_iNS7_10__identityEEEvT0_PT3_T1_NS0_13GridEvenShareISN_EET2_T4_E12temp_storage+16];
	add.s32 	%r319, %r317, %r318;
	ld.shared.u32 	%r320, [_ZZN3cub18CUB_300001_SM_10006detail6reduce18DeviceReduceKernelINS2_10policy_hubIijN4cuda3std3__44plusIiEEE10Policy1000EN6thrust24THRUST_300001_SM_1000_NS6detail15normal_iteratorINSD_10device_ptrIcEEEEjS9_iNS7_10__identityEEEvT0_PT3_T1_NS0_13GridEvenShareISN_EET2_T4_E12temp_storage+20];
	add.s32 	%r321, %r319, %r320;
	ld.shared.u32 	%r322, [_ZZN3cub18CUB_300001_SM_10006detail6reduce18DeviceReduceKernelINS2_10policy_hubIijN4cuda3std3__44plusIiEEE10Policy1000EN6thrust24THRUST_300001_SM_1000_NS6detail15normal_iteratorINSD_10device_ptrIcEEEEjS9_iNS7_10__identityEEEvT0_PT3_T1_NS0_13GridEvenShareISN_EET2_T4_E12temp_storage+24];
	add.s32 	%r323, %r321, %r322;
	ld.shared.u32 	%r324, [_ZZN3cub18CUB_300001_SM_10006detail6reduce18DeviceReduceKernelINS2_10policy_hubIijN4cuda3std3__44plusIiEEE10Policy1000EN6thrust24THRUST_300001_SM_1000_NS6detail15normal_iteratorINSD_10device_ptrIcEEEEjS9_iNS7_10__identityEEEvT0_PT3_T1_NS0_13GridEvenShareISN_EET2_T4_E12temp_storage+28];
	add.s32 	%r325, %r323, %r324;
	ld.shared.u32 	%r326, [_ZZN3cub18CUB_300001_SM_10006detail6reduce18DeviceReduceKernelINS2_10policy_hubIijN4cuda3std3__44plusIiEEE10Policy1000EN6thrust24THRUST_300001_SM_1000_NS6detail15normal_iteratorINSD_10device_ptrIcEEEEjS9_iNS7_10__identityEEEvT0_PT3_T1_NS0_13GridEvenShareISN_EET2_T4_E12temp_storage+32];
	add.s32 	%r327, %r325, %r326;
	ld.shared.u32 	%r328, [_ZZN3cub18CUB_300001_SM_10006detail6reduce18DeviceReduceKernelINS2_10policy_hubIijN4cuda3std3__44plusIiEEE10Policy1000EN6thrust24THRUST_300001_SM_1000_NS6detail15normal_iteratorINSD_10device_ptrIcEEEEjS9_iNS7_10__identityEEEvT0_PT3_T1_NS0_13GridEvenShareISN_EET2_T4_E12temp_storage+36];
	add.s32 	%r574, %r327, %r328;
$L__BB5_48:
	mov.u32 	%r531, %tid.x;
	setp.ne.s32 	%p56, %r531, 0;
	@%p56 bra 	$L__BB5_50;
	ld.param.u64 	%rd129, [_ZN3cub18CUB_300001_SM_10006detail6reduce18DeviceReduceKernelINS2_10policy_hubIijN4cuda3std3__44plusIiEEE10Policy1000EN6thrust24THRUST_300001_SM_1000_NS6detail15normal_iteratorINSD_10device_ptrIcEEEEjS9_iNS7_10__identityEEEvT0_PT3_T1_NS0_13GridEvenShareISN_EET2_T4__param_1];
	cvta.to.global.u64 	%rd126, %rd129;
	mul.wide.u32 	%rd127, %r3, 4;
	add.s64 	%rd128, %rd126, %rd127;
	st.global.u32 	[%rd128], %r574;
$L__BB5_50:
	ret;

}
	// .globl	_ZN3cub18CUB_300001_SM_10006detail6reduce28DeviceReduceSingleTileKernelINS2_10policy_hubIijN4cuda3std3__44plusIiEEE10Policy1000EPiSC_iS9_iiNS7_10__identityEEEvT0_T1_T2_T3_T4_T6_
.visible .entry _ZN3cub18CUB_300001_SM_10006detail6reduce28DeviceReduceSingleTileKernelINS2_10policy_hubIijN4cuda3std3__44plusIiEEE10Policy1000EPiSC_iS9_iiNS7_10__identityEEEvT0_T1_T2_T3_T4_T6_(
	.param .u64 .ptr .align 1 _ZN3cub18CUB_300001_SM_10006detail6reduce28DeviceReduceSingleTileKernelINS2_10policy_hubIijN4cuda3std3__44plusIiEEE10Policy1000EPiSC_iS9_iiNS7_10__identityEEEvT0_T1_T2_T3_T4_T6__param_0,
	.param .u64 .ptr .align 1 _ZN3cub18CUB_300001_SM_10006detail6reduce28DeviceReduceSingleTileKernelINS2_10policy_hubIijN4cuda3std3__44plusIiEEE10Policy1000EPiSC_iS9_iiNS7_10__identityEEEvT0_T1_T2_T3_T4_T6__param_1,
	.param .u32 _ZN3cub18CUB_300001_SM_10006detail6reduce28DeviceReduceSingleTileKernelINS2_10policy_hubIijN4cuda3std3__44plusIiEEE10Policy1000EPiSC_iS9_iiNS7_10__identityEEEvT0_T1_T2_T3_T4_T6__param_2,
	.param .align 1 .b8 _ZN3cub18CUB_300001_SM_10006detail6reduce28DeviceReduceSingleTileKernelINS2_10policy_hubIijN4cuda3std3__44plusIiEEE10Policy1000EPiSC_iS9_iiNS7_10__identityEEEvT0_T1_T2_T3_T4_T6__param_3[1],
	.param .u32 _ZN3cub18CUB_300001_SM_10006detail6reduce28DeviceReduceSingleTileKernelINS2_10policy_hubIijN4cuda3std3__44plusIiEEE10Policy1000EPiSC_iS9_iiNS7_10__identityEEEvT0_T1_T2_T3_T4_T6__param_4,
	.param .align 1 .b8 _ZN3cub18CUB_300001_SM_10006detail6reduce28DeviceReduceSingleTileKernelINS2_10policy_hubIijN4cuda3std3__44plusIiEEE10Policy1000EPiSC_iS9_iiNS7_10__identityEEEvT0_T1_T2_T3_T4_T6__param_5[1]
)
.maxntid 256
.minnctapersm 1
{
	.reg .pred 	%p<97>;
	.reg .b32 	%r<687>;
	.reg .b64 	%rd<125>;
	// demoted variable
	.shared .align 4 .b8 _ZZN3cub18CUB_300001_SM_10006detail6reduce28DeviceReduceSingleTileKernelINS2_10policy_hubIijN4cuda3std3__44plusIiEEE10Policy1000EPiSC_iS9_iiNS7_10__identityEEEvT0_T1_T2_T3_T4_T6_E12temp_storage[44];
	ld.param.u64 	%rd16, [_ZN3cub18CUB_300001_SM_10006detail6reduce28DeviceReduceSingleTileKernelINS2_10policy_hubIijN4cuda3std3__44plusIiEEE10Policy1000EPiSC_iS9_iiNS7_10__identityEEEvT0_T1_T2_T3_T4_T6__param_0];
	ld.param.u64 	%rd17, [_ZN3cub18CUB_300001_SM_10006detail6reduce28DeviceReduceSingleTileKernelINS2_10policy_hubIijN4cuda3std3__44plusIiEEE10Policy1000EPiSC_iS9_iiNS7_10__identityEEEvT0_T1_T2_T3_T4_T6__param_1];
	ld.param.u32 	%r120, [_ZN3cub18CUB_300001_SM_10006detail6reduce28DeviceReduceSingleTileKernelINS2_10policy_hubIijN4cuda3std3__44plusIiEEE10Policy1000EPiSC_iS9_iiNS7_10__identityEEEvT0_T1_T2_T3_T4_T6__param_2];
	ld.param.u32 	%r121, [_ZN3cub18CUB_300001_SM_10006detail6reduce28DeviceReduceSingleTileKernelINS2_10policy_hubIijN4cuda3std3__44plusIiEEE10Policy1000EPiSC_iS9_iiNS7_10__identityEEEvT0_T1_T2_T3_T4_T6__param_4];
	cvta.to.global.u64 	%rd1, %rd17;
	setp.ne.s32 	%p1, %r120, 0;
	@%p1 bra 	$L__BB6_3;
	mov.u32 	%r633, %tid.x;
	setp.ne.s32 	%p96, %r633, 0;
	@%p96 bra 	$L__BB6_74;
	st.global.u32 	[%rd1], %r121;
	bra.uni 	$L__BB6_74;
$L__BB6_3:
	and.b64  	%rd18, %rd16, 15;
	setp.ne.s64 	%p2, %rd18, 0;
	@%p2 bra 	$L__BB6_38;
	setp.gt.s32 	%p49, %r120, 4095;
	@%p49 bra 	$L__BB6_22;
	mov.u32 	%r1, %tid.x;
	setp.ge.s32 	%p66, %r1, %r120;
	mov.b32 	%r644, 0;
	mov.u32 	%r639, %r1;
	@%p66 bra 	$L__BB6_7;
	mul.wide.u32 	%rd113, %r1, 4;
	add.s64 	%rd112, %rd16, %rd113;
	// begin inline asm
	ld.global.nc.u32 %r644, [%rd112];
	// end inline asm
	add.s32 	%r639, %r1, 256;
$L__BB6_7:
	setp.ge.s32 	%p67, %r639, %r120;
	@%p67 bra 	$L__BB6_13;
	not.b32 	%r507, %r639;
	add.s32 	%r6, %r120, %r507;
	and.b32  	%r508, %r6, 768;
	setp.eq.s32 	%p68, %r508, 768;
	@%p68 bra 	$L__BB6_11;
	mul.wide.u32 	%rd114, %r639, 4;
	add.s64 	%rd121, %rd16, %rd114;
	shr.u32 	%r509, %r6, 8;
	add.s32 	%r510, %r509, 1;
	and.b32  	%r511, %r510, 3;
	neg.s32 	%r636, %r511;
$L__BB6_10:
	.pragma "nounroll";
	// begin inline asm
	ld.global.nc.u32 %r512, [%rd121];
	// end inline asm
	add.s32 	%r644, %r512, %r644;
	add.s32 	%r639, %r639, 256;
	add.s64 	%rd121, %rd121, 1024;
	add.s32 	%r636, %r636, 1;
	setp.ne.s32 	%p69, %r636, 0;
	@%p69 bra 	$L__BB6_10;
$L__BB6_11:
	setp.lt.u32 	%p70, %r6, 768;
	@%p70 bra 	$L__BB6_13;
$L__BB6_12:
	mul.wide.s32 	%rd120, %r639, 4;
	add.s64 	%rd116, %rd16, %rd120;
	// begin inline asm
	ld.global.nc.u32 %r513, [%rd116];
	// end inline asm
	add.s32 	%r517, %r513, %r644;
	add.s64 	%rd117, %rd116, 1024;
	// begin inline asm
	ld.global.nc.u32 %r514, [%rd117];
	// end inline asm
	add.s32 	%r518, %r514, %r517;
	add.s64 	%rd118, %rd116, 2048;
	// begin inline asm
	ld.global.nc.u32 %r515, [%rd118];
	// end inline asm
	add.s32 	%r519, %r515, %r518;
	add.s64 	%rd119, %rd116, 3072;
	// begin inline asm
	ld.global.nc.u32 %r516, [%rd119];
	// end inline asm
	add.s32 	%r644, %r516, %r519;
	add.s32 	%r639, %r639, 1024;
	setp.lt.s32 	%p71, %r639, %r120;
	@%p71 bra 	$L__BB6_12;
$L__BB6_13:
	setp.lt.s32 	%p72, %r120, 256;
	@%p72 bra 	$L__BB6_18;
	// begin inline asm
	mov.u32 %r583, %laneid;
	// end inline asm
	mov.b32 	%r586, 1;
	mov.b32 	%r607, 31;
	mov.b32 	%r608, -1;
	// begin inline asm
	shfl.sync.down.b32 %r584, %r644, %r586, %r607, %r608;
	// end inline asm
	setp.gt.s32 	%p88, %r583, 30;
	selp.b32 	%r609, 0, %r584, %p88;
	add.s32 	%r590, %r609, %r644;
	mov.b32 	%r591, 2;
	// begin inline asm
	shfl.sync.down.b32 %r589, %r590, %r591, %r607, %r608;
	// end inline asm
	setp.gt.s32 	%p89, %r583, 29;
	selp.b32 	%r610, 0, %r589, %p89;
	add.s32 	%r595, %r590, %r610;
	mov.b32 	%r596, 4;
	// begin inline asm
	shfl.sync.down.b32 %r594, %r595, %r596, %r607, %r608;
	// end inline asm
	setp.gt.s32 	%p90, %r583, 27;
	selp.b32 	%r611, 0, %r594, %p90;
	add.s32 	%r600, %r595, %r611;
	mov.b32 	%r601, 8;
	// begin inline asm
	shfl.sync.down.b32 %r599, %r600, %r601, %r607, %r608;
	// end inline asm
	setp.gt.s32 	%p91, %r583, 23;
	selp.b32 	%r612, 0, %r599, %p91;
	add.s32 	%r605, %r600, %r612;
	mov.b32 	%r606, 16;
	// begin inline asm
	shfl.sync.down.b32 %r604, %r605, %r606, %r607, %r608;
	// end inline asm
	setp.gt.s32 	%p92, %r583, 15;
	selp.b32 	%r613, 0, %r604, %p92;
	add.s32 	%r686, %r605, %r613;
	setp.ne.s32 	%p93, %r583, 0;
	@%p93 bra 	$L__BB6_16;
	shr.u32 	%r614, %r1, 3;
	and.b32  	%r615, %r614, 124;
	mov.u32 	%r616, _ZZN3cub18CUB_300001_SM_10006detail6reduce28DeviceReduceSingleTileKernelINS2_10policy_hubIijN4cuda3std3__44plusIiEEE10Policy1000EPiSC_iS9_iiNS7_10__identityEEEvT0_T1_T2_T3_T4_T6_E12temp_storage;
	add.s32 	%r617, %r616, %r615;
	st.shared.u32 	[%r617+8], %r686;
$L__BB6_16:
	bar.sync 	0;
	setp.ne.s32 	%p94, %r1, 0;
	@%p94 bra 	$L__BB6_72;
	ld.shared.u32 	%r618, [_ZZN3cub18CUB_300001_SM_10006detail6reduce28DeviceReduceSingleTileKernelINS2_10policy_hubIijN4cuda3std3__44plusIiEEE10Policy1000EPiSC_iS9_iiNS7_10__identityEEEvT0_T1_T2_T3_T4_T6_E12temp_storage+12];
	add.s32 	%r619, %r618, %r686;
	ld.shared.u32 	%r620, [_ZZN3cub18CUB_300001_SM_10006detail6reduce28DeviceReduceSingleTileKernelINS2_10policy_hubIijN4cuda3std3__44plusIiEEE10Policy1000EPiSC_iS9_iiNS7_10__identityEEEvT0_T1_T2_T3_T4_T6_E12temp_storage+16];
	add.s32 	%r621, %r619, %r620;
	ld.shared.u32 	%r622, [_ZZN3cub18CUB_300001_SM_10006detail6reduce28DeviceReduceSingleTileKernelINS2_10policy_hubIijN4cuda3std3__44plusIiEEE10Policy1000EPiSC_iS9_iiNS7_10__identityEEEvT0_T1_T2_T3_T4_T6_E12temp_storage+20];
	add.s32 	%r623, %r621, %r622;
	ld.shared.u32 	%r624, [_ZZN3cub18CUB_300001_SM_10006detail6reduce28DeviceReduceSingleTileKernelINS2_10policy_hubIijN4cuda3std3__44plusIiEEE10Policy1000EPiSC_iS9_iiNS7_10__identityEEEvT0_T1_T2_T3_T4_T6_E12temp_storage+24];
	add.s32 	%r625, %r623, %r624;
	ld.shared.u32 	%r626, [_ZZN3cub18CUB_300001_SM_10006detail6reduce28DeviceReduceSingleTileKernelINS2_10policy_hubIijN4cuda3std3__44plusIiEEE10Policy1000EPiSC_iS9_iiNS7_10__identityEEEvT0_T1_T2_T3_T4_T6_E12temp_storage+28];
	add.s32 	%r627, %r625, %r626;
	ld.shared.u32 	%r628, [_ZZN3cub18CUB_300001_SM_10006detail6reduce28DeviceReduceSingleTileKernelINS2_10policy_hubIijN4cuda3std3__44plusIiEEE10Policy1000EPiSC_iS9_iiNS7_10__identityEEEvT0_T1_T2_T3_T4_T6_E12temp_storage+32];
	add.s32 	%r629, %r627, %r628;
	ld.shared.u32 	%r630, [_ZZN3cub18CUB_300001_SM_10006detail6reduce28DeviceReduceSingleTileKernelINS2_10policy_hubIijN4cuda3std3__44plusIiEEE10Policy1000EPiSC_iS9_iiNS7_10__identityEEEvT0_T1_T2_T3_T4_T6_E12temp_storage+36];
	add.s32 	%r686, %r629, %r630;
	bra.uni 	$L__BB6_72;
$L__BB6_18:
	// begin inline asm
	mov.u32 %r520, %laneid;
	// end inline asm
	and.b32  	%r546, %r1, 992;
	add.s32 	%r547, %r546, 32;
	setp.gt.s32 	%p73, %r547, %r120;
	not.b32 	%r548, %r546;
	add.s32 	%r549, %r120, %r548;
	selp.b32 	%r544, %r549, 31, %p73;
	mov.b32 	%r523, 1;
	mov.b32 	%r545, -1;
	// begin inline asm
	shfl.sync.down.b32 %r521, %r644, %r523, %r544, %r545;
	// end inline asm
	setp.lt.s32 	%p74, %r520, %r544;
	selp.b32 	%r550, %r521, 0, %p74;
	add.s32 	%r527, %r550, %r644;
	mov.b32 	%r528, 2;
	// begin inline asm
	shfl.sync.down.b32 %r526, %r527, %r528, %r544, %r545;
	// end inline asm
	add.s32 	%r551, %r520, 2;
	setp.gt.s32 	%p75, %r551, %r544;
	selp.b32 	%r552, 0, %r526, %p75;
	add.s32 	%r532, %r527, %r552;
	mov.b32 	%r533, 4;
	// begin inline asm
	shfl.sync.down.b32 %r531, %r532, %r533, %r544, %r545;
	// end inline asm
	add.s32 	%r553, %r520, 4;
	setp.gt.s32 	%p76, %r553, %r544;
	selp.b32 	%r554, 0, %r531, %p76;
	add.s32 	%r537, %r532, %r554;
	mov.b32 	%r538, 8;
	// begin inline asm
	shfl.sync.down.b32 %r536, %r537, %r538, %r544, %r545;
	// end inline asm
	add.s32 	%r555, %r520, 8;
	setp.gt.s32 	%p77, %r555, %r544;
	selp.b32 	%r556, 0, %r536, %p77;
	add.s32 	%r542, %r537, %r556;
	mov.b32 	%r543, 16;
	// begin inline asm
	shfl.sync.down.b32 %r541, %r542, %r543, %r544, %r545;
	// end inline asm
	add.s32 	%r557, %r520, 16;
	setp.gt.s32 	%p78, %r557, %r544;
	selp.b32 	%r558, 0, %r541, %p78;
	add.s32 	%r686, %r542, %r558;
	setp.ne.s32 	%p79, %r520, 0;
	@%p79 bra 	$L__BB6_20;
	shr.u32 	%r559, %r1, 3;
	and.b32  	%r560, %r559, 124;
	mov.u32 	%r561, _ZZN3cub18CUB_300001_SM_10006detail6reduce28DeviceReduceSingleTileKernelINS2_10policy_hubIijN4cuda3std3__44plusIiEEE10Policy1000EPiSC_iS9_iiNS7_10__identityEEEvT0_T1_T2_T3_T4_T6_E12temp_storage;
	add.s32 	%r562, %r561, %r560;
	st.shared.u32 	[%r562+8], %r686;
$L__BB6_20:
	bar.sync 	0;
	setp.ne.s32 	%p80, %r1, 0;
	@%p80 bra 	$L__BB6_72;
	setp.gt.s32 	%p81, %r120, 32;
	ld.shared.u32 	%r563, [_ZZN3cub18CUB_300001_SM_10006detail6reduce28DeviceReduceSingleTileKernelINS2_10policy_hubIijN4cuda3std3__44plusIiEEE10Policy1000EPiSC_iS9_iiNS7_10__identityEEEvT0_T1_T2_T3_T4_T6_E12temp_storage+12];
	selp.b32 	%r564, %r563, 0, %p81;
	add.s32 	%r565, %r564, %r686;
	setp.gt.s32 	%p82, %r120, 64;
	ld.shared.u32 	%r566, [_ZZN3cub18CUB_300001_SM_10006detail6reduce28DeviceReduceSingleTileKernelINS2_10policy_hubIijN4cuda3std3__44plusIiEEE10Policy1000EPiSC_iS9_iiNS7_10__identityEEEvT0_T1_T2_T3_T4_T6_E12temp_storage+16];
	selp.b32 	%r567, %r566, 0, %p82;
	add.s32 	%r568, %r565, %r567;
	setp.gt.s32 	%p83, %r120, 96;
	ld.shared.u32 	%r569, [_ZZN3cub18CUB_300001_SM_10006detail6reduce28DeviceReduceSingleTileKernelINS2_10policy_hubIijN4cuda3std3__44plusIiEEE10Policy1000EPiSC_iS9_iiNS7_10__identityEEEvT0_T1_T2_T3_T4_T6_E12temp_storage+20];
	selp.b32 	%r570, %r569, 0, %p83;
	add.s32 	%r571, %r568, %r570;
	setp.gt.s32 	%p84, %r120, 128;
	ld.shared.u32 	%r572, [_ZZN3cub18CUB_300001_SM_10006detail6reduce28DeviceReduceSingleTileKernelINS2_10policy_hubIijN4cuda3std3__44plusIiEEE10Policy1000EPiSC_iS9_iiNS7_10__identityEEEvT0_T1_T2_T3_T4_T6_E12temp_storage+24];
	selp.b32 	%r573, %r572, 0, %p84;
	add.s32 	%r574, %r571, %r573;
	setp.gt.s32 	%p85, %r120, 160;
	ld.shared.u32 	%r575, [_ZZN3cub18CUB_300001_SM_10006detail6reduce28DeviceReduceSingleTileKernelINS2_10policy_hubIijN4cuda3std3__44plusIiEEE10Policy1000EPiSC_iS9_iiNS7_10__identityEEEvT0_T1_T2_T3_T4_T6_E12temp_storage+28];
	selp.b32 	%r576, %r575, 0, %p85;
	add.s32 	%r577, %r574, %r576;
	setp.gt.s32 	%p86, %r120, 192;
	ld.shared.u32 	%r578, [_ZZN3cub18CUB_300001_SM_10006detail6reduce28DeviceReduceSingleTileKernelINS2_10policy_hubIijN4cuda3std3__44plusIiEEE10Policy1000EPiSC_iS9_iiNS7_10__identityEEEvT0_T1_T2_T3_T4_T6_E12temp_storage+32];
	selp.b32 	%r579, %r578, 0, %p86;
	add.s32 	%r580, %r577, %r579;
	setp.gt.s32 	%p87, %r120, 224;
	ld.shared.u32 	%r581, [_ZZN3cub18CUB_300001_SM_10006detail6reduce28DeviceReduceSingleTileKernelINS2_10policy_hubIijN4cuda3std3__44plusIiEEE10Policy1000EPiSC_iS9_iiNS7_10__identityEEEvT0_T1_T2_T3_T4_T6_E12temp_storage+36];
	selp.b32 	%r582, %r581, 0, %p87;
	add.s32 	%r686, %r580, %r582;
	bra.uni 	$L__BB6_72;
$L__BB6_22:
	mov.u32 	%r26, %tid.x;
	shl.b32 	%r377, %r26, 2;
	mul.wide.u32 	%rd86, %r377, 4;
	add.s64 	%rd76, %rd16, %rd86;
	// begin inline asm
	ld.global.nc.v2.u64 {%rd74, %rd75}, [%rd76];
	// end inline asm
	mov.b64 	{%r378, %r379}, %rd75;
	mov.b64 	{%r380, %r381}, %rd74;
	add.s64 	%rd79, %rd76, 4096;
	// begin inline asm
	ld.global.nc.v2.u64 {%rd77, %rd78}, [%rd79];
	// end inline asm
	mov.b64 	{%r382, %r383}, %rd78;
	mov.b64 	{%r384, %r385}, %rd77;
	add.s64 	%rd82, %rd76, 8192;
	// begin inline asm
	ld.global.nc.v2.u64 {%rd80, %rd81}, [%rd82];
	// end inline asm
	mov.b64 	{%r386, %r387}, %rd81;
	mov.b64 	{%r388, %r389}, %rd80;
	add.s64 	%rd85, %rd76, 12288;
	// begin inline asm
	ld.global.nc.v2.u64 {%rd83, %rd84}, [%rd85];
	// end inline asm
	mov.b64 	{%r390, %r391}, %rd84;
	mov.b64 	{%r392, %r393}, %rd83;
	add.s32 	%r394, %r381, %r380;
	add.s32 	%r395, %r378, %r394;
	add.s32 	%r396, %r379, %r395;
	add.s32 	%r397, %r384, %r396;
	add.s32 	%r398, %r385, %r397;
	add.s32 	%r399, %r382, %r398;
	add.s32 	%r400, %r383, %r399;
	add.s32 	%r401, %r388, %r400;
	add.s32 	%r402, %r389, %r401;
	add.s32 	%r403, %r386, %r402;
	add.s32 	%r404, %r387, %r403;
	add.s32 	%r405, %r392, %r404;
	add.s32 	%r406, %r393, %r405;
	add.s32 	%r407, %r390, %r406;
	add.s32 	%r659, %r391, %r407;
	setp.lt.u32 	%p50, %r120, 8192;
	mov.b32 	%r648, 4096;
	@%p50 bra 	$L__BB6_26;
	add.s32 	%r28, %r120, -4096;
	mov.b32 	%r648, 4096;
$L__BB6_24:
	mul.wide.s32 	%rd99, %r648, 4;
	add.s64 	%rd89, %rd76, %rd99;
	// begin inline asm
	ld.global.nc.v2.u64 {%rd87, %rd88}, [%rd89];
	// end inline asm
	mov.b64 	{%r409, %r410}, %rd88;
	mov.b64 	{%r411, %r412}, %rd87;
	add.s64 	%rd92, %rd89, 4096;
	// begin inline asm
	ld.global.nc.v2.u64 {%rd90, %rd91}, [%rd92];
	// end inline asm
	mov.b64 	{%r413, %r414}, %rd91;
	mov.b64 	{%r415, %r416}, %rd90;
	add.s64 	%rd95, %rd89, 8192;
	// begin inline asm
	ld.global.nc.v2.u64 {%rd93, %rd94}, [%rd95];
	// end inline asm
	mov.b64 	{%r417, %r418}, %rd94;
	mov.b64 	{%r419, %r420}, %rd93;
	add.s64 	%rd98, %rd89, 12288;
	// begin inline asm
	ld.global.nc.v2.u64 {%rd96, %rd97}, [%rd98];
	// end inline asm
	mov.b64 	{%r421, %r422}, %rd97;
	mov.b64 	{%r423, %r424}, %rd96;
	add.s32 	%r425, %r411, %r659;
	add.s32 	%r426, %r412, %r425;
	add.s32 	%r427, %r409, %r426;
	add.s32 	%r428, %r410, %r427;
	add.s32 	%r429, %r415, %r428;
	add.s32 	%r430, %r416, %r429;
	add.s32 	%r431, %r413, %r430;
	add.s32 	%r432, %r414, %r431;
	add.s32 	%r433, %r419, %r432;
	add.s32 	%r434, %r420, %r433;
	add.s32 	%r435, %r417, %r434;
	add.s32 	%r436, %r418, %r435;
	add.s32 	%r437, %r423, %r436;
	add.s32 	%r438, %r424, %r437;
	add.s32 	%r439, %r421, %r438;
	add.s32 	%r659, %r422, %r439;
	sub.s32 	%r440, %r120, %r648;
	setp.lt.s32 	%p51, %r440, 4096;
	@%p51 bra 	$L__BB6_34;
	add.s32 	%r648, %r648, 4096;
	setp.le.s32 	%p52, %r648, %r28;
	@%p52 bra 	$L__BB6_24;
$L__BB6_26:
	setp.le.s32 	%p53, %r120, %r648;
	@%p53 bra 	$L__BB6_34;
	sub.s32 	%r35, %r120, %r648;
	setp.ge.s32 	%p54, %r26, %r35;
	@%p54 bra 	$L__BB6_34;
	not.b32 	%r442, %r26;
	add.s32 	%r443, %r120, %r442;
	sub.s32 	%r36, %r443, %r648;
	and.b32  	%r444, %r36, 768;
	setp.eq.s32 	%p55, %r444, 768;
	mov.u32 	%r653, %r26;
	@%p55 bra 	$L__BB6_31;
	add.s32 	%r650, %r26, %r648;
	shr.u32 	%r445, %r36, 8;
	add.s32 	%r446, %r445, 1;
	and.b32  	%r447, %r446, 3;
	neg.s32 	%r649, %r447;
	mov.u32 	%r653, %r26;
$L__BB6_30:
	.pragma "nounroll";
	mul.wide.u32 	%rd101, %r650, 4;
	add.s64 	%rd100, %rd16, %rd101;
	// begin inline asm
	ld.global.nc.u32 %r448, [%rd100];
	// end inline asm
	add.s32 	%r659, %r448, %r659;
	add.s32 	%r653, %r653, 256;
	add.s32 	%r650, %r650, 256;
	add.s32 	%r649, %r649, 1;
	setp.ne.s32 	%p56, %r649, 0;
	@%p56 bra 	$L__BB6_30;
$L__BB6_31:
	setp.lt.u32 	%p57, %r36, 768;
	@%p57 bra 	$L__BB6_34;
	cvt.u64.u32 	%rd102, %r653;
	cvt.u64.u32 	%rd103, %r648;
	add.s64 	%rd104, %rd102, %rd103;
	shl.b64 	%rd105, %rd104, 2;
	add.s64 	%rd106, %rd105, %rd16;
	add.s64 	%rd122, %rd106, 2048;
	add.s32 	%r656, %r653, %r648;
$L__BB6_33:
	mul.wide.u32 	%rd111, %r656, 4;
	add.s64 	%rd107, %rd16, %rd111;
	// begin inline asm
	ld.global.nc.u32 %r449, [%rd107];
	// end inline asm
	add.s32 	%r453, %r449, %r659;
	add.s64 	%rd108, %rd122, -1024;
	// begin inline asm
	ld.global.nc.u32 %r450, [%rd108];
	// end inline asm
	add.s32 	%r454, %r450, %r453;
	// begin inline asm
	ld.global.nc.u32 %r451, [%rd122];
	// end inline asm
	add.s32 	%r455, %r451, %r454;
	add.s64 	%rd110, %rd122, 1024;
	// begin inline asm
	ld.global.nc.u32 %r452, [%rd110];
	// end inline asm
	add.s32 	%r659, %r452, %r455;
	add.s32 	%r653, %r653, 1024;
	add.s64 	%rd122, %rd122, 4096;
	add.s32 	%r656, %r656, 1024;
	setp.lt.s32 	%p58, %r653, %r35;
	@%p58 bra 	$L__BB6_33;
$L__BB6_34:
	// begin inline asm
	mov.u32 %r456, %laneid;
	// end inline asm
	mov.b32 	%r459, 1;
	mov.b32 	%r480, 31;
	mov.b32 	%r481, -1;
	// begin inline asm
	shfl.sync.down.b32 %r457, %r659, %r459, %r480, %r481;
	// end inline asm
	setp.gt.s32 	%p59, %r456, 30;
	selp.b32 	%r482, 0, %r457, %p59;
	add.s32 	%r463, %r482, %r659;
	mov.b32 	%r464, 2;
	// begin inline asm
	shfl.sync.down.b32 %r462, %r463, %r464, %r480, %r481;
	// end inline asm
	setp.gt.s32 	%p60, %r456, 29;
	selp.b32 	%r483, 0, %r462, %p60;
	add.s32 	%r468, %r463, %r483;
	mov.b32 	%r469, 4;
	// begin inline asm
	shfl.sync.down.b32 %r467, %r468, %r469, %r480, %r481;
	// end inline asm
	setp.gt.s32 	%p61, %r456, 27;
	selp.b32 	%r484, 0, %r467, %p61;
	add.s32 	%r473, %r468, %r484;
	mov.b32 	%r474, 8;
	// begin inline asm
	shfl.sync.down.b32 %r472, %r473, %r474, %r480, %r481;
	// end inline asm
	setp.gt.s32 	%p62, %r456, 23;
	selp.b32 	%r485, 0, %r472, %p62;
	add.s32 	%r478, %r473, %r485;
	mov.b32 	%r479, 16;
	// begin inline asm
	shfl.sync.down.b32 %r477, %r478, %r479, %r480, %r481;
	// end inline asm
	setp.gt.s32 	%p63, %r456, 15;
	selp.b32 	%r486, 0, %r477, %p63;
	add.s32 	%r686, %r478, %r486;
	setp.ne.s32 	%p64, %r456, 0;
	@%p64 bra 	$L__BB6_36;
	shr.u32 	%r487, %r26, 3;
	and.b32  	%r488, %r487, 124;
	mov.u32 	%r489, _ZZN3cub18CUB_300001_SM_10006detail6reduce28DeviceReduceSingleTileKernelINS2_10policy_hubIijN4cuda3std3__44plusIiEEE10Policy1000EPiSC_iS9_iiNS7_10__identityEEEvT0_T1_T2_T3_T4_T6_E12temp_storage;
	add.s32 	%r490, %r489, %r488;
	st.shared.u32 	[%r490+8], %r686;
$L__BB6_36:
	bar.sync 	0;
	setp.ne.s32 	%p65, %r26, 0;
	@%p65 bra 	$L__BB6_72;
	ld.shared.u32 	%r491, [_ZZN3cub18CUB_300001_SM_10006detail6reduce28DeviceReduceSingleTileKernelINS2_10policy_hubIijN4cuda3std3__44plusIiEEE10Policy1000EPiSC_iS9_iiNS7_10__identityEEEvT0_T1_T2_T3_T4_T6_E12temp_storage+12];
	add.s32 	%r492, %r491, %r686;
	ld.shared.u32 	%r493, [_ZZN3cub18CUB_300001_SM_10006detail6reduce28DeviceReduceSingleTileKernelINS2_10policy_hubIijN4cuda3std3__44plusIiEEE10Policy1000EPiSC_iS9_iiNS7_10__identityEEEvT0_T1_T2_T3_T4_T6_E12temp_storage+16];
	add.s32 	%r494, %r492, %r493;
	ld.shared.u32 	%r495, [_ZZN3cub18CUB_300001_SM_10006detail6reduce28DeviceReduceSingleTileKernelINS2_10policy_hubIijN4cuda3std3__44plusIiEEE10Policy1000EPiSC_iS9_iiNS7_10__identityEEEvT0_T1_T2_T3_T4_T6_E12temp_storage+20];
	add.s32 	%r496, %r494, %r495;
	ld.shared.u32 	%r497, [_ZZN3cub18CUB_300001_SM_10006detail6reduce28DeviceReduceSingleTileKernelINS2_10policy_hubIijN4cuda3std3__44plusIiEEE10Policy1000EPiSC_iS9_iiNS7_10__identityEEEvT0_T1_T2_T3_T4_T6_E12temp_storage+24];
	add.s32 	%r498, %r496, %r497;
	ld.shared.u32 	%r499, [_ZZN3cub18CUB_300001_SM_10006detail6reduce28DeviceReduceSingleTileKernelINS2_10policy_hubIijN4cuda3std3__44plusIiEEE10Policy1000EPiSC_iS9_iiNS7_10__identityEEEvT0_T1_T2_T3_T4_T6_E12temp_storage+28];
	add.s32 	%r500, %r498, %r499;
	ld.shared.u32 	%r501, [_ZZN3cub18CUB_300001_SM_10006detail6reduce28DeviceReduceSingleTileKernelINS2_10policy_hubIijN4cuda3std3__44plusIiEEE10Policy1000EPiSC_iS9_iiNS7_10__identityEEEvT0_T1_T2_T3_T4_T6_E12temp_storage+32];
	add.s32 	%r502, %r500, %r501;
	ld.shared.u32 	%r503, [_ZZN3cub18CUB_300001_SM_10006detail6reduce28DeviceReduceSingleTileKernelINS2_10policy_hubIijN4cuda3std3__44plusIiEEE10Policy1000EPiSC_iS9_iiNS7_10__identityEEEvT0_T1_T2_T3_T4_T6_E12temp_storage+36];
	add.s32 	%r686, %r502, %r503;
	bra.uni 	$L__BB6_72;
$L__BB6_38:
	setp.gt.s32 	%p3, %r120, 4095;
	@%p3 bra 	$L__BB6_56;
	mov.u32 	%r60, %tid.x;
	setp.ge.s32 	%p20, %r60, %r120;
	mov.b32 	%r670, 0;
	mov.u32 	%r665, %r60;
	@%p20 bra 	$L__BB6_41;
	mul.wide.u32 	%rd66, %r60, 4;
	add.s64 	%rd65, %rd16, %rd66;
	// begin inline asm
	ld.global.nc.u32 %r670, [%rd65];
	// end inline asm
	add.s32 	%r665, %r60, 256;
$L__BB6_41:
	setp.ge.s32 	%p21, %r665, %r120;
	@%p21 bra 	$L__BB6_47;
	not.b32 	%r252, %r665;
	add.s32 	%r65, %r120, %r252;
	and.b32  	%r253, %r65, 768;
	setp.eq.s32 	%p22, %r253, 768;
	@%p22 bra 	$L__BB6_45;
	mul.wide.u32 	%rd67, %r665, 4;
	add.s64 	%rd123, %rd16, %rd67;
	shr.u32 	%r254, %r65, 8;
	add.s32 	%r255, %r254, 1;
	and.b32  	%r256, %r255, 3;
	neg.s32 	%r662, %r256;
$L__BB6_44:
	.pragma "nounroll";
	// begin inline asm
	ld.global.nc.u32 %r257, [%rd123];
	// end inline asm
	add.s32 	%r670, %r257, %r670;
	add.s32 	%r665, %r665, 256;
	add.s64 	%rd123, %rd123, 1024;
	add.s32 	%r662, %r662, 1;
	setp.ne.s32 	%p23, %r662, 0;
	@%p23 bra 	$L__BB6_44;
$L__BB6_45:
	setp.lt.u32 	%p24, %r65, 768;
	@%p24 bra 	$L__BB6_47;
$L__BB6_46:
	mul.wide.s32 	%rd73, %r665, 4;
	add.s64 	%rd69, %rd16, %rd73;
	// begin inline asm
	ld.global.nc.u32 %r258, [%rd69];
	// end inline asm
	add.s32 	%r262, %r258, %r670;
	add.s64 	%rd70, %rd69, 1024;
	// begin inline asm
	ld.global.nc.u32 %r259, [%rd70];
	// end inline asm
	add.s32 	%r263, %r259, %r262;
	add.s64 	%rd71, %rd69, 2048;
	// begin inline asm
	ld.global.nc.u32 %r260, [%rd71];
	// end inline asm
	add.s32 	%r264, %r260, %r263;
	add.s64 	%rd72, %rd69, 3072;
	// begin inline asm
	ld.global.nc.u32 %r261, [%rd72];
	// end inline asm
	add.s32 	%r670, %r261, %r264;
	add.s32 	%r665, %r665, 1024;
	setp.lt.s32 	%p25, %r665, %r120;
	@%p25 bra 	$L__BB6_46;
$L__BB6_47:
	setp.lt.s32 	%p26, %r120, 256;
	@%p26 bra 	$L__BB6_52;
	// begin inline asm
	mov.u32 %r328, %laneid;
	// end inline asm
	mov.b32 	%r331, 1;
	mov.b32 	%r352, 31;
	mov.b32 	%r353, -1;
	// begin inline asm
	shfl.sync.down.b32 %r329, %r670, %r331, %r352, %r353;
	// end inline asm
	setp.gt.s32 	%p42, %r328, 30;
	selp.b32 	%r354, 0, %r329, %p42;
	add.s32 	%r335, %r354, %r670;
	mov.b32 	%r336, 2;
	// begin inline asm
	shfl.sync.down.b32 %r334, %r335, %r336, %r352, %r353;
	// end inline asm
	setp.gt.s32 	%p43, %r328, 29;
	selp.b32 	%r355, 0, %r334, %p43;
	add.s32 	%r340, %r335, %r355;
	mov.b32 	%r341, 4;
	// begin inline asm
	shfl.sync.down.b32 %r339, %r340, %r341, %r352, %r353;
	// end inline asm
	setp.gt.s32 	%p44, %r328, 27;
	selp.b32 	%r356, 0, %r339, %p44;
	add.s32 	%r345, %r340, %r356;
	mov.b32 	%r346, 8;
	// begin inline asm
	shfl.sync.down.b32 %r344, %r345, %r346, %r352, %r353;
	// end inline asm
	setp.gt.s32 	%p45, %r328, 23;
	selp.b32 	%r357, 0, %r344, %p45;
	add.s32 	%r350, %r345, %r357;
	mov.b32 	%r351, 16;
	// begin inline asm
	shfl.sync.down.b32 %r349, %r350, %r351, %r352, %r353;
	// end inline asm
	setp.gt.s32 	%p46, %r328, 15;
	selp.b32 	%r358, 0, %r349, %p46;
	add.s32 	%r686, %r350, %r358;
	setp.ne.s32 	%p47, %r328, 0;
	@%p47 bra 	$L__BB6_50;
	shr.u32 	%r359, %r60, 3;
	and.b32  	%r360, %r359, 124;
	mov.u32 	%r361, _ZZN3cub18CUB_300001_SM_10006detail6reduce28DeviceReduceSingleTileKernelINS2_10policy_hubIijN4cuda3std3__44plusIiEEE10Policy1000EPiSC_iS9_iiNS7_10__identityEEEvT0_T1_T2_T3_T4_T6_E12temp_storage;
	add.s32 	%r362, %r361, %r360;
	st.shared.u32 	[%r362+8], %r686;
$L__BB6_50:
	bar.sync 	0;
	setp.ne.s32 	%p48, %r60, 0;
	@%p48 bra 	$L__BB6_72;
	ld.shared.u32 	%r363, [_ZZN3cub18CUB_300001_SM_10006detail6reduce28DeviceReduceSingleTileKernelINS2_10policy_hubIijN4cuda3std3__44plusIiEEE10Policy1000EPiSC_iS9_iiNS7_10__identityEEEvT0_T1_T2_T3_T4_T6_E12temp_storage+12];
	add.s32 	%r364, %r363, %r686;
	ld.shared.u32 	%r365, [_ZZN3cub18CUB_300001_SM_10006detail6reduce28DeviceReduceSingleTileKernelINS2_10policy_hubIijN4cuda3std3__44plusIiEEE10Policy1000EPiSC_iS9_iiNS7_10__identityEEEvT0_T1_T2_T3_T4_T6_E12temp_storage+16];
	add.s32 	%r366, %r364, %r365;
	ld.shared.u32 	%r367, [_ZZN3cub18CUB_300001_SM_10006detail6reduce28DeviceReduceSingleTileKernelINS2_10policy_hubIijN4cuda3std3__44plusIiEEE10Policy1000EPiSC_iS9_iiNS7_10__identityEEEvT0_T1_T2_T3_T4_T6_E12temp_storage+20];
	add.s32 	%r368, %r366, %r367;
	ld.shared.u32 	%r369, [_ZZN3cub18CUB_300001_SM_10006detail6reduce28DeviceReduceSingleTileKernelINS2_10policy_hubIijN4cuda3std3__44plusIiEEE10Policy1000EPiSC_iS9_iiNS7_10__identityEEEvT0_T1_T2_T3_T4_T6_E12temp_storage+24];
	add.s32 	%r370, %r368, %r369;
	ld.shared.u32 	%r371, [_ZZN3cub18CUB_300001_SM_10006detail6reduce28DeviceReduceSingleTileKernelINS2_10policy_hubIijN4cuda3std3__44plusIiEEE10Policy1000EPiSC_iS9_iiNS7_10__identityEEEvT0_T1_T2_T3_T4_T6_E12temp_storage+28];
	add.s32 	%r372, %r370, %r371;
	ld.shared.u32 	%r373, [_ZZN3cub18CUB_300001_SM_10006detail6reduce28DeviceReduceSingleTileKernelINS2_10policy_hubIijN4cuda3std3__44plusIiEEE10Policy1000EPiSC_iS9_iiNS7_10__identityEEEvT0_T1_T2_T3_T4_T6_E12temp_storage+32];
	add.s32 	%r374, %r372, %r373;
	ld.shared.u32 	%r375, [_ZZN3cub18CUB_300001_SM_10006detail6reduce28DeviceReduceSingleTileKernelINS2_10policy_hubIijN4cuda3std3__44plusIiEEE10Policy1000EPiSC_iS9_iiNS7_10__identityEEEvT0_T1_T2_T3_T4_T6_E12temp_storage+36];
	add.s32 	%r686, %r374, %r375;
	bra.uni 	$L__BB6_72;
$L__BB6_52:
	// begin inline asm
	mov.u32 %r265, %laneid;
	// end inline asm
	and.b32  	%r291, %r60, 992;
	add.s32 	%r292, %r291, 32;
	setp.gt.s32 	%p27, %r292, %r120;
	not.b32 	%r293, %r291;
	add.s32 	%r294, %r120, %r293;
	selp.b32 	%r289, %r294, 31, %p27;
	mov.b32 	%r268, 1;
	mov.b32 	%r290, -1;
	// begin inline asm
	shfl.sync.down.b32 %r266, %r670, %r268, %r289, %r290;
	// end inline asm
	setp.lt.s32 	%p28, %r265, %r289;
	selp.b32 	%r295, %r266, 0, %p28;
	add.s32 	%r272, %r295, %r670;
	mov.b32 	%r273, 2;
	// begin inline asm
	shfl.sync.down.b32 %r271, %r272, %r273, %r289, %r290;
	// end inline asm
	add.s32 	%r296, %r265, 2;
	setp.gt.s32 	%p29, %r296, %r289;
	selp.b32 	%r297, 0, %r271, %p29;
	add.s32 	%r277, %r272, %r297;
	mov.b32 	%r278, 4;
	// begin inline asm
	shfl.sync.down.b32 %r276, %r277, %r278, %r289, %r290;
	// end inline asm
	add.s32 	%r298, %r265, 4;
	setp.gt.s32 	%p30, %r298, %r289;
	selp.b32 	%r299, 0, %r276, %p30;
	add.s32 	%r282, %r277, %r299;
	mov.b32 	%r283, 8;
	// begin inline asm
	shfl.sync.down.b32 %r281, %r282, %r283, %r289, %r290;
	// end inline asm
	add.s32 	%r300, %r265, 8;
	setp.gt.s32 	%p31, %r300, %r289;
	selp.b32 	%r301, 0, %r281, %p31;
	add.s32 	%r287, %r282, %r301;
	mov.b32 	%r288, 16;
	// begin inline asm
	shfl.sync.down.b32 %r286, %r287, %r288, %r289, %r290;
	// end inline asm
	add.s32 	%r302, %r265, 16;
	setp.gt.s32 	%p32, %r302, %r289;
	selp.b32 	%r303, 0, %r286, %p32;
	add.s32 	%r686, %r287, %r303;
	setp.ne.s32 	%p33, %r265, 0;
	@%p33 bra 	$L__BB6_54;
	shr.u32 	%r304, %r60, 3;
	and.b32  	%r305, %r304, 124;
	mov.u32 	%r306, _ZZN3cub18CUB_300001_SM_10006detail6reduce28DeviceReduceSingleTileKernelINS2_10policy_hubIijN4cuda3std3__44plusIiEEE10Policy1000EPiSC_iS9_iiNS7_10__identityEEEvT0_T1_T2_T3_T4_T6_E12temp_storage;
	add.s32 	%r307, %r306, %r305;
	st.shared.u32 	[%r307+8], %r686;
$L__BB6_54:
	bar.sync 	0;
	setp.ne.s32 	%p34, %r60, 0;
	@%p34 bra 	$L__BB6_72;
	setp.gt.s32 	%p35, %r120, 32;
	ld.shared.u32 	%r308, [_ZZN3cub18CUB_300001_SM_10006detail6reduce28DeviceReduceSingleTileKernelINS2_10policy_hubIijN4cuda3std3__44plusIiEEE10Policy1000EPiSC_iS9_iiNS7_10__identityEEEvT0_T1_T2_T3_T4_T6_E12temp_storage+12];
	selp.b32 	%r309, %r308, 0, %p35;
	add.s32 	%r310, %r309, %r686;
	setp.gt.s32 	%p36, %r120, 64;
	ld.shared.u32 	%r311, [_ZZN3cub18CUB_300001_SM_10006detail6reduce28DeviceReduceSingleTileKernelINS2_10policy_hubIijN4cuda3std3__44plusIiEEE10Policy1000EPiSC_iS9_iiNS7_10__identityEEEvT0_T1_T2_T3_T4_T6_E12temp_storage+16];
	selp.b32 	%r312, %r311, 0, %p36;
	add.s32 	%r313, %r310, %r312;
	setp.gt.s32 	%p37, %r120, 96;
	ld.shared.u32 	%r314, [_ZZN3cub18CUB_300001_SM_10006detail6reduce28DeviceReduceSingleTileKernelINS2_10policy_hubIijN4cuda3std3__44plusIiEEE10Policy1000EPiSC_iS9_iiNS7_10__identityEEEvT0_T1_T2_T3_T4_T6_E12temp_storage+20];
	selp.b32 	%r315, %r314, 0, %p37;
	add.s32 	%r316, %r313, %r315;
	setp.gt.s32 	%p38, %r120, 128;
	ld.shared.u32 	%r317, [_ZZN3cub18CUB_300001_SM_10006detail6reduce28DeviceReduceSingleTileKernelINS2_10policy_hubIijN4cuda3std3__44plusIiEEE10Policy1000EPiSC_iS9_iiNS7_10__identityEEEvT0_T1_T2_T3_T4_T6_E12temp_storage+24];
	selp.b32 	%r318, %r317, 0, %p38;
	add.s32 	%r319, %r316, %r318;
	setp.gt.s32 	%p39, %r120, 160;
	ld.shared.u32 	%r320, [_ZZN3cub18CUB_300001_SM_10006detail6reduce28DeviceReduceSingleTileKernelINS2_10policy_hubIijN4cuda3std3__44plusIiEEE10Policy1000EPiSC_iS9_iiNS7_10__identityEEEvT0_T1_T2_T3_T4_T6_E12temp_storage+28];
	selp.b32 	%r321, %r320, 0, %p39;
	add.s32 	%r322, %r319, %r321;
	setp.gt.s32 	%p40, %r120, 192;
	ld.shared.u32 	%r323, [_ZZN3cub18CUB_300001_SM_10006detail6reduce28DeviceReduceSingleTileKernelINS2_10policy_hubIijN4cuda3std3__44plusIiEEE10Policy1000EPiSC_iS9_iiNS7_10__identityEEEvT0_T1_T2_T3_T4_T6_E12temp_storage+32];
	selp.b32 	%r324, %r323, 0, %p40;
	add.s32 	%r325, %r322, %r324;
	setp.gt.s32 	%p41, %r120, 224;
	ld.shared.u32 	%r326, [_ZZN3cub18CUB_300001_SM_10006detail6reduce28DeviceReduceSingleTileKernelINS2_10policy_hubIijN4cuda3std3__44plusIiEEE10Policy1000EPiSC_iS9_iiNS7_10__identityEEEvT0_T1_T2_T3_T4_T6_E12temp_storage+36];
	selp.b32 	%r327, %r326, 0, %p41;
	add.s32 	%r686, %r325, %r327;
	bra.uni 	$L__BB6_72;
$L__BB6_56:
	mov.u32 	%r85, %tid.x;
	mul.wide.u32 	%rd35, %r85, 4;
	add.s64 	%rd19, %rd16, %rd35;
	// begin inline asm
	ld.global.nc.u32 %r122, [%rd19];
	// end inline asm
	add.s64 	%rd20, %rd19, 1024;
	// begin inline asm
	ld.global.nc.u32 %r123, [%rd20];
	// end inline asm
	add.s64 	%rd21, %rd19, 2048;
	// begin inline asm
	ld.global.nc.u32 %r124, [%rd21];
	// end inline asm
	add.s64 	%rd22, %rd19, 3072;
	// begin inline asm
	ld.global.nc.u32 %r125, [%rd22];
	// end inline asm
	add.s64 	%rd23, %rd19, 4096;
	// begin inline asm
	ld.global.nc.u32 %r126, [%rd23];
	// end inline asm
	add.s64 	%rd24, %rd19, 5120;
	// begin inline asm
	ld.global.nc.u32 %r127, [%rd24];
	// end inline asm
	add.s64 	%rd25, %rd19, 6144;
	// begin inline asm
	ld.global.nc.u32 %r128, [%rd25];
	// end inline asm
	add.s64 	%rd26, %rd19, 7168;
	// begin inline asm
	ld.global.nc.u32 %r129, [%rd26];
	// end inline asm
	add.s64 	%rd27, %rd19, 8192;
	// begin inline asm
	ld.global.nc.u32 %r130, [%rd27];
	// end inline asm
	add.s64 	%rd28, %rd19, 9216;
	// begin inline asm
	ld.global.nc.u32 %r131, [%rd28];
	// end inline asm
	add.s64 	%rd29, %rd19, 10240;
	// begin inline asm
	ld.global.nc.u32 %r132, [%rd29];
	// end inline asm
	add.s64 	%rd30, %rd19, 11264;
	// begin inline asm
	ld.global.nc.u32 %r133, [%rd30];
	// end inline asm
	add.s64 	%rd31, %rd19, 12288;
	// begin inline asm
	ld.global.nc.u32 %r134, [%rd31];
	// end inline asm
	add.s64 	%rd32, %rd19, 13312;
	// begin inline asm
	ld.global.nc.u32 %r135, [%rd32];
	// end inline asm
	add.s64 	%rd33, %rd19, 14336;
	// begin inline asm
	ld.global.nc.u32 %r136, [%rd33];
	// end inline asm
	add.s64 	%rd34, %rd19, 15360;
	// begin inline asm
	ld.global.nc.u32 %r137, [%rd34];
	// end inline asm
	add.s32 	%r139, %r123, %r122;
	add.s32 	%r140, %r124, %r139;
	add.s32 	%r141, %r125, %r140;
	add.s32 	%r142, %r126, %r141;
	add.s32 	%r143, %r127, %r142;
	add.s32 	%r144, %r128, %r143;
	add.s32 	%r145, %r129, %r144;
	add.s32 	%r146, %r130, %r145;
	add.s32 	%r147, %r131, %r146;
	add.s32 	%r148, %r132, %r147;
	add.s32 	%r149, %r133, %r148;
	add.s32 	%r150, %r134, %r149;
	add.s32 	%r151, %r135, %r150;
	add.s32 	%r152, %r136, %r151;
	add.s32 	%r685, %r137, %r152;
	setp.lt.u32 	%p4, %r120, 8192;
	mov.b32 	%r674, 4096;
	@%p4 bra 	$L__BB6_60;
	add.s32 	%r87, %r120, -4096;
	mov.b32 	%r674, 4096;
$L__BB6_58:
	mul.wide.s32 	%rd52, %r674, 4;
	add.s64 	%rd36, %rd19, %rd52;
	// begin inline asm
	ld.global.nc.u32 %r154, [%rd36];
	// end inline asm
	add.s64 	%rd37, %rd36, 1024;
	// begin inline asm
	ld.global.nc.u32 %r155, [%rd37];
	// end inline asm
	add.s64 	%rd38, %rd36, 2048;
	// begin inline asm
	ld.global.nc.u32 %r156, [%rd38];
	// end inline asm
	add.s64 	%rd39, %rd36, 3072;
	// begin inline asm
	ld.global.nc.u32 %r157, [%rd39];
	// end inline asm
	add.s64 	%rd40, %rd36, 4096;
	// begin inline asm
	ld.global.nc.u32 %r158, [%rd40];
	// end inline asm
	add.s64 	%rd41, %rd36, 5120;
	// begin inline asm
	ld.global.nc.u32 %r159, [%rd41];
	// end inline asm
	add.s64 	%rd42, %rd36, 6144;
	// begin inline asm
	ld.global.nc.u32 %r160, [%rd42];
	// end inline asm
	add.s64 	%rd43, %rd36, 7168;
	// begin inline asm
	ld.global.nc.u32 %r161, [%rd43];
	// end inline asm
	add.s64 	%rd44, %rd36, 8192;
	// begin inline asm
	ld.global.nc.u32 %r162, [%rd44];
	// end inline asm
	add.s64 	%rd45, %rd36, 9216;
	// begin inline asm
	ld.global.nc.u32 %r163, [%rd45];
	// end inline asm
	add.s64 	%rd46, %rd36, 10240;
	// begin inline asm
	ld.global.nc.u32 %r164, [%rd46];
	// end inline asm
	add.s64 	%rd47, %rd36, 11264;
	// begin inline asm
	ld.global.nc.u32 %r165, [%rd47];
	// end inline asm
	add.s64 	%rd48, %rd36, 12288;
	// begin inline asm
	ld.global.nc.u32 %r166, [%rd48];
	// end inline asm
	add.s64 	%rd49, %rd36, 13312;
	// begin inline asm
	ld.global.nc.u32 %r167, [%rd49];
	// end inline asm
	add.s64 	%rd50, %rd36, 14336;
	// begin inline asm
	ld.global.nc.u32 %r168, [%rd50];
	// end inline asm
	add.s64 	%rd51, %rd36, 15360;
	// begin inline asm
	ld.global.nc.u32 %r169, [%rd51];
	// end inline asm
	add.s32 	%r170, %r154, %r685;
	add.s32 	%r171, %r155, %r170;
	add.s32 	%r172, %r156, %r171;
	add.s32 	%r173, %r157, %r172;
	add.s32 	%r174, %r158, %r173;
	add.s32 	%r175, %r159, %r174;
	add.s32 	%r176, %r160, %r175;
	add.s32 	%r177, %r161, %r176;
	add.s32 	%r178, %r162, %r177;
	add.s32 	%r179, %r163, %r178;
	add.s32 	%r180, %r164, %r179;
	add.s32 	%r181, %r165, %r180;
	add.s32 	%r182, %r166, %r181;
	add.s32 	%r183, %r167, %r182;
	add.s32 	%r184, %r168, %r183;
	add.s32 	%r685, %r169, %r184;
	sub.s32 	%r185, %r120, %r674;
	setp.lt.s32 	%p5, %r185, 4096;
	@%p5 bra 	$L__BB6_68;
	add.s32 	%r674, %r674, 4096;
	setp.le.s32 	%p6, %r674, %r87;
	@%p6 bra 	$L__BB6_58;
$L__BB6_60:
	setp.le.s32 	%p7, %r120, %r674;
	@%p7 bra 	$L__BB6_68;
	sub.s32 	%r94, %r120, %r674;
	setp.ge.s32 	%p8, %r85, %r94;
	@%p8 bra 	$L__BB6_68;
	not.b32 	%r187, %r85;
	add.s32 	%r188, %r120, %r187;
	sub.s32 	%r95, %r188, %r674;
	and.b32  	%r189, %r95, 768;
	setp.eq.s32 	%p9, %r189, 768;
	mov.u32 	%r679, %r85;
	@%p9 bra 	$L__BB6_65;
	add.s32 	%r676, %r85, %r674;
	shr.u32 	%r190, %r95, 8;
	add.s32 	%r191, %r190, 1;
	and.b32  	%r192, %r191, 3;
	neg.s32 	%r675, %r192;
	mov.u32 	%r679, %r85;
$L__BB6_64:
	.pragma "nounroll";
	mul.wide.u32 	%rd54, %r676, 4;
	add.s64 	%rd53, %rd16, %rd54;
	// begin inline asm
	ld.global.nc.u32 %r193, [%rd53];
	// end inline asm
	add.s32 	%r685, %r193, %r685;
	add.s32 	%r679, %r679, 256;
	add.s32 	%r676, %r676, 256;
	add.s32 	%r675, %r675, 1;
	setp.ne.s32 	%p10, %r675, 0;
	@%p10 bra 	$L__BB6_64;
$L__BB6_65:
	setp.lt.u32 	%p11, %r95, 768;
	@%p11 bra 	$L__BB6_68;
	cvt.u64.u32 	%rd55, %r679;
	cvt.u64.u32 	%rd56, %r674;
	add.s64 	%rd57, %rd55, %rd56;
	shl.b64 	%rd58, %rd57, 2;
	add.s64 	%rd59, %rd58, %rd16;
	add.s64 	%rd124, %rd59, 2048;
	add.s32 	%r682, %r679, %r674;
$L__BB6_67:
	mul.wide.u32 	%rd64, %r682, 4;
	add.s64 	%rd60, %rd16, %rd64;
	// begin inline asm
	ld.global.nc.u32 %r194, [%rd60];
	// end inline asm
	add.s32 	%r198, %r194, %r685;
	add.s64 	%rd61, %rd124, -1024;
	// begin inline asm
	ld.global.nc.u32 %r195, [%rd61];
	// end inline asm
	add.s32 	%r199, %r195, %r198;
	// begin inline asm
	ld.global.nc.u32 %r196, [%rd124];
	// end inline asm
	add.s32 	%r200, %r196, %r199;
	add.s64 	%rd63, %rd124, 1024;
	// begin inline asm
	ld.global.nc.u32 %r197, [%rd63];
	// end inline asm
	add.s32 	%r685, %r197, %r200;
	add.s32 	%r679, %r679, 1024;
	add.s64 	%rd124, %rd124, 4096;
	add.s32 	%r682, %r682, 1024;
	setp.lt.s32 	%p12, %r679, %r94;
	@%p12 bra 	$L__BB6_67;
$L__BB6_68:
	// begin inline asm
	mov.u32 %r201, %laneid;
	// end inline asm
	mov.b32 	%r204, 1;
	mov.b32 	%r225, 31;
	mov.b32 	%r226, -1;
	// begin inline asm
	shfl.sync.down.b32 %r202, %r685, %r204, %r225, %r226;
	// end inline asm
	setp.gt.s32 	%p13, %r201, 30;
	selp.b32 	%r227, 0, %r202, %p13;
	add.s32 	%r208, %r227, %r685;
	mov.b32 	%r209, 2;
	// begin inline asm
	shfl.sync.down.b32 %r207, %r208, %r209, %r225, %r226;
	// end inline asm
	setp.gt.s32 	%p14, %r201, 29;
	selp.b32 	%r228, 0, %r207, %p14;
	add.s32 	%r213, %r208, %r228;
	mov.b32 	%r214, 4;
	// begin inline asm
	shfl.sync.down.b32 %r212, %r213, %r214, %r225, %r226;
	// end inline asm
	setp.gt.s32 	%p15, %r201, 27;
	selp.b32 	%r229, 0, %r212, %p15;
	add.s32 	%r218, %r213, %r229;
	mov.b32 	%r219, 8;
	// begin inline asm
	shfl.sync.down.b32 %r217, %r218, %r219, %r225, %r226;
	// end inline asm
	setp.gt.s32 	%p16, %r201, 23;
	selp.b32 	%r230, 0, %r217, %p16;
	add.s32 	%r223, %r218, %r230;
	mov.b32 	%r224, 16;
	// begin inline asm
	shfl.sync.down.b32 %r222, %r223, %r224, %r225, %r226;
	// end inline asm
	setp.gt.s32 	%p17, %r201, 15;
	selp.b32 	%r231, 0, %r222, %p17;
	add.s32 	%r686, %r223, %r231;
	setp.ne.s32 	%p18, %r201, 0;
	@%p18 bra 	$L__BB6_70;
	shr.u32 	%r232, %r85, 3;
	and.b32  	%r233, %r232, 124;
	mov.u32 	%r234, _ZZN3cub18CUB_300001_SM_10006detail6reduce28DeviceReduceSingleTileKernelINS2_10policy_hubIijN4cuda3std3__44plusIiEEE10Policy1000EPiSC_iS9_iiNS7_10__identityEEEvT0_T1_T2_T3_T4_T6_E12temp_storage;
	add.s32 	%r235, %r234, %r233;
	st.shared.u32 	[%r235+8], %r686;
$L__BB6_70:
	bar.sync 	0;
	setp.ne.s32 	%p19, %r85, 0;
	@%p19 bra 	$L__BB6_72;
	ld.shared.u32 	%r236, [_ZZN3cub18CUB_300001_SM_10006detail6reduce28DeviceReduceSingleTileKernelINS2_10policy_hubIijN4cuda3std3__44plusIiEEE10Policy1000EPiSC_iS9_iiNS7_10__identityEEEvT0_T1_T2_T3_T4_T6_E12temp_storage+12];
	add.s32 	%r237, %r236, %r686;
	ld.shared.u32 	%r238, [_ZZN3cub18CUB_300001_SM_10006detail6reduce28DeviceReduceSingleTileKernelINS2_10policy_hubIijN4cuda3std3__44plusIiEEE10Policy1000EPiSC_iS9_iiNS7_10__identityEEEvT0_T1_T2_T3_T4_T6_E12temp_storage+16];
	add.s32 	%r239, %r237, %r238;
	ld.shared.u32 	%r240, [_ZZN3cub18CUB_300001_SM_10006detail6reduce28DeviceReduceSingleTileKernelINS2_10policy_hubIijN4cuda3std3__44plusIiEEE10Policy1000EPiSC_iS9_iiNS7_10__identityEEEvT0_T1_T2_T3_T4_T6_E12temp_storage+20];
	add.s32 	%r241, %r239, %r240;
	ld.shared.u32 	%r242, [_ZZN3cub18CUB_300001_SM_10006detail6reduce28DeviceReduceSingleTileKernelINS2_10policy_hubIijN4cuda3std3__44plusIiEEE10Policy1000EPiSC_iS9_iiNS7_10__identityEEEvT0_T1_T2_T3_T4_T6_E12temp_storage+24];
	add.s32 	%r243, %r241, %r242;
	ld.shared.u32 	%r244, [_ZZN3cub18CUB_300001_SM_10006detail6reduce28DeviceReduceSingleTileKernelINS2_10policy_hubIijN4cuda3std3__44plusIiEEE10Policy1000EPiSC_iS9_iiNS7_10__identityEEEvT0_T1_T2_T3_T4_T6_E12temp_storage+28];
	add.s32 	%r245, %r243, %r244;
	ld.shared.u32 	%r246, [_ZZN3cub18CUB_300001_SM_10006detail6reduce28DeviceReduceSingleTileKernelINS2_10policy_hubIijN4cuda3std3__44plusIiEEE10Policy1000EPiSC_iS9_iiNS7_10__identityEEEvT0_T1_T2_T3_T4_T6_E12temp_storage+32];
	add.s32 	%r247, %r245, %r246;
	ld.shared.u32 	%r248, [_ZZN3cub18CUB_300001_SM_10006detail6reduce28DeviceReduceSingleTileKernelINS2_10policy_hubIijN4cuda3std3__44plusIiEEE10Policy1000EPiSC_iS9_iiNS7_10__identityEEEvT0_T1_T2_T3_T4_T6_E12temp_storage+36];
	add.s32 	%r686, %r247, %r248;
$L__BB6_72:
	mov.u32 	%r631, %tid.x;
	setp.ne.s32 	%p95, %r631, 0;
	@%p95 bra 	$L__BB6_74;
	add.s32 	%r632, %r686, %r121;
	st.global.u32 	[%rd1], %r632;
$L__BB6_74:
	ret;

}
	// .globl	_ZN3cub18CUB_300001_SM_10006detail6reduce28DeviceReduceSingleTileKernelINS2_10policy_hubIiyN4cuda3std3__44plusIiEEE10Policy1000EN6thrust24THRUST_300001_SM_1000_NS6detail15normal_iteratorINSD_10device_ptrIcEEEEPiyS9_iiNS7_10__identityEEEvT0_T1_T2_T3_T4_T6_
.visible .entry _ZN3cub18CUB_300001_SM_10006detail6reduce28DeviceReduceSingleTileKernelINS2_10policy_hubIiyN4cuda3std3__44plusIiEEE10Policy1000EN6thrust24THRUST_300001_SM_1000_NS6detail15normal_iteratorINSD_10device_ptrIcEEEEPiyS9_iiNS7_10__identityEEEvT0_T1_T2_T3_T4_T6_(
	.param .align 8 .b8 _ZN3cub18CUB_300001_SM_10006detail6reduce28DeviceReduceSingleTileKernelINS2_10policy_hubIiyN4cuda3std3__44plusIiEEE10Policy1000EN6thrust24THRUST_300001_SM_1000_NS6detail15normal_iteratorINSD_10device_ptrIcEEEEPiyS9_iiNS7_10__identityEEEvT0_T1_T2_T3_T4_T6__param_0[8],
	.param .u64 .ptr .align 1 _ZN3cub18CUB_300001_SM_10006detail6reduce28DeviceReduceSingleTileKernelINS2_10policy_hubIiyN4cuda3std3__44plusIiEEE10Policy1000EN6thrust24THRUST_300001_SM_1000_NS6detail15normal_iteratorINSD_10device_ptrIcEEEEPiyS9_iiNS7_10__identityEEEvT0_T1_T2_T3_T4_T6__param_1,
	.param .u64 _ZN3cub18CUB_300001_SM_10006detail6reduce28DeviceReduceSingleTileKernelINS2_10policy_hubIiyN4cuda3std3__44plusIiEEE10Policy1000EN6thrust24THRUST_300001_SM_1000_NS6detail15normal_iteratorINSD_10device_ptrIcEEEEPiyS9_iiNS7_10__identityEEEvT0_T1_T2_T3_T4_T6__param_2,
	.param .align 1 .b8 _ZN3cub18CUB_300001_SM_10006detail6reduce28DeviceReduceSingleTileKernelINS2_10policy_hubIiyN4cuda3std3__44plusIiEEE10Policy1000EN6thrust24THRUST_300001_SM_1000_NS6detail15normal_iteratorINSD_10device_ptrIcEEEEPiyS9_iiNS7_10__identityEEEvT0_T1_T2_T3_T4_T6__param_3[1],
	.param .u32 _ZN3cub18CUB_300001_SM_10006detail6reduce28DeviceReduceSingleTileKernelINS2_10policy_hubIiyN4cuda3std3__44plusIiEEE10Policy1000EN6thrust24THRUST_300001_SM_1000_NS6detail15normal_iteratorINSD_10device_ptrIcEEEEPiyS9_iiNS7_10__identityEEEvT0_T1_T2_T3_T4_T6__param_4,
	.param .align 1 .b8 _ZN3cub18CUB_300001_SM_10006detail6reduce28DeviceReduceSingleTileKernelINS2_10policy_hubIiyN4cuda3std3__44plusIiEEE10Policy1000EN6thrust24THRUST_300001_SM_1000_NS6detail15normal_iteratorINSD_10device_ptrIcEEEEPiyS9_iiNS7_10__identityEEEvT0_T1_T2_T3_T4_T6__param_5[1]
)
.maxntid 256
.minnctapersm 1
{
	.reg .pred 	%p<59>;
	.reg .b32 	%r<471>;
	.reg .b64 	%rd<50>;
	// demoted variable
	.shared .align 4 .b8 _ZZN3cub18CUB_300001_SM_10006detail6reduce28DeviceReduceSingleTileKernelINS2_10policy_hubIiyN4cuda3std3__44plusIiEEE10Policy1000EN6thrust24THRUST_300001_SM_1000_NS6detail15normal_iteratorINSD_10device_ptrIcEEEEPiyS9_iiNS7_10__identityEEEvT0_T1_T2_T3_T4_T6_E12temp_storage[44];
	ld.param.u64 	%rd18, [_ZN3cub18CUB_300001_SM_10006detail6reduce28DeviceReduceSingleTileKernelINS2_10policy_hubIiyN4cuda3std3__44plusIiEEE10Policy1000EN6thrust24THRUST_300001_SM_1000_NS6detail15normal_iteratorINSD_10device_ptrIcEEEEPiyS9_iiNS7_10__identityEEEvT0_T1_T2_T3_T4_T6__param_0];
	ld.param.u64 	%rd20, [_ZN3cub18CUB_300001_SM_10006detail6reduce28DeviceReduceSingleTileKernelINS2_10policy_hubIiyN4cuda3std3__44plusIiEEE10Policy1000EN6thrust24THRUST_300001_SM_1000_NS6detail15normal_iteratorINSD_10device_ptrIcEEEEPiyS9_iiNS7_10__identityEEEvT0_T1_T2_T3_T4_T6__param_1];
	ld.param.u64 	%rd19, [_ZN3cub18CUB_300001_SM_10006detail6reduce28DeviceReduceSingleTileKernelINS2_10policy_hubIiyN4cuda3std3__44plusIiEEE10Policy1000EN6thrust24THRUST_300001_SM_1000_NS6detail15normal_iteratorINSD_10device_ptrIcEEEEPiyS9_iiNS7_10__identityEEEvT0_T1_T2_T3_T4_T6__param_2];
	ld.param.u32 	%r81, [_ZN3cub18CUB_300001_SM_10006detail6reduce28DeviceReduceSingleTileKernelINS2_10policy_hubIiyN4cuda3std3__44plusIiEEE10Policy1000EN6thrust24THRUST_300001_SM_1000_NS6detail15normal_iteratorINSD_10device_ptrIcEEEEPiyS9_iiNS7_10__identityEEEvT0_T1_T2_T3_T4_T6__param_4];
	cvta.to.global.u64 	%rd1, %rd20;
	setp.ne.s64 	%p1, %rd19, 0;
	@%p1 bra 	$L__BB7_3;
	mov.u32 	%r434, %tid.x;
	setp.ne.s32 	%p58, %r434, 0;
	@%p58 bra 	$L__BB7_51;
	st.global.u32 	[%rd1], %r81;
	bra.uni 	$L__BB7_51;
$L__BB7_3:
	cvta.to.global.u64 	%rd2, %rd18;
	setp.gt.u64 	%p2, %rd19, 4095;
	@%p2 bra 	$L__BB7_28;
	cvt.u32.u64 	%r1, %rd19;
	mov.u32 	%r2, %tid.x;
	setp.ge.u32 	%p24, %r2, %r1;
	mov.b32 	%r452, 0;
	mov.u32 	%r441, %r2;
	@%p24 bra 	$L__BB7_6;
	cvt.u64.u32 	%rd35, %r2;
	add.s64 	%rd36, %rd2, %rd35;
	ld.global.s8 	%r452, [%rd36];
	add.s32 	%r441, %r2, 256;
$L__BB7_6:
	setp.ge.u32 	%p25, %r441, %r1;
	@%p25 bra 	$L__BB7_19;
	not.b32 	%r261, %r441;
	add.s32 	%r262, %r261, %r1;
	shr.u32 	%r263, %r262, 8;
	add.s32 	%r7, %r263, 1;
	and.b32  	%r8, %r7, 15;
	setp.lt.u32 	%p26, %r262, 3840;
	@%p26 bra 	$L__BB7_10;
	and.b32  	%r264, %r7, 33554416;
	neg.s32 	%r437, %r264;
	cvt.u64.u32 	%rd37, %r441;
	add.s64 	%rd38, %rd37, %rd2;
	add.s64 	%rd45, %rd38, 2048;
$L__BB7_9:
	.pragma "nounroll";
	ld.global.s8 	%r265, [%rd45+-2048];
	add.s32 	%r266, %r452, %r265;
	ld.global.s8 	%r267, [%rd45+-1792];
	add.s32 	%r268, %r266, %r267;
	ld.global.s8 	%r269, [%rd45+-1536];
	add.s32 	%r270, %r268, %r269;
	ld.global.s8 	%r271, [%rd45+-1280];
	add.s32 	%r272, %r270, %r271;
	ld.global.s8 	%r273, [%rd45+-1024];
	add.s32 	%r274, %r272, %r273;
	ld.global.s8 	%r275, [%rd45+-768];
	add.s32 	%r276, %r274, %r275;
	ld.global.s8 	%r277, [%rd45+-512];
	add.s32 	%r278, %r276, %r277;
	ld.global.s8 	%r279, [%rd45+-256];
	add.s32 	%r280, %r278, %r279;
	ld.global.s8 	%r281, [%rd45];
	add.s32 	%r282, %r280, %r281;
	ld.global.s8 	%r283, [%rd45+256];
	add.s32 	%r284, %r282, %r283;
	ld.global.s8 	%r285, [%rd45+512];
	add.s32 	%r286, %r284, %r285;
	ld.global.s8 	%r287, [%rd45+768];
	add.s32 	%r288, %r286, %r287;
	ld.global.s8 	%r289, [%rd45+1024];
	add.s32 	%r290, %r288, %r289;
	ld.global.s8 	%r291, [%rd45+1280];
	add.s32 	%r292, %r290, %r291;
	ld.global.s8 	%r293, [%rd45+1536];
	add.s32 	%r294, %r292, %r293;
	ld.global.s8 	%r295, [%rd45+1792];
	add.s32 	%r452, %r294, %r295;
	add.s32 	%r441, %r441, 4096;
	add.s32 	%r437, %r437, 16;
	add.s64 	%rd45, %rd45, 4096;
	setp.ne.s32 	%p27, %r437, 0;
	@%p27 bra 	$L__BB7_9;
$L__BB7_10:
	setp.eq.s32 	%p28, %r8, 0;
	@%p28 bra 	$L__BB7_19;
	and.b32  	%r19, %r7, 7;
	setp.lt.u32 	%p29, %r8, 8;
	@%p29 bra 	$L__BB7_13;
	cvt.s64.s32 	%rd39, %r441;
	add.s64 	%rd40, %rd2, %rd39;
	ld.global.s8 	%r297, [%rd40];
	add.s32 	%r298, %r452, %r297;
	ld.global.s8 	%r299, [%rd40+256];
	add.s32 	%r300, %r298, %r299;
	ld.global.s8 	%r301, [%rd40+512];
	add.s32 	%r302, %r300, %r301;
	ld.global.s8 	%r303, [%rd40+768];
	add.s32 	%r304, %r302, %r303;
	ld.global.s8 	%r305, [%rd40+1024];
	add.s32 	%r306, %r304, %r305;
	ld.global.s8 	%r307, [%rd40+1280];
	add.s32 	%r308, %r306, %r307;
	ld.global.s8 	%r309, [%rd40+1536];
	add.s32 	%r310, %r308, %r309;
	ld.global.s8 	%r311, [%rd40+1792];
	add.s32 	%r452, %r310, %r311;
	add.s32 	%r441, %r441, 2048;
$L__BB7_13:
	setp.eq.s32 	%p30, %r19, 0;
	@%p30 bra 	$L__BB7_19;
	and.b32  	%r25, %r7, 3;
	setp.lt.u32 	%p31, %r19, 4;
	@%p31 bra 	$L__BB7_16;
	cvt.s64.s32 	%rd41, %r441;
	add.s64 	%rd42, %rd2, %rd41;
	ld.global.s8 	%r313, [%rd42];
	add.s32 	%r314, %r452, %r313;
	ld.global.s8 	%r315, [%rd42+256];
	add.s32 	%r316, %r314, %r315;
	ld.global.s8 	%r317, [%rd42+512];
	add.s32 	%r318, %r316, %r317;
	ld.global.s8 	%r319, [%rd42+768];
	add.s32 	%r452, %r318, %r319;
	add.s32 	%r441, %r441, 1024;
$L__BB7_16:
	setp.eq.s32 	%p32, %r25, 0;
	@%p32 bra 	$L__BB7_19;
	neg.s32 	%r449, %r25;
$L__BB7_18:
	.pragma "nounroll";
	cvt.s64.s32 	%rd43, %r441;
	add.s64 	%rd44, %rd2, %rd43;
	ld.global.s8 	%r320, [%rd44];
	add.s32 	%r452, %r452, %r320;
	add.s32 	%r441, %r441, 256;
	add.s32 	%r449, %r449, 1;
	setp.ne.s32 	%p33, %r449, 0;
	@%p33 bra 	$L__BB7_18;
$L__BB7_19:
	setp.lt.u64 	%p34, %rd19, 256;
	@%p34 bra 	$L__BB7_24;
	// begin inline asm
	mov.u32 %r384, %laneid;
	// end inline asm
	mov.b32 	%r387, 1;
	mov.b32 	%r408, 31;
	mov.b32 	%r409, -1;
	// begin inline asm
	shfl.sync.down.b32 %r385, %r452, %r387, %r408, %r409;
	// end inline asm
	setp.gt.s32 	%p50, %r384, 30;
	selp.b32 	%r410, 0, %r385, %p50;
	add.s32 	%r391, %r410, %r452;
	mov.b32 	%r392, 2;
	// begin inline asm
	shfl.sync.down.b32 %r390, %r391, %r392, %r408, %r409;
	// end inline asm
	setp.gt.s32 	%p51, %r384, 29;
	selp.b32 	%r411, 0, %r390, %p51;
	add.s32 	%r396, %r391, %r411;
	mov.b32 	%r397, 4;
	// begin inline asm
	shfl.sync.down.b32 %r395, %r396, %r397, %r408, %r409;
	// end inline asm
	setp.gt.s32 	%p52, %r384, 27;
	selp.b32 	%r412, 0, %r395, %p52;
	add.s32 	%r401, %r396, %r412;
	mov.b32 	%r402, 8;
	// begin inline asm
	shfl.sync.down.b32 %r400, %r401, %r402, %r408, %r409;
	// end inline asm
	setp.gt.s32 	%p53, %r384, 23;
	selp.b32 	%r413, 0, %r400, %p53;
	add.s32 	%r406, %r401, %r413;
	mov.b32 	%r407, 16;
	// begin inline asm
	shfl.sync.down.b32 %r405, %r406, %r407, %r408, %r409;
	// end inline asm
	setp.gt.s32 	%p54, %r384, 15;
	selp.b32 	%r414, 0, %r405, %p54;
	add.s32 	%r470, %r406, %r414;
	setp.ne.s32 	%p55, %r384, 0;
	@%p55 bra 	$L__BB7_22;
	shr.u32 	%r415, %r2, 3;
	and.b32  	%r416, %r415, 124;
	mov.u32 	%r417, _ZZN3cub18CUB_300001_SM_10006detail6reduce28DeviceReduceSingleTileKernelINS2_10policy_hubIiyN4cuda3std3__44plusIiEEE10Policy1000EN6thrust24THRUST_300001_SM_1000_NS6detail15normal_iteratorINSD_10device_ptrIcEEEEPiyS9_iiNS7_10__identityEEEvT0_T1_T2_T3_T4_T6_E12temp_storage;
	add.s32 	%r418, %r417, %r416;
	st.shared.u32 	[%r418+8], %r470;
$L__BB7_22:
	bar.sync 	0;
	setp.ne.s32 	%p56, %r2, 0;
	@%p56 bra 	$L__BB7_49;
	ld.shared.u32 	%r419, [_ZZN3cub18CUB_300001_SM_10006detail6reduce28DeviceReduceSingleTileKernelINS2_10policy_hubIiyN4cuda3std3__44plusIiEEE10Policy1000EN6thrust24THRUST_300001_SM_1000_NS6detail15normal_iteratorINSD_10device_ptrIcEEEEPiyS9_iiNS7_10__identityEEEvT0_T1_T2_T3_T4_T6_E12temp_storage+12];
	add.s32 	%r420, %r419, %r470;
	ld.shared.u32 	%r421, [_ZZN3cub18CUB_300001_SM_10006detail6reduce28DeviceReduceSingleTileKernelINS2_10policy_hubIiyN4cuda3std3__44plusIiEEE10Policy1000EN6thrust24THRUST_300001_SM_1000_NS6detail15normal_iteratorINSD_10device_ptrIcEEEEPiyS9_iiNS7_10__identityEEEvT0_T1_T2_T3_T4_T6_E12temp_storage+16];
	add.s32 	%r422, %r420, %r421;
	ld.shared.u32 	%r423, [_ZZN3cub18CUB_300001_SM_10006detail6reduce28DeviceReduceSingleTileKernelINS2_10policy_hubIiyN4cuda3std3__44plusIiEEE10Policy1000EN6thrust24THRUST_300001_SM_1000_NS6detail15normal_iteratorINSD_10device_ptrIcEEEEPiyS9_iiNS7_10__identityEEEvT0_T1_T2_T3_T4_T6_E12temp_storage+20];
	add.s32 	%r424, %r422, %r423;
	ld.shared.u32 	%r425, [_ZZN3cub18CUB_300001_SM_10006detail6reduce28DeviceReduceSingleTileKernelINS2_10policy_hubIiyN4cuda3std3__44plusIiEEE10Policy1000EN6thrust24THRUST_300001_SM_1000_NS6detail15normal_iteratorINSD_10device_ptrIcEEEEPiyS9_iiNS7_10__identityEEEvT0_T1_T2_T3_T4_T6_E12temp_storage+24];
	add.s32 	%r426, %r424, %r425;
	ld.shared.u32 	%r427, [_ZZN3cub18CUB_300001_SM_10006detail6reduce28DeviceReduceSingleTileKernelINS2_10policy_hubIiyN4cuda3std3__44plusIiEEE10Policy1000EN6thrust24THRUST_300001_SM_1000_NS6detail15normal_iteratorINSD_10device_ptrIcEEEEPiyS9_iiNS7_10__identityEEEvT0_T1_T2_T3_T4_T6_E12temp_storage+28];
	add.s32 	%r428, %r426, %r427;
	ld.shared.u32 	%r429, [_ZZN3cub18CUB_300001_SM_10006detail6reduce28DeviceReduceSingleTileKernelINS2_10policy_hubIiyN4cuda3std3__44plusIiEEE10Policy1000EN6thrust24THRUST_300001_SM_1000_NS6detail15normal_iteratorINSD_10device_ptrIcEEEEPiyS9_iiNS7_10__identityEEEvT0_T1_T2_T3_T4_T6_E12temp_storage+32];
	add.s32 	%r430, %r428, %r429;
	ld.shared.u32 	%r431, [_ZZN3cub18CUB_300001_SM_10006detail6reduce28DeviceReduceSingleTileKernelINS2_10policy_hubIiyN4cuda3std3__44plusIiEEE10Policy1000EN6thrust24THRUST_300001_SM_1000_NS6detail15normal_iteratorINSD_10device_ptrIcEEEEPiyS9_iiNS7_10__identityEEEvT0_T1_T2_T3_T4_T6_E12temp_storage+36];
	add.s32 	%r470, %r430, %r431;
	bra.uni 	$L__BB7_49;
$L__BB7_24:
	// begin inline asm
	mov.u32 %r321, %laneid;
	// end inline asm
	and.b32  	%r347, %r2, 992;
	add.s32 	%r348, %r347, 32;
	setp.gt.u32 	%p35, %r348, %r1;
	not.b32 	%r349, %r347;
	add.s32 	%r350, %r1, %r349;
	selp.b32 	%r345, %r350, 31, %p35;
	mov.b32 	%r324, 1;
	mov.b32 	%r346, -1;
	// begin inline asm
	shfl.sync.down.b32 %r322, %r452, %r324, %r345, %r346;
	// end inline asm
	setp.lt.s32 	%p36, %r321, %r345;
	selp.b32 	%r351, %r322, 0, %p36;
	add.s32 	%r328, %r351, %r452;
	mov.b32 	%r329, 2;
	// begin inline asm
	shfl.sync.down.b32 %r327, %r328, %r329, %r345, %r346;
	// end inline asm
	add.s32 	%r352, %r321, 2;
	setp.gt.s32 	%p37, %r352, %r345;
	selp.b32 	%r353, 0, %r327, %p37;
	add.s32 	%r333, %r328, %r353;
	mov.b32 	%r334, 4;
	// begin inline asm
	shfl.sync.down.b32 %r332, %r333, %r334, %r345, %r346;
	// end inline asm
	add.s32 	%r354, %r321, 4;
	setp.gt.s32 	%p38, %r354, %r345;
	selp.b32 	%r355, 0, %r332, %p38;
	add.s32 	%r338, %r333, %r355;
	mov.b32 	%r339, 8;
	// begin inline asm
	shfl.sync.down.b32 %r337, %r338, %r339, %r345, %r346;
	// end inline asm
	add.s32 	%r356, %r321, 8;
	setp.gt.s32 	%p39, %r356, %r345;
	selp.b32 	%r357, 0, %r337, %p39;
	add.s32 	%r343, %r338, %r357;
	mov.b32 	%r344, 16;
	// begin inline asm
	shfl.sync.down.b32 %r342, %r343, %r344, %r345, %r346;
	// end inline asm
	add.s32 	%r358, %r321, 16;
	setp.gt.s32 	%p40, %r358, %r345;
	selp.b32 	%r359, 0, %r342, %p40;
	add.s32 	%r470, %r343, %r359;
	setp.ne.s32 	%p41, %r321, 0;
	@%p41 bra 	$L__BB7_26;
	shr.u32 	%r360, %r2, 3;
	and.b32  	%r361, %r360, 124;
	mov.u32 	%r362, _ZZN3cub18CUB_300001_SM_10006detail6reduce28DeviceReduceSingleTileKernelINS2_10policy_hubIiyN4cuda3std3__44plusIiEEE10Policy1000EN6thrust24THRUST_300001_SM_1000_NS6detail15normal_iteratorINSD_10device_ptrIcEEEEPiyS9_iiNS7_10__identityEEEvT0_T1_T2_T3_T4_T6_E12temp_storage;
	add.s32 	%r363, %r362, %r361;
	st.shared.u32 	[%r363+8], %r470;
$L__BB7_26:
	bar.sync 	0;
	setp.ne.s32 	%p42, %r2, 0;
	@%p42 bra 	$L__BB7_49;
	setp.gt.u64 	%p43, %rd19, 32;
	ld.shared.u32 	%r364, [_ZZN3cub18CUB_300001_SM_10006detail6reduce28DeviceReduceSingleTileKernelINS2_10policy_hubIiyN4cuda3std3__44plusIiEEE10Policy1000EN6thrust24THRUST_300001_SM_1000_NS6detail15normal_iteratorINSD_10device_ptrIcEEEEPiyS9_iiNS7_10__identityEEEvT0_T1_T2_T3_T4_T6_E12temp_storage+12];
	selp.b32 	%r365, %r364, 0, %p43;
	add.s32 	%r366, %r365, %r470;
	setp.gt.u64 	%p44, %rd19, 64;
	ld.shared.u32 	%r367, [_ZZN3cub18CUB_300001_SM_10006detail6reduce28DeviceReduceSingleTileKernelINS2_10policy_hubIiyN4cuda3std3__44plusIiEEE10Policy1000EN6thrust24THRUST_300001_SM_1000_NS6detail15normal_iteratorINSD_10device_ptrIcEEEEPiyS9_iiNS7_10__identityEEEvT0_T1_T2_T3_T4_T6_E12temp_storage+16];
	selp.b32 	%r368, %r367, 0, %p44;
	add.s32 	%r369, %r366, %r368;
	setp.gt.u64 	%p45, %rd19, 96;
	ld.shared.u32 	%r370, [_ZZN3cub18CUB_300001_SM_10006detail6reduce28DeviceReduceSingleTileKernelINS2_10policy_hubIiyN4cuda3std3__44plusIiEEE10Policy1000EN6thrust24THRUST_300001_SM_1000_NS6detail15normal_iteratorINSD_10device_ptrIcEEEEPiyS9_iiNS7_10__identityEEEvT0_T1_T2_T3_T4_T6_E12temp_storage+20];
	selp.b32 	%r371, %r370, 0, %p45;
	add.s32 	%r372, %r369, %r371;
	setp.gt.u64 	%p46, %rd19, 128;
	ld.shared.u32 	%r373, [_ZZN3cub18CUB_300001_SM_10006detail6reduce28DeviceReduceSingleTileKernelINS2_10policy_hubIiyN4cuda3std3__44plusIiEEE10Policy1000EN6thrust24THRUST_300001_SM_1000_NS6detail15normal_iteratorINSD_10device_ptrIcEEEEPiyS9_iiNS7_10__identityEEEvT0_T1_T2_T3_T4_T6_E12temp_storage+24];
	selp.b32 	%r374, %r373, 0, %p46;
	add.s32 	%r375, %r372, %r374;
	setp.gt.u64 	%p47, %rd19, 160;
	ld.shared.u32 	%r376, [_ZZN3cub18CUB_300001_SM_10006detail6reduce28DeviceReduceSingleTileKernelINS2_10policy_hubIiyN4cuda3std3__44plusIiEEE10Policy1000EN6thrust24THRUST_300001_SM_1000_NS6detail15normal_iteratorINSD_10device_ptrIcEEEEPiyS9_iiNS7_10__identityEEEvT0_T1_T2_T3_T4_T6_E12temp_storage+28];
	selp.b32 	%r377, %r376, 0, %p47;
	add.s32 	%r378, %r375, %r377;
	setp.gt.u64 	%p48, %rd19, 192;
	ld.shared.u32 	%r379, [_ZZN3cub18CUB_300001_SM_10006detail6reduce28DeviceReduceSingleTileKernelINS2_10policy_hubIiyN4cuda3std3__44plusIiEEE10Policy1000EN6thrust24THRUST_300001_SM_1000_NS6detail15normal_iteratorINSD_10device_ptrIcEEEEPiyS9_iiNS7_10__identityEEEvT0_T1_T2_T3_T4_T6_E12temp_storage+32];
	selp.b32 	%r380, %r379, 0, %p48;
	add.s32 	%r381, %r378, %r380;
	setp.gt.u64 	%p49, %rd19, 224;
	ld.shared.u32 	%r382, [_ZZN3cub18CUB_300001_SM_10006detail6reduce28DeviceReduceSingleTileKernelINS2_10policy_hubIiyN4cuda3std3__44plusIiEEE10Policy1000EN6thrust24THRUST_300001_SM_1000_NS6detail15normal_iteratorINSD_10device_ptrIcEEEEPiyS9_iiNS7_10__identityEEEvT0_T1_T2_T3_T4_T6_E12temp_storage+36];
	selp.b32 	%r383, %r382, 0, %p49;
	add.s32 	%r470, %r381, %r383;
	bra.uni 	$L__BB7_49;
$L__BB7_28:
	mov.u32 	%r43, %tid.x;
	cvt.u64.u32 	%rd6, %r43;
	add.s64 	%rd7, %rd2, %rd6;
	ld.global.s8 	%r82, [%rd7];
	ld.global.s8 	%r83, [%rd7+256];
	ld.global.s8 	%r84, [%rd7+512];
	ld.global.s8 	%r85, [%rd7+768];
	ld.global.s8 	%r86, [%rd7+1024];
	ld.global.s8 	%r87, [%rd7+1280];
	ld.global.s8 	%r88, [%rd7+1536];
	ld.global.s8 	%r89, [%rd7+1792];
	ld.global.s8 	%r90, [%rd7+2048];
	ld.global.s8 	%r91, [%rd7+2304];
	ld.global.s8 	%r92, [%rd7+2560];
	ld.global.s8 	%r93, [%rd7+2816];
	ld.global.s8 	%r94, [%rd7+3072];
	ld.global.s8 	%r95, [%rd7+3328];
	ld.global.s8 	%r96, [%rd7+3584];
	ld.global.s8 	%r97, [%rd7+3840];
	add.s32 	%r98, %r83, %r82;
	add.s32 	%r99, %r98, %r84;
	add.s32 	%r100, %r99, %r85;
	add.s32 	%r101, %r100, %r86;
	add.s32 	%r102, %r101, %r87;
	add.s32 	%r103, %r102, %r88;
	add.s32 	%r104, %r103, %r89;
	add.s32 	%r105, %r104, %r90;
	add.s32 	%r106, %r105, %r91;
	add.s32 	%r107, %r106, %r92;
	add.s32 	%r108, %r107, %r93;
	add.s32 	%r109, %r108, %r94;
	add.s32 	%r110, %r109, %r95;
	add.s32 	%r111, %r110, %r96;
	add.s32 	%r469, %r111, %r97;
	add.s64 	%rd8, %rd19, -4096;
	setp.lt.u64 	%p3, %rd8, 4096;
	mov.b64 	%rd47, 4096;
	@%p3 bra 	$L__BB7_32;
	mov.b64 	%rd47, 4096;
$L__BB7_30:
	add.s64 	%rd23, %rd7, %rd47;
	ld.global.s8 	%r112, [%rd23];
	ld.global.s8 	%r113, [%rd23+256];
	ld.global.s8 	%r114, [%rd23+512];
	ld.global.s8 	%r115, [%rd23+768];
	ld.global.s8 	%r116, [%rd23+1024];
	ld.global.s8 	%r117, [%rd23+1280];
	ld.global.s8 	%r118, [%rd23+1536];
	ld.global.s8 	%r119, [%rd23+1792];
	ld.global.s8 	%r120, [%rd23+2048];
	ld.global.s8 	%r121, [%rd23+2304];
	ld.global.s8 	%r122, [%rd23+2560];
	ld.global.s8 	%r123, [%rd23+2816];
	ld.global.s8 	%r124, [%rd23+3072];
	ld.global.s8 	%r125, [%rd23+3328];
	ld.global.s8 	%r126, [%rd23+3584];
	ld.global.s8 	%r127, [%rd23+3840];
	add.s32 	%r128, %r469, %r112;
	add.s32 	%r129, %r128, %r113;
	add.s32 	%r130, %r129, %r114;
	add.s32 	%r131, %r130, %r115;
	add.s32 	%r132, %r131, %r116;
	add.s32 	%r133, %r132, %r117;
	add.s32 	%r134, %r133, %r118;
	add.s32 	%r135, %r134, %r119;
	add.s32 	%r136, %r135, %r120;
	add.s32 	%r137, %r136, %r121;
	add.s32 	%r138, %r137, %r122;
	add.s32 	%r139, %r138, %r123;
	add.s32 	%r140, %r139, %r124;
	add.s32 	%r141, %r140, %r125;
	add.s32 	%r142, %r141, %r126;
	add.s32 	%r469, %r142, %r127;
	sub.s64 	%rd24, %rd19, %rd47;
	setp.lt.u64 	%p4, %rd24, 4096;
	@%p4 bra 	$L__BB7_45;
	add.s64 	%rd47, %rd47, 4096;
	setp.le.u64 	%p5, %rd47, %rd8;
	@%p5 bra 	$L__BB7_30;
$L__BB7_32:
	setp.le.u64 	%p6, %rd19, %rd47;
	cvt.u32.u64 	%r143, %rd47;
	cvt.u32.u64 	%r144, %rd19;
	sub.s32 	%r145, %r144, %r143;
	setp.ge.s32 	%p7, %r43, %r145;
	or.pred  	%p8, %p6, %p7;
	@%p8 bra 	$L__BB7_45;
	not.b32 	%r149, %r43;
	add.s32 	%r150, %r149, %r144;
	sub.s32 	%r152, %r150, %r143;
	shr.u32 	%r153, %r152, 8;
	add.s32 	%r48, %r153, 1;
	and.b32  	%r49, %r48, 15;
	setp.lt.u32 	%p9, %r152, 3840;
	mov.u32 	%r459, %r43;
	@%p9 bra 	$L__BB7_36;
	and.b32  	%r154, %r48, 33554416;
	neg.s32 	%r455, %r154;
	add.s64 	%rd25, %rd47, %rd6;
	add.s64 	%rd26, %rd25, %rd2;
	add.s64 	%rd48, %rd26, 2048;
	mov.u32 	%r459, %r43;
$L__BB7_35:
	.pragma "nounroll";
	ld.global.s8 	%r155, [%rd48+-2048];
	add.s32 	%r156, %r469, %r155;
	ld.global.s8 	%r157, [%rd48+-1792];
	add.s32 	%r158, %r156, %r157;
	ld.global.s8 	%r159, [%rd48+-1536];
	add.s32 	%r160, %r158, %r159;
	ld.global.s8 	%r161, [%rd48+-1280];
	add.s32 	%r162, %r160, %r161;
	ld.global.s8 	%r163, [%rd48+-1024];
	add.s32 	%r164, %r162, %r163;
	ld.global.s8 	%r165, [%rd48+-768];
	add.s32 	%r166, %r164, %r165;
	ld.global.s8 	%r167, [%rd48+-512];
	add.s32 	%r168, %r166, %r167;
	ld.global.s8 	%r169, [%rd48+-256];
	add.s32 	%r170, %r168, %r169;
	ld.global.s8 	%r171, [%rd48];
	add.s32 	%r172, %r170, %r171;
	ld.global.s8 	%r173, [%rd48+256];
	add.s32 	%r174, %r172, %r173;
	ld.global.s8 	%r175, [%rd48+512];
	add.s32 	%r176, %r174, %r175;
	ld.global.s8 	%r177, [%rd48+768];
	add.s32 	%r178, %r176, %r177;
	ld.global.s8 	%r179, [%rd48+1024];
	add.s32 	%r180, %r178, %r179;
	ld.global.s8 	%r181, [%rd48+1280];
	add.s32 	%r182, %r180, %r181;
	ld.global.s8 	%r183, [%rd48+1536];
	add.s32 	%r184, %r182, %r183;
	ld.global.s8 	%r185, [%rd48+1792];
	add.s32 	%r469, %r184, %r185;
	add.s32 	%r459, %r459, 4096;
	add.s32 	%r455, %r455, 16;
	add.s64 	%rd48, %rd48, 4096;
	setp.ne.s32 	%p10, %r455, 0;
	@%p10 bra 	$L__BB7_35;
$L__BB7_36:
	setp.eq.s32 	%p11, %r49, 0;
	@%p11 bra 	$L__BB7_45;
	and.b32  	%r60, %r48, 7;
	setp.lt.u32 	%p12, %r49, 8;
	@%p12 bra 	$L__BB7_39;
	cvt.u64.u32 	%rd27, %r459;
	add.s64 	%rd28, %rd47, %rd27;
	add.s64 	%rd29, %rd2, %rd28;
	ld.global.s8 	%r187, [%rd29];
	add.s32 	%r188, %r469, %r187;
	ld.global.s8 	%r189, [%rd29+256];
	add.s32 	%r190, %r188, %r189;
	ld.global.s8 	%r191, [%rd29+512];
	add.s32 	%r192, %r190, %r191;
	ld.global.s8 	%r193, [%rd29+768];
	add.s32 	%r194, %r192, %r193;
	ld.global.s8 	%r195, [%rd29+1024];
	add.s32 	%r196, %r194, %r195;
	ld.global.s8 	%r197, [%rd29+1280];
	add.s32 	%r198, %r196, %r197;
	ld.global.s8 	%r199, [%rd29+1536];
	add.s32 	%r200, %r198, %r199;
	ld.global.s8 	%r201, [%rd29+1792];
	add.s32 	%r469, %r200, %r201;
	add.s32 	%r459, %r459, 2048;
$L__BB7_39:
	setp.eq.s32 	%p13, %r60, 0;
	@%p13 bra 	$L__BB7_45;
	and.b32  	%r66, %r48, 3;
	setp.lt.u32 	%p14, %r60, 4;
	@%p14 bra 	$L__BB7_42;
	cvt.u64.u32 	%rd30, %r459;
	add.s64 	%rd31, %rd47, %rd30;
	add.s64 	%rd32, %rd2, %rd31;
	ld.global.s8 	%r203, [%rd32];
	add.s32 	%r204, %r469, %r203;
	ld.global.s8 	%r205, [%rd32+256];
	add.s32 	%r206, %r204, %r205;
	ld.global.s8 	%r207, [%rd32+512];
	add.s32 	%r208, %r206, %r207;
	ld.global.s8 	%r209, [%rd32+768];
	add.s32 	%r469, %r208, %r209;
	add.s32 	%r459, %r459, 1024;
$L__BB7_42:
	setp.eq.s32 	%p15, %r66, 0;
	@%p15 bra 	$L__BB7_45;
	cvt.u64.u32 	%rd33, %r459;
	add.s64 	%rd34, %rd47, %rd33;
	add.s64 	%rd49, %rd2, %rd34;
	neg.s32 	%r467, %r66;
$L__BB7_44:
	.pragma "nounroll";
	ld.global.s8 	%r210, [%rd49];
	add.s32 	%r469, %r469, %r210;
	add.s64 	%rd49, %rd49, 256;
	add.s32 	%r467, %r467, 1;
	setp.ne.s32 	%p16, %r467, 0;
	@%p16 bra 	$L__BB7_44;
$L__BB7_45:
	// begin inline asm
	mov.u32 %r211, %laneid;
	// end inline asm
	mov.b32 	%r214, 1;
	mov.b32 	%r235, 31;
	mov.b32 	%r236, -1;
	// begin inline asm
	shfl.sync.down.b32 %r212, %r469, %r214, %r235, %r236;
	// end inline asm
	setp.gt.s32 	%p17, %r211, 30;
	selp.b32 	%r237, 0, %r212, %p17;
	add.s32 	%r218, %r237, %r469;
	mov.b32 	%r219, 2;
	// begin inline asm
	shfl.sync.down.b32 %r217, %r218, %r219, %r235, %r236;
	// end inline asm
	setp.gt.s32 	%p18, %r211, 29;
	selp.b32 	%r238, 0, %r217, %p18;
	add.s32 	%r223, %r218, %r238;
	mov.b32 	%r224, 4;
	// begin inline asm
	shfl.sync.down.b32 %r222, %r223, %r224, %r235, %r236;
	// end inline asm
	setp.gt.s32 	%p19, %r211, 27;
	selp.b32 	%r239, 0, %r222, %p19;
	add.s32 	%r228, %r223, %r239;
	mov.b32 	%r229, 8;
	// begin inline asm
	shfl.sync.down.b32 %r227, %r228, %r229, %r235, %r236;
	// end inline asm
	setp.gt.s32 	%p20, %r211, 23;
	selp.b32 	%r240, 0, %r227, %p20;
	add.s32 	%r233, %r228, %r240;
	mov.b32 	%r234, 16;
	// begin inline asm
	shfl.sync.down.b32 %r232, %r233, %r234, %r235, %r236;
	// end inline asm
	setp.gt.s32 	%p21, %r211, 15;
	selp.b32 	%r241, 0, %r232, %p21;
	add.s32 	%r470, %r233, %r241;
	setp.ne.s32 	%p22, %r211, 0;
	@%p22 bra 	$L__BB7_47;
	shr.u32 	%r242, %r43, 3;
	and.b32  	%r243, %r242, 124;
	mov.u32 	%r244, _ZZN3cub18CUB_300001_SM_10006detail6reduce28DeviceReduceSingleTileKernelINS2_10policy_hubIiyN4cuda3std3__44plusIiEEE10Policy1000EN6thrust24THRUST_300001_SM_1000_NS6detail15normal_iteratorINSD_10device_ptrIcEEEEPiyS9_iiNS7_10__identityEEEvT0_T1_T2_T3_T4_T6_E12temp_storage;
	add.s32 	%r245, %r244, %r243;
	st.shared.u32 	[%r245+8], %r470;
$L__BB7_47:
	bar.sync 	0;
	setp.ne.s32 	%p23, %r43, 0;
	@%p23 bra 	$L__BB7_49;
	ld.shared.u32 	%r246, [_ZZN3cub18CUB_300001_SM_10006detail6reduce28DeviceReduceSingleTileKernelINS2_10policy_hubIiyN4cuda3std3__44plusIiEEE10Policy1000EN6thrust24THRUST_300001_SM_1000_NS6detail15normal_iteratorINSD_10device_ptrIcEEEEPiyS9_iiNS7_10__identityEEEvT0_T1_T2_T3_T4_T6_E12temp_storage+12];
	add.s32 	%r247, %r246, %r470;
	ld.shared.u32 	%r248, [_ZZN3cub18CUB_300001_SM_10006detail6reduce28DeviceReduceSingleTileKernelINS2_10policy_hubIiyN4cuda3std3__44plusIiEEE10Policy1000EN6thrust24THRUST_300001_SM_1000_NS6detail15normal_iteratorINSD_10device_ptrIcEEEEPiyS9_iiNS7_10__identityEEEvT0_T1_T2_T3_T4_T6_E12temp_storage+16];
	add.s32 	%r249, %r247, %r248;
	ld.shared.u32 	%r250, [_ZZN3cub18CUB_300001_SM_10006detail6reduce28DeviceReduceSingleTileKernelINS2_10policy_hubIiyN4cuda3std3__44plusIiEEE10Policy1000EN6thrust24THRUST_300001_SM_1000_NS6detail15normal_iteratorINSD_10device_ptrIcEEEEPiyS9_iiNS7_10__identityEEEvT0_T1_T2_T3_T4_T6_E12temp_storage+20];
	add.s32 	%r251, %r249, %r250;
	ld.shared.u32 	%r252, [_ZZN3cub18CUB_300001_SM_10006detail6reduce28DeviceReduceSingleTileKernelINS2_10policy_hubIiyN4cuda3std3__44plusIiEEE10Policy1000EN6thrust24THRUST_300001_SM_1000_NS6detail15normal_iteratorINSD_10device_ptrIcEEEEPiyS9_iiNS7_10__identityEEEvT0_T1_T2_T3_T4_T6_E12temp_storage+24];
	add.s32 	%r253, %r251, %r252;
	ld.shared.u32 	%r254, [_ZZN3cub18CUB_300001_SM_10006detail6reduce28DeviceReduceSingleTileKernelINS2_10policy_hubIiyN4cuda3std3__44plusIiEEE10Policy1000EN6thrust24THRUST_300001_SM_1000_NS6detail15normal_iteratorINSD_10device_ptrIcEEEEPiyS9_iiNS7_10__identityEEEvT0_T1_T2_T3_T4_T6_E12temp_storage+28];
	add.s32 	%r255, %r253, %r254;
	ld.shared.u32 	%r256, [_ZZN3cub18CUB_300001_SM_10006detail6reduce28DeviceReduceSingleTileKernelINS2_10policy_hubIiyN4cuda3std3__44plusIiEEE10Policy1000EN6thrust24THRUST_300001_SM_1000_NS6detail15normal_iteratorINSD_10device_ptrIcEEEEPiyS9_iiNS7_10__identityEEEvT0_T1_T2_T3_T4_T6_E12temp_storage+32];
	add.s32 	%r257, %r255, %r256;
	ld.shared.u32 	%r258, [_ZZN3cub18CUB_300001_SM_10006detail6reduce28DeviceReduceSingleTileKernelINS2_10policy_hubIiyN4cuda3std3__44plusIiEEE10Policy1000EN6thrust24THRUST_300001_SM_1000_NS6detail15normal_iteratorINSD_10device_ptrIcEEEEPiyS9_iiNS7_10__identityEEEvT0_T1_T2_T3_T4_T6_E12temp_storage+36];
	add.s32 	%r470, %r257, %r258;
$L__BB7_49:
	mov.u32 	%r432, %tid.x;
	setp.ne.s32 	%p57, %r432, 0;
	@%p57 bra 	$L__BB7_51;
	add.s32 	%r433, %r470, %r81;
	st.global.u32 	[%rd1], %r433;
$L__BB7_51:
	ret;

}
	// .globl	_ZN3cub18CUB_300001_SM_10006detail6reduce18DeviceReduceKernelINS2_10policy_hubIiyN4cuda3std3__44plusIiEEE10Policy1000EN6thrust24THRUST_300001_SM_1000_NS6detail15normal_iteratorINSD_10device_ptrIcEEEEyS9_iNS7_10__identityEEEvT0_PT3_T1_NS0_13GridEvenShareISN_EET2_T4_
.visible .entry _ZN3cub18CUB_300001_SM_10006detail6reduce18DeviceReduceKernelINS2_10policy_hubIiyN4cuda3std3__44plusIiEEE10Policy1000EN6thrust24THRUST_300001_SM_1000_NS6detail15normal_iteratorINSD_10device_ptrIcEEEEyS9_iNS7_10__identityEEEvT0_PT3_T1_NS0_13GridEvenShareISN_EET2_T4_(
	.param .align 8 .b8 _ZN3cub18CUB_300001_SM_10006detail6reduce18DeviceReduceKernelINS2_10policy_hubIiyN4cuda3std3__44plusIiEEE10Policy1000EN6thrust24THRUST_300001_SM_1000_NS6detail15normal_iteratorINSD_10device_ptrIcEEEEyS9_iNS7_10__identityEEEvT0_PT3_T1_NS0_13GridEvenShareISN_EET2_T4__param_0[8],
	.param .u64 .ptr .align 1 _ZN3cub18CUB_300001_SM_10006detail6reduce18DeviceReduceKernelINS2_10policy_hubIiyN4cuda3std3__44plusIiEEE10Policy1000EN6thrust24THRUST_300001_SM_1000_NS6detail15normal_iteratorINSD_10device_ptrIcEEEEyS9_iNS7_10__identityEEEvT0_PT3_T1_NS0_13GridEvenShareISN_EET2_T4__param_1,
	.param .u64 _ZN3cub18CUB_300001_SM_10006detail6reduce18DeviceReduceKernelINS2_10policy_hubIiyN4cuda3std3__44plusIiEEE10Policy1000EN6thrust24THRUST_300001_SM_1000_NS6detail15normal_iteratorINSD_10device_ptrIcEEEEyS9_iNS7_10__identityEEEvT0_PT3_T1_NS0_13GridEvenShareISN_EET2_T4__param_2,
	.param .align 8 .b8 _ZN3cub18CUB_300001_SM_10006detail6reduce18DeviceReduceKernelINS2_10policy_hubIiyN4cuda3std3__44plusIiEEE10Policy1000EN6thrust24THRUST_300001_SM_1000_NS6detail15normal_iteratorINSD_10device_ptrIcEEEEyS9_iNS7_10__identityEEEvT0_PT3_T1_NS0_13GridEvenShareISN_EET2_T4__param_3[72],
	.param .align 1 .b8 _ZN3cub18CUB_300001_SM_10006detail6reduce18DeviceReduceKernelINS2_10policy_hubIiyN4cuda3std3__44plusIiEEE10Policy1000EN6thrust24THRUST_300001_SM_1000_NS6detail15normal_iteratorINSD_10device_ptrIcEEEEyS9_iNS7_10__identityEEEvT0_PT3_T1_NS0_13GridEvenShareISN_EET2_T4__param_4[1],
	.param .align 1 .b8 _ZN3cub18CUB_300001_SM_10006detail6reduce18DeviceReduceKernelINS2_10policy_hubIiyN4cuda3std3__44plusIiEEE10Policy1000EN6thrust24THRUST_300001_SM_1000_NS6detail15normal_iteratorINSD_10device_ptrIcEEEEyS9_iNS7_10__identityEEEvT0_PT3_T1_NS0_13GridEvenShareISN_EET2_T4__param_5[1]
)
.maxntid 256
{
	.reg .pred 	%p<57>;
	.reg .b16 	%rs<4>;
	.reg .b32 	%r<502>;
	.reg .b64 	%rd<68>;
	// demoted variable
	.shared .align 4 .b8 _ZZN3cub18CUB_300001_SM_10006detail6reduce18DeviceReduceKernelINS2_10policy_hubIiyN4cuda3std3__44plusIiEEE10Policy1000EN6thrust24THRUST_300001_SM_1000_NS6detail15normal_iteratorINSD_10device_ptrIcEEEEyS9_iNS7_10__identityEEEvT0_PT3_T1_NS0_13GridEvenShareISN_EET2_T4_E12temp_storage[44];
	ld.param.u64 	%rd1, [_ZN3cub18CUB_300001_SM_10006detail6reduce18DeviceReduceKernelINS2_10policy_hubIiyN4cuda3std3__44plusIiEEE10Policy1000EN6thrust24THRUST_300001_SM_1000_NS6detail15normal_iteratorINSD_10device_ptrIcEEEEyS9_iNS7_10__identityEEEvT0_PT3_T1_NS0_13GridEvenShareISN_EET2_T4__param_3+32];
	ld.param.u32 	%r1, [_ZN3cub18CUB_300001_SM_10006detail6reduce18DeviceReduceKernelINS2_10policy_hubIiyN4cuda3std3__44plusIiEEE10Policy1000EN6thrust24THRUST_300001_SM_1000_NS6detail15normal_iteratorINSD_10device_ptrIcEEEEyS9_iNS7_10__identityEEEvT0_PT3_T1_NS0_13GridEvenShareISN_EET2_T4__param_3+40];
	ld.param.u64 	%rd25, [_ZN3cub18CUB_300001_SM_10006detail6reduce18DeviceReduceKernelINS2_10policy_hubIiyN4cuda3std3__44plusIiEEE10Policy1000EN6thrust24THRUST_300001_SM_1000_NS6detail15normal_iteratorINSD_10device_ptrIcEEEEyS9_iNS7_10__identityEEEvT0_PT3_T1_NS0_13GridEvenShareISN_EET2_T4__param_0];
	cvta.to.global.u64 	%rd2, %rd25;
	mov.u32 	%r2, %ctaid.x;
	shl.b32 	%r88, %r1, 12;
	cvt.s64.s32 	%rd3, %r88;
	shl.b32 	%r89, %r2, 12;
	cvt.u64.u32 	%rd4, %r89;
	sub.s64 	%rd5, %rd1, %rd4;
	setp.gt.u64 	%p1, %rd5, 4095;
	@%p1 bra 	$L__BB8_25;
	cvt.u32.u64 	%r287, %rd4;
	cvt.u32.u64 	%r3, %rd1;
	sub.s32 	%r4, %r3, %r287;
	mov.u32 	%r5, %tid.x;
	setp.ge.s32 	%p23, %r5, %r4;
	mov.b32 	%r482, 0;
	mov.u32 	%r471, %r5;
	@%p23 bra 	$L__BB8_3;
	add.s32 	%r289, %r287, %r5;
	cvt.u64.u32 	%rd45, %r289;
	add.s64 	%rd46, %rd2, %rd45;
	ld.global.s8 	%r482, [%rd46];
	add.s32 	%r471, %r5, 256;
$L__BB8_3:
	setp.ge.s32 	%p24, %r471, %r4;
	@%p24 bra 	$L__BB8_16;
	not.b32 	%r292, %r471;
	add.s32 	%r293, %r292, %r3;
	sub.s32 	%r294, %r293, %r287;
	shr.u32 	%r295, %r294, 8;
	add.s32 	%r10, %r295, 1;
	and.b32  	%r11, %r10, 15;
	setp.lt.u32 	%p25, %r294, 3840;
	@%p25 bra 	$L__BB8_7;
	and.b32  	%r296, %r10, 33554416;
	neg.s32 	%r467, %r296;
	cvt.u64.u32 	%rd47, %r471;
	add.s64 	%rd48, %rd4, %rd47;
	add.s64 	%rd49, %rd48, %rd2;
	add.s64 	%rd62, %rd49, 2048;
$L__BB8_6:
	.pragma "nounroll";
	ld.global.s8 	%r297, [%rd62+-2048];
	add.s32 	%r298, %r482, %r297;
	ld.global.s8 	%r299, [%rd62+-1792];
	add.s32 	%r300, %r298, %r299;
	ld.global.s8 	%r301, [%rd62+-1536];
	add.s32 	%r302, %r300, %r301;
	ld.global.s8 	%r303, [%rd62+-1280];
	add.s32 	%r304, %r302, %r303;
	ld.global.s8 	%r305, [%rd62+-1024];
	add.s32 	%r306, %r304, %r305;
	ld.global.s8 	%r307, [%rd62+-768];
	add.s32 	%r308, %r306, %r307;
	ld.global.s8 	%r309, [%rd62+-512];
	add.s32 	%r310, %r308, %r309;
	ld.global.s8 	%r311, [%rd62+-256];
	add.s32 	%r312, %r310, %r311;
	ld.global.s8 	%r313, [%rd62];
	add.s32 	%r314, %r312, %r313;
	ld.global.s8 	%r315, [%rd62+256];
	add.s32 	%r316, %r314, %r315;
	ld.global.s8 	%r317, [%rd62+512];
	add.s32 	%r318, %r316, %r317;
	ld.global.s8 	%r319, [%rd62+768];
	add.s32 	%r320, %r318, %r319;
	ld.global.s8 	%r321, [%rd62+1024];
	add.s32 	%r322, %r320, %r321;
	ld.global.s8 	%r323, [%rd62+1280];
	add.s32 	%r324, %r322, %r323;
	ld.global.s8 	%r325, [%rd62+1536];
	add.s32 	%r326, %r324, %r325;
	ld.global.s8 	%r327, [%rd62+1792];
	add.s32 	%r482, %r326, %r327;
	add.s32 	%r471, %r471, 4096;
	add.s32 	%r467, %r467, 16;
	add.s64 	%rd62, %rd62, 4096;
	setp.ne.s32 	%p26, %r467, 0;
	@%p26 bra 	$L__BB8_6;
$L__BB8_7:
	setp.eq.s32 	%p27, %r11, 0;
	@%p27 bra 	$L__BB8_16;
	and.b32  	%r22, %r10, 7;
	setp.lt.u32 	%p28, %r11, 8;
	@%p28 bra 	$L__BB8_10;
	cvt.s64.s32 	%rd50, %r471;
	add.s64 	%rd51, %rd50, %rd4;
	add.s64 	%rd52, %rd2, %rd51;
	ld.global.s8 	%r329, [%rd52];
	add.s32 	%r330, %r482, %r329;
	ld.global.s8 	%r331, [%rd52+256];
	add.s32 	%r332, %r330, %r331;
	ld.global.s8 	%r333, [%rd52+512];
	add.s32 	%r334, %r332, %r333;
	ld.global.s8 	%r335, [%rd52+768];
	add.s32 	%r336, %r334, %r335;
	ld.global.s8 	%r337, [%rd52+1024];
	add.s32 	%r338, %r336, %r337;
	ld.global.s8 	%r339, [%rd52+1280];
	add.s32 	%r340, %r338, %r339;
	ld.global.s8 	%r341, [%rd52+1536];
	add.s32 	%r342, %r340, %r341;
	ld.global.s8 	%r343, [%rd52+1792];
	add.s32 	%r482, %r342, %r343;
	add.s32 	%r471, %r471, 2048;
$L__BB8_10:
	setp.eq.s32 	%p29, %r22, 0;
	@%p29 bra 	$L__BB8_16;
	and.b32  	%r28, %r10, 3;
	setp.lt.u32 	%p30, %r22, 4;
	@%p30 bra 	$L__BB8_13;
	cvt.s64.s32 	%rd53, %r471;
	add.s64 	%rd54, %rd53, %rd4;
	add.s64 	%rd55, %rd2, %rd54;
	ld.global.s8 	%r345, [%rd55];
	add.s32 	%r346, %r482, %r345;
	ld.global.s8 	%r347, [%rd55+256];
	add.s32 	%r348, %r346, %r347;
	ld.global.s8 	%r349, [%rd55+512];
	add.s32 	%r350, %r348, %r349;
	ld.global.s8 	%r351, [%rd55+768];
	add.s32 	%r482, %r350, %r351;
	add.s32 	%r471, %r471, 1024;
$L__BB8_13:
	setp.eq.s32 	%p31, %r28, 0;
	@%p31 bra 	$L__BB8_16;
	add.s64 	%rd9, %rd2, %rd4;
	neg.s32 	%r479, %r28;
$L__BB8_15:
	.pragma "nounroll";
	cvt.s64.s32 	%rd56, %r471;
	add.s64 	%rd57, %rd9, %rd56;
	ld.global.s8 	%r352, [%rd57];
	add.s32 	%r482, %r482, %r352;
	add.s32 	%r471, %r471, 256;
	add.s32 	%r479, %r479, 1;
	setp.ne.s32 	%p32, %r479, 0;
	@%p32 bra 	$L__BB8_15;
$L__BB8_16:
	setp.lt.s32 	%p33, %r4, 256;
	@%p33 bra 	$L__BB8_21;
	// begin inline asm
	mov.u32 %r416, %laneid;
	// end inline asm
	mov.b32 	%r419, 1;
	mov.b32 	%r440, 31;
	mov.b32 	%r441, -1;
	// begin inline asm
	shfl.sync.down.b32 %r417, %r482, %r419, %r440, %r441;
	// end inline asm
	setp.gt.s32 	%p49, %r416, 30;
	selp.b32 	%r442, 0, %r417, %p49;
	add.s32 	%r423, %r442, %r482;
	mov.b32 	%r424, 2;
	// begin inline asm
	shfl.sync.down.b32 %r422, %r423, %r424, %r440, %r441;
	// end inline asm
	setp.gt.s32 	%p50, %r416, 29;
	selp.b32 	%r443, 0, %r422, %p50;
	add.s32 	%r428, %r423, %r443;
	mov.b32 	%r429, 4;
	// begin inline asm
	shfl.sync.down.b32 %r427, %r428, %r429, %r440, %r441;
	// end inline asm
	setp.gt.s32 	%p51, %r416, 27;
	selp.b32 	%r444, 0, %r427, %p51;
	add.s32 	%r433, %r428, %r444;
	mov.b32 	%r434, 8;
	// begin inline asm
	shfl.sync.down.b32 %r432, %r433, %r434, %r440, %r441;
	// end inline asm
	setp.gt.s32 	%p52, %r416, 23;
	selp.b32 	%r445, 0, %r432, %p52;
	add.s32 	%r438, %r433, %r445;
	mov.b32 	%r439, 16;
	// begin inline asm
	shfl.sync.down.b32 %r437, %r438, %r439, %r440, %r441;
	// end inline asm
	setp.gt.s32 	%p53, %r416, 15;
	selp.b32 	%r446, 0, %r437, %p53;
	add.s32 	%r501, %r438, %r446;
	setp.ne.s32 	%p54, %r416, 0;
	@%p54 bra 	$L__BB8_19;
	shr.u32 	%r447, %r5, 3;
	and.b32  	%r448, %r447, 124;
	mov.u32 	%r449, _ZZN3cub18CUB_300001_SM_10006detail6reduce18DeviceReduceKernelINS2_10policy_hubIiyN4cuda3std3__44plusIiEEE10Policy1000EN6thrust24THRUST_300001_SM_1000_NS6detail15normal_iteratorINSD_10device_ptrIcEEEEyS9_iNS7_10__identityEEEvT0_PT3_T1_NS0_13GridEvenShareISN_EET2_T4_E12temp_storage;
	add.s32 	%r450, %r449, %r448;
	st.shared.u32 	[%r450+8], %r501;
$L__BB8_19:
	bar.sync 	0;
	setp.ne.s32 	%p55, %r5, 0;
	@%p55 bra 	$L__BB8_46;
	ld.shared.u32 	%r451, [_ZZN3cub18CUB_300001_SM_10006detail6reduce18DeviceReduceKernelINS2_10policy_hubIiyN4cuda3std3__44plusIiEEE10Policy1000EN6thrust24THRUST_300001_SM_1000_NS6detail15normal_iteratorINSD_10device_ptrIcEEEEyS9_iNS7_10__identityEEEvT0_PT3_T1_NS0_13GridEvenShareISN_EET2_T4_E12temp_storage+12];
	add.s32 	%r452, %r451, %r501;
	ld.shared.u32 	%r453, [_ZZN3cub18CUB_300001_SM_10006detail6reduce18DeviceReduceKernelINS2_10policy_hubIiyN4cuda3std3__44plusIiEEE10Policy1000EN6thrust24THRUST_300001_SM_1000_NS6detail15normal_iteratorINSD_10device_ptrIcEEEEyS9_iNS7_10__identityEEEvT0_PT3_T1_NS0_13GridEvenShareISN_EET2_T4_E12temp_storage+16];
	add.s32 	%r454, %r452, %r453;
	ld.shared.u32 	%r455, [_ZZN3cub18CUB_300001_SM_10006detail6reduce18DeviceReduceKernelINS2_10policy_hubIiyN4cuda3std3__44plusIiEEE10Policy1000EN6thrust24THRUST_300001_SM_1000_NS6detail15normal_iteratorINSD_10device_ptrIcEEEEyS9_iNS7_10__identityEEEvT0_PT3_T1_NS0_13GridEvenShareISN_EET2_T4_E12temp_storage+20];
	add.s32 	%r456, %r454, %r455;
	ld.shared.u32 	%r457, [_ZZN3cub18CUB_300001_SM_10006detail6reduce18DeviceReduceKernelINS2_10policy_hubIiyN4cuda3std3__44plusIiEEE10Policy1000EN6thrust24THRUST_300001_SM_1000_NS6detail15normal_iteratorINSD_10device_ptrIcEEEEyS9_iNS7_10__identityEEEvT0_PT3_T1_NS0_13GridEvenShareISN_EET2_T4_E12temp_storage+24];
	add.s32 	%r458, %r456, %r457;
	ld.shared.u32 	%r459, [_ZZN3cub18CUB_300001_SM_10006detail6reduce18DeviceReduceKernelINS2_10policy_hubIiyN4cuda3std3__44plusIiEEE10Policy1000EN6thrust24THRUST_300001_SM_1000_NS6detail15normal_iteratorINSD_10device_ptrIcEEEEyS9_iNS7_10__identityEEEvT0_PT3_T1_NS0_13GridEvenShareISN_EET2_T4_E12temp_storage+28];
	add.s32 	%r460, %r458, %r459;
	ld.shared.u32 	%r461, [_ZZN3cub18CUB_300001_SM_10006detail6reduce18DeviceReduceKernelINS2_10policy_hubIiyN4cuda3std3__44plusIiEEE10Policy1000EN6thrust24THRUST_300001_SM_1000_NS6detail15normal_iteratorINSD_10device_ptrIcEEEEyS9_iNS7_10__identityEEEvT0_PT3_T1_NS0_13GridEvenShareISN_EET2_T4_E12temp_storage+32];
	add.s32 	%r462, %r460, %r461;
	ld.shared.u32 	%r463, [_ZZN3cub18CUB_300001_SM_10006detail6reduce18DeviceReduceKernelINS2_10policy_hubIiyN4cuda3std3__44plusIiEEE10Policy1000EN6thrust24THRUST_300001_SM_1000_NS6detail15normal_iteratorINSD_10device_ptrIcEEEEyS9_iNS7_10__identityEEEvT0_PT3_T1_NS0_13GridEvenShareISN_EET2_T4_E12temp_storage+36];
	add.s32 	%r501, %r462, %r463;
	bra.uni 	$L__BB8_46;
$L__BB8_21:
	// begin inline asm
	mov.u32 %r353, %laneid;
	// end inline asm
	and.b32  	%r379, %r5, 992;
	add.s32 	%r380, %r379, 32;
	setp.gt.s32 	%p34, %r380, %r4;
	not.b32 	%r381, %r379;
	add.s32 	%r382, %r4, %r381;
	selp.b32 	%r377, %r382, 31, %p34;
	mov.b32 	%r356, 1;
	mov.b32 	%r378, -1;
	// begin inline asm
	shfl.sync.down.b32 %r354, %r482, %r356, %r377, %r378;
	// end inline asm
	setp.lt.s32 	%p35, %r353, %r377;
	selp.b32 	%r383, %r354, 0, %p35;
	add.s32 	%r360, %r383, %r482;
	mov.b32 	%r361, 2;
	// begin inline asm
	shfl.sync.down.b32 %r359, %r360, %r361, %r377, %r378;
	// end inline asm
	add.s32 	%r384, %r353, 2;
	setp.gt.s32 	%p36, %r384, %r377;
	selp.b32 	%r385, 0, %r359, %p36;
	add.s32 	%r365, %r360, %r385;
	mov.b32 	%r366, 4;
	// begin inline asm
	shfl.sync.down.b32 %r364, %r365, %r366, %r377, %r378;
	// end inline asm
	add.s32 	%r386, %r353, 4;
	setp.gt.s32 	%p37, %r386, %r377;
	selp.b32 	%r387, 0, %r364, %p37;
	add.s32 	%r370, %r365, %r387;
	mov.b32 	%r371, 8;
	// begin inline asm
	shfl.sync.down.b32 %r369, %r370, %r371, %r377, %r378;
	// end inline asm
	add.s32 	%r388, %r353, 8;
	setp.gt.s32 	%p38, %r388, %r377;
	selp.b32 	%r389, 0, %r369, %p38;
	add.s32 	%r375, %r370, %r389;
	mov.b32 	%r376, 16;
	// begin inline asm
	shfl.sync.down.b32 %r374, %r375, %r376, %r377, %r378;
	// end inline asm
	add.s32 	%r390, %r353, 16;
	setp.gt.s32 	%p39, %r390, %r377;
	selp.b32 	%r391, 0, %r374, %p39;
	add.s32 	%r501, %r375, %r391;
	setp.ne.s32 	%p40, %r353, 0;
	@%p40 bra 	$L__BB8_23;
	shr.u32 	%r392, %r5, 3;
	and.b32  	%r393, %r392, 124;
	mov.u32 	%r394, _ZZN3cub18CUB_300001_SM_10006detail6reduce18DeviceReduceKernelINS2_10policy_hubIiyN4cuda3std3__44plusIiEEE10Policy1000EN6thrust24THRUST_300001_SM_1000_NS6detail15normal_iteratorINSD_10device_ptrIcEEEEyS9_iNS7_10__identityEEEvT0_PT3_T1_NS0_13GridEvenShareISN_EET2_T4_E12temp_storage;
	add.s32 	%r395, %r394, %r393;
	st.shared.u32 	[%r395+8], %r501;
$L__BB8_23:
	bar.sync 	0;
	setp.ne.s32 	%p41, %r5, 0;
	@%p41 bra 	$L__BB8_46;
	setp.gt.s32 	%p42, %r4, 32;
	ld.shared.u32 	%r396, [_ZZN3cub18CUB_300001_SM_10006detail6reduce18DeviceReduceKernelINS2_10policy_hubIiyN4cuda3std3__44plusIiEEE10Policy1000EN6thrust24THRUST_300001_SM_1000_NS6detail15normal_iteratorINSD_10device_ptrIcEEEEyS9_iNS7_10__identityEEEvT0_PT3_T1_NS0_13GridEvenShareISN_EET2_T4_E12temp_storage+12];
	selp.b32 	%r397, %r396, 0, %p42;
	add.s32 	%r398, %r397, %r501;
	setp.gt.s32 	%p43, %r4, 64;
	ld.shared.u32 	%r399, [_ZZN3cub18CUB_300001_SM_10006detail6reduce18DeviceReduceKernelINS2_10policy_hubIiyN4cuda3std3__44plusIiEEE10Policy1000EN6thrust24THRUST_300001_SM_1000_NS6detail15normal_iteratorINSD_10device_ptrIcEEEEyS9_iNS7_10__identityEEEvT0_PT3_T1_NS0_13GridEvenShareISN_EET2_T4_E12temp_storage+16];
	selp.b32 	%r400, %r399, 0, %p43;
	add.s32 	%r401, %r398, %r400;
	setp.gt.s32 	%p44, %r4, 96;
	ld.shared.u32 	%r402, [_ZZN3cub18CUB_300001_SM_10006detail6reduce18DeviceReduceKernelINS2_10policy_hubIiyN4cuda3std3__44plusIiEEE10Policy1000EN6thrust24THRUST_300001_SM_1000_NS6detail15normal_iteratorINSD_10device_ptrIcEEEEyS9_iNS7_10__identityEEEvT0_PT3_T1_NS0_13GridEvenShareISN_EET2_T4_E12temp_storage+20];
	selp.b32 	%r403, %r402, 0, %p44;
	add.s32 	%r404, %r401, %r403;
	setp.gt.s32 	%p45, %r4, 128;
	ld.shared.u32 	%r405, [_ZZN3cub18CUB_300001_SM_10006detail6reduce18DeviceReduceKernelINS2_10policy_hubIiyN4cuda3std3__44plusIiEEE10Policy1000EN6thrust24THRUST_300001_SM_1000_NS6detail15normal_iteratorINSD_10device_ptrIcEEEEyS9_iNS7_10__identityEEEvT0_PT3_T1_NS0_13GridEvenShareISN_EET2_T4_E12temp_storage+24];
	selp.b32 	%r406, %r405, 0, %p45;
	add.s32 	%r407, %r404, %r406;
	setp.gt.s32 	%p46, %r4, 160;
	ld.shared.u32 	%r408, [_ZZN3cub18CUB_300001_SM_10006detail6reduce18DeviceReduceKernelINS2_10policy_hubIiyN4cuda3std3__44plusIiEEE10Policy1000EN6thrust24THRUST_300001_SM_1000_NS6detail15normal_iteratorINSD_10device_ptrIcEEEEyS9_iNS7_10__identityEEEvT0_PT3_T1_NS0_13GridEvenShareISN_EET2_T4_E12temp_storage+28];
	selp.b32 	%r409, %r408, 0, %p46;
	add.s32 	%r410, %r407, %r409;
	setp.gt.s32 	%p47, %r4, 192;
	ld.shared.u32 	%r411, [_ZZN3cub18CUB_300001_SM_10006detail6reduce18DeviceReduceKernelINS2_10policy_hubIiyN4cuda3std3__44plusIiEEE10Policy1000EN6thrust24THRUST_300001_SM_1000_NS6detail15normal_iteratorINSD_10device_ptrIcEEEEyS9_iNS7_10__identityEEEvT0_PT3_T1_NS0_13GridEvenShareISN_EET2_T4_E12temp_storage+32];
	selp.b32 	%r412, %r411, 0, %p47;
	add.s32 	%r413, %r410, %r412;
	setp.gt.s32 	%p48, %r4, 224;
	ld.shared.u32 	%r414, [_ZZN3cub18CUB_300001_SM_10006detail6reduce18DeviceReduceKernelINS2_10policy_hubIiyN4cuda3std3__44plusIiEEE10Policy1000EN6thrust24THRUST_300001_SM_1000_NS6detail15normal_iteratorINSD_10device_ptrIcEEEEyS9_iNS7_10__identityEEEvT0_PT3_T1_NS0_13GridEvenShareISN_EET2_T4_E12temp_storage+36];
	selp.b32 	%r415, %r414, 0, %p48;
	add.s32 	%r501, %r413, %r415;
	bra.uni 	$L__BB8_46;
$L__BB8_25:
	cvt.u32.u64 	%r90, %rd4;
	mov.u32 	%r46, %tid.x;
	add.s32 	%r91, %r46, %r90;
	cvt.u64.u32 	%rd26, %r91;
	add.s64 	%rd27, %rd2, %rd26;
	ld.global.s8 	%r92, [%rd27];
	ld.global.s8 	%r93, [%rd27+256];
	ld.global.s8 	%r94, [%rd27+512];
	ld.global.s8 	%r95, [%rd27+768];
	ld.global.s8 	%r96, [%rd27+1024];
	ld.global.s8 	%r97, [%rd27+1280];
	ld.global.s8 	%r98, [%rd27+1536];
	ld.global.s8 	%r99, [%rd27+1792];
	ld.global.s8 	%r100, [%rd27+2048];
	ld.global.s8 	%r101, [%rd27+2304];
	ld.global.s8 	%r102, [%rd27+2560];
	ld.global.s8 	%r103, [%rd27+2816];
	ld.global.s8 	%r104, [%rd27+3072];
	ld.global.s8 	%r105, [%rd27+3328];
	ld.global.s8 	%r106, [%rd27+3584];
	ld.global.s8 	%r107, [%rd27+3840];
	add.s32 	%r108, %r93, %r92;
	add.s32 	%r109, %r108, %r94;
	add.s32 	%r110, %r109, %r95;
	add.s32 	%r111, %r110, %r96;
	add.s32 	%r112, %r111, %r97;
	add.s32 	%r113, %r112, %r98;
	add.s32 	%r114, %r113, %r99;
	add.s32 	%r115, %r114, %r100;
	add.s32 	%r116, %r115, %r101;
	add.s32 	%r117, %r116, %r102;
	add.s32 	%r118, %r117, %r103;
	add.s32 	%r119, %r118, %r104;
	add.s32 	%r120, %r119, %r105;
	add.s32 	%r121, %r120, %r106;
	add.s32 	%r500, %r121, %r107;
	setp.lt.u64 	%p2, %rd5, %rd3;
	@%p2 bra 	$L__BB8_42;
	cvt.u32.u64 	%r123, %rd3;
	cvt.u64.u32 	%rd28, %r46;
	add.s64 	%rd29, %rd4, %rd3;
	add.s64 	%rd64, %rd2, %rd29;
	cvt.u32.u64 	%r48, %rd1;
	not.b32 	%r125, %r46;
	add.s32 	%r126, %r125, %r48;
	sub.s32 	%r127, %r126, %r123;
	sub.s32 	%r483, %r127, %r90;
	add.s64 	%rd30, %rd29, %rd28;
	add.s64 	%rd31, %rd30, %rd2;
	add.s64 	%rd63, %rd31, 2048;
	mov.b32 	%r484, 0;
	shl.b32 	%r128, %r1, 12;
	mov.u64 	%rd65, %rd4;
$L__BB8_27:
	cvt.s64.s32 	%rd15, %r128;
	add.s64 	%rd65, %rd65, %rd15;
	add.s64 	%rd32, %rd1, -4096;
	setp.gt.u64 	%p3, %rd65, %rd32;
	@%p3 bra 	$L__BB8_29;
	shl.b32 	%r129, %r1, 12;
	cvt.s64.s32 	%rd33, %r129;
	cvt.u64.u32 	%rd34, %r46;
	add.s64 	%rd35, %rd65, %rd34;
	add.s64 	%rd36, %rd2, %rd35;
	ld.global.s8 	%r130, [%rd36];
	ld.global.s8 	%r131, [%rd36+256];
	ld.global.s8 	%r132, [%rd36+512];
	ld.global.s8 	%r133, [%rd36+768];
	ld.global.s8 	%r134, [%rd36+1024];
	ld.global.s8 	%r135, [%rd36+1280];
	ld.global.s8 	%r136, [%rd36+1536];
	ld.global.s8 	%r137, [%rd36+1792];
	ld.global.s8 	%r138, [%rd36+2048];
	ld.global.s8 	%r139, [%rd36+2304];
	ld.global.s8 	%r140, [%rd36+2560];
	ld.global.s8 	%r141, [%rd36+2816];
	ld.global.s8 	%r142, [%rd36+3072];
	ld.global.s8 	%r143, [%rd36+3328];
	ld.global.s8 	%r144, [%rd36+3584];
	ld.global.s8 	%r145, [%rd36+3840];
	add.s32 	%r146, %r500, %r130;
	add.s32 	%r147, %r146, %r131;
	add.s32 	%r148, %r147, %r132;
	add.s32 	%r149, %r148, %r133;
	add.s32 	%r150, %r149, %r134;
	add.s32 	%r151, %r150, %r135;
	add.s32 	%r152, %r151, %r136;
	add.s32 	%r153, %r152, %r137;
	add.s32 	%r154, %r153, %r138;
	add.s32 	%r155, %r154, %r139;
	add.s32 	%r156, %r155, %r140;
	add.s32 	%r157, %r156, %r141;
	add.s32 	%r158, %r157, %r142;
	add.s32 	%r159, %r158, %r143;
	add.s32 	%r160, %r159, %r144;
	add.s32 	%r500, %r160, %r145;
	sub.s64 	%rd37, %rd1, %rd65;
	setp.lt.u64 	%p4, %rd37, %rd33;
	add.s32 	%r484, %r484, 1;
	add.s64 	%rd64, %rd64, %rd33;
	sub.s32 	%r483, %r483, %r129;
	add.s64 	%rd63, %rd63, %rd33;
	@%p4 bra 	$L__BB8_42;
	bra.uni 	$L__BB8_27;
$L__BB8_29:
	setp.le.u64 	%p5, %rd1, %rd65;
	cvt.u32.u64 	%r161, %rd65;
	cvt.u32.u64 	%r162, %rd1;
	sub.s32 	%r163, %r162, %r161;
	setp.ge.s32 	%p6, %r46, %r163;
	or.pred  	%p7, %p5, %p6;
	@%p7 bra 	$L__BB8_42;
	cvt.u32.u64 	%r166, %rd4;
	cvt.u32.u64 	%r167, %rd15;
	not.b32 	%r168, %r46;
	add.s32 	%r169, %r168, %r48;
	add.s32 	%r170, %r167, %r166;
	sub.s32 	%r171, %r169, %r170;
	mul.lo.s32 	%r172, %r1, %r484;
	shl.b32 	%r173, %r172, 12;
	sub.s32 	%r174, %r171, %r173;
	shr.u32 	%r175, %r174, 8;
	add.s32 	%r56, %r175, 1;
	and.b32  	%r57, %r56, 15;
	setp.lt.u32 	%p8, %r174, 3840;
	mov.u32 	%r490, %r46;
	@%p8 bra 	$L__BB8_33;
	shr.u32 	%r176, %r483, 8;
	add.s32 	%r177, %r176, 1;
	and.b32  	%r178, %r177, 33554416;
	neg.s32 	%r486, %r178;
	mov.u32 	%r490, %r46;
$L__BB8_32:
	.pragma "nounroll";
	ld.global.s8 	%r179, [%rd63+-2048];
	add.s32 	%r180, %r500, %r179;
	ld.global.s8 	%r181, [%rd63+-1792];
	add.s32 	%r182, %r180, %r181;
	ld.global.s8 	%r183, [%rd63+-1536];
	add.s32 	%r184, %r182, %r183;
	ld.global.s8 	%r185, [%rd63+-1280];
	add.s32 	%r186, %r184, %r185;
	ld.global.s8 	%r187, [%rd63+-1024];
	add.s32 	%r188, %r186, %r187;
	ld.global.s8 	%r189, [%rd63+-768];
	add.s32 	%r190, %r188, %r189;
	ld.global.s8 	%r191, [%rd63+-512];
	add.s32 	%r192, %r190, %r191;
	ld.global.s8 	%r193, [%rd63+-256];
	add.s32 	%r194, %r192, %r193;
	ld.global.s8 	%r195, [%rd63];
	add.s32 	%r196, %r194, %r195;
	ld.global.s8 	%r197, [%rd63+256];
	add.s32 	%r198, %r196, %r197;
	ld.global.s8 	%r199, [%rd63+512];
	add.s32 	%r200, %r198, %r199;
	ld.global.s8 	%r201, [%rd63+768];
	add.s32 	%r202, %r200, %r201;
	ld.global.s8 	%r203, [%rd63+1024];
	add.s32 	%r204, %r202, %r203;
	ld.global.s8 	%r205, [%rd63+1280];
	add.s32 	%r206, %r204, %r205;
	ld.global.s8 	%r207, [%rd63+1536];
	add.s32 	%r208, %r206, %r207;
	ld.global.s8 	%r209, [%rd63+1792];
	add.s32 	%r500, %r208, %r209;
	add.s32 	%r490, %r490, 4096;
	add.s32 	%r486, %r486, 16;
	add.s64 	%rd63, %rd63, 4096;
	setp.ne.s32 	%p9, %r486, 0;
	@%p9 bra 	$L__BB8_32;
$L__BB8_33:
	setp.eq.s32 	%p10, %r57, 0;
	@%p10 bra 	$L__BB8_42;
	and.b32  	%r68, %r56, 7;
	setp.lt.u32 	%p11, %r57, 8;
	@%p11 bra 	$L__BB8_36;
	cvt.u64.u32 	%rd38, %r490;
	add.s64 	%rd39, %rd65, %rd38;
	add.s64 	%rd40, %rd2, %rd39;
	ld.global.s8 	%r211, [%rd40];
	add.s32 	%r212, %r500, %r211;
	ld.global.s8 	%r213, [%rd40+256];
	add.s32 	%r214, %r212, %r213;
	ld.global.s8 	%r215, [%rd40+512];
	add.s32 	%r216, %r214, %r215;
	ld.global.s8 	%r217, [%rd40+768];
	add.s32 	%r218, %r216, %r217;
	ld.global.s8 	%r219, [%rd40+1024];
	add.s32 	%r220, %r218, %r219;
	ld.global.s8 	%r221, [%rd40+1280];
	add.s32 	%r222, %r220, %r221;
	ld.global.s8 	%r223, [%rd40+1536];
	add.s32 	%r224, %r222, %r223;
	ld.global.s8 	%r225, [%rd40+1792];
	add.s32 	%r500, %r224, %r225;
	add.s32 	%r490, %r490, 2048;
$L__BB8_36:
	setp.eq.s32 	%p12, %r68, 0;
	@%p12 bra 	$L__BB8_42;
	setp.lt.u32 	%p13, %r68, 4;
	@%p13 bra 	$L__BB8_39;
	cvt.u64.u32 	%rd41, %r490;
	add.s64 	%rd42, %rd65, %rd41;
	add.s64 	%rd43, %rd2, %rd42;
	ld.global.s8 	%r227, [%rd43];
	add.s32 	%r228, %r500, %r227;
	ld.global.s8 	%r229, [%rd43+256];
	add.s32 	%r230, %r228, %r229;
	ld.global.s8 	%r231, [%rd43+512];
	add.s32 	%r232, %r230, %r231;
	ld.global.s8 	%r233, [%rd43+768];
	add.s32 	%r500, %r232, %r233;
	add.s32 	%r490, %r490, 1024;
$L__BB8_39:
	and.b32  	%r234, %r56, 3;
	setp.eq.s32 	%p14, %r234, 0;
	@%p14 bra 	$L__BB8_42;
	cvt.u64.u32 	%rd44, %r490;
	add.s64 	%rd67, %rd64, %rd44;
	cvt.u16.u32 	%rs1, %r483;
	shr.u16 	%rs2, %rs1, 8;
	add.s16 	%rs3, %rs2, 1;
	cvt.u32.u16 	%r235, %rs3;
	and.b32  	%r236, %r235, 3;
	neg.s32 	%r498, %r236;
$L__BB8_41:
	.pragma "nounroll";
	ld.global.s8 	%r237, [%rd67];
	add.s32 	%r500, %r500, %r237;
	add.s64 	%rd67, %rd67, 256;
	add.s32 	%r498, %r498, 1;
	setp.ne.s32 	%p15, %r498, 0;
	@%p15 bra 	$L__BB8_41;
$L__BB8_42:
	// begin inline asm
	mov.u32 %r238, %laneid;
	// end inline asm
	mov.b32 	%r241, 1;
	mov.b32 	%r262, 31;
	mov.b32 	%r263, -1;
	// begin inline asm
	shfl.sync.down.b32 %r239, %r500, %r241, %r262, %r263;
	// end inline asm
	setp.gt.s32 	%p16, %r238, 30;
	selp.b32 	%r264, 0, %r239, %p16;
	add.s32 	%r245, %r264, %r500;
	mov.b32 	%r246, 2;
	// begin inline asm
	shfl.sync.down.b32 %r244, %r245, %r246, %r262, %r263;
	// end inline asm
	setp.gt.s32 	%p17, %r238, 29;
	selp.b32 	%r265, 0, %r244, %p17;
	add.s32 	%r250, %r245, %r265;
	mov.b32 	%r251, 4;
	// begin inline asm
	shfl.sync.down.b32 %r249, %r250, %r251, %r262, %r263;
	// end inline asm
	setp.gt.s32 	%p18, %r238, 27;
	selp.b32 	%r266, 0, %r249, %p18;
	add.s32 	%r255, %r250, %r266;
	mov.b32 	%r256, 8;
	// begin inline asm
	shfl.sync.down.b32 %r254, %r255, %r256, %r262, %r263;
	// end inline asm
	setp.gt.s32 	%p19, %r238, 23;
	selp.b32 	%r267, 0, %r254, %p19;
	add.s32 	%r260, %r255, %r267;
	mov.b32 	%r261, 16;
	// begin inline asm
	shfl.sync.down.b32 %r259, %r260, %r261, %r262, %r263;
	// end inline asm
	setp.gt.s32 	%p20, %r238, 15;
	selp.b32 	%r268, 0, %r259, %p20;
	add.s32 	%r501, %r260, %r268;
	setp.ne.s32 	%p21, %r238, 0;
	@%p21 bra 	$L__BB8_44;
	shr.u32 	%r269, %r46, 3;
	and.b32  	%r270, %r269, 124;
	mov.u32 	%r271, _ZZN3cub18CUB_300001_SM_10006detail6reduce18DeviceReduceKernelINS2_10policy_hubIiyN4cuda3std3__44plusIiEEE10Policy1000EN6thrust24THRUST_300001_SM_1000_NS6detail15normal_iteratorINSD_10device_ptrIcEEEEyS9_iNS7_10__identityEEEvT0_PT3_T1_NS0_13GridEvenShareISN_EET2_T4_E12temp_storage;
	add.s32 	%r272, %r271, %r270;
	st.shared.u32 	[%r272+8], %r501;
$L__BB8_44:
	bar.sync 	0;
	setp.ne.s32 	%p22, %r46, 0;
	@%p22 bra 	$L__BB8_46;
	ld.shared.u32 	%r273, [_ZZN3cub18CUB_300001_SM_10006detail6reduce18DeviceReduceKernelINS2_10policy_hubIiyN4cuda3std3__44plusIiEEE10Policy1000EN6thrust24THRUST_300001_SM_1000_NS6detail15normal_iteratorINSD_10device_ptrIcEEEEyS9_iNS7_10__identityEEEvT0_PT3_T1_NS0_13GridEvenShareISN_EET2_T4_E12temp_storage+12];
	add.s32 	%r274, %r273, %r501;
	ld.shared.u32 	%r275, [_ZZN3cub18CUB_300001_SM_10006detail6reduce18DeviceReduceKernelINS2_10policy_hubIiyN4cuda3std3__44plusIiEEE10Policy1000EN6thrust24THRUST_300001_SM_1000_NS6detail15normal_iteratorINSD_10device_ptrIcEEEEyS9_iNS7_10__identityEEEvT0_PT3_T1_NS0_13GridEvenShareISN_EET2_T4_E12temp_storage+16];
	add.s32 	%r276, %r274, %r275;
	ld.shared.u32 	%r277, [_ZZN3cub18CUB_300001_SM_10006detail6reduce18DeviceReduceKernelINS2_10policy_hubIiyN4cuda3std3__44plusIiEEE10Policy1000EN6thrust24THRUST_300001_SM_1000_NS6detail15normal_iteratorINSD_10device_ptrIcEEEEyS9_iNS7_10__identityEEEvT0_PT3_T1_NS0_13GridEvenShareISN_EET2_T4_E12temp_storage+20];
	add.s32 	%r278, %r276, %r277;
	ld.shared.u32 	%r279, [_ZZN3cub18CUB_300001_SM_10006detail6reduce18DeviceReduceKernelINS2_10policy_hubIiyN4cuda3std3__44plusIiEEE10Policy1000EN6thrust24THRUST_300001_SM_1000_NS6detail15normal_iteratorINSD_10device_ptrIcEEEEyS9_iNS7_10__identityEEEvT0_PT3_T1_NS0_13GridEvenShareISN_EET2_T4_E12temp_storage+24];
	add.s32 	%r280, %r278, %r279;
	ld.shared.u32 	%r281, [_ZZN3cub18CUB_300001_SM_10006detail6reduce18DeviceReduceKernelINS2_10policy_hubIiyN4cuda3std3__44plusIiEEE10Policy1000EN6thrust24THRUST_300001_SM_1000_NS6detail15normal_iteratorINSD_10device_ptrIcEEEEyS9_iNS7_10__identityEEEvT0_PT3_T1_NS0_13GridEvenShareISN_EET2_T4_E12temp_storage+28];
	add.s32 	%r282, %r280, %r281;
	ld.shared.u32 	%r283, [_ZZN3cub18CUB_300001_SM_10006detail6reduce18DeviceReduceKernelINS2_10policy_hubIiyN4cuda3std3__44plusIiEEE10Policy1000EN6thrust24THRUST_300001_SM_1000_NS6detail15normal_iteratorINSD_10device_ptrIcEEEEyS9_iNS7_10__identityEEEvT0_PT3_T1_NS0_13GridEvenShareISN_EET2_T4_E12temp_storage+32];
	add.s32 	%r284, %r282, %r283;
	ld.shared.u32 	%r285, [_ZZN3cub18CUB_300001_SM_10006detail6reduce18DeviceReduceKernelINS2_10policy_hubIiyN4cuda3std3__44plusIiEEE10Policy1000EN6thrust24THRUST_300001_SM_1000_NS6detail15normal_iteratorINSD_10device_ptrIcEEEEyS9_iNS7_10__identityEEEvT0_PT3_T1_NS0_13GridEvenShareISN_EET2_T4_E12temp_storage+36];
	add.s32 	%r501, %r284, %r285;
$L__BB8_46:
	mov.u32 	%r464, %tid.x;
	setp.ne.s32 	%p56, %r464, 0;
	@%p56 bra 	$L__BB8_48;
	ld.param.u64 	%rd61, [_ZN3cub18CUB_300001_SM_10006detail6reduce18DeviceReduceKernelINS2_10policy_hubIiyN4cuda3std3__44plusIiEEE10Policy1000EN6thrust24THRUST_300001_SM_1000_NS6detail15normal_iteratorINSD_10device_ptrIcEEEEyS9_iNS7_10__identityEEEvT0_PT3_T1_NS0_13GridEvenShareISN_EET2_T4__param_1];
	cvta.to.global.u64 	%rd58, %rd61;
	mul.wide.u32 	%rd59, %r2, 4;
	add.s64 	%rd60, %rd58, %rd59;
	st.global.u32 	[%rd60], %r501;
$L__BB8_48:
	ret;

}
	// .globl	_ZN3cub18CUB_300001_SM_10006detail6reduce28DeviceReduceSingleTileKernelINS2_10policy_hubIiyN4cuda3std3__44plusIiEEE10Policy1000EPiSC_iS9_iiNS7_10__identityEEEvT0_T1_T2_T3_T4_T6_
.visible .entry _ZN3cub18CUB_300001_SM_10006detail6reduce28DeviceReduceSingleTileKernelINS2_10policy_hubIiyN4cuda3std3__44plusIiEEE10Policy1000EPiSC_iS9_iiNS7_10__identityEEEvT0_T1_T2_T3_T4_T6_(
	.param .u64 .ptr .align 1 _ZN3cub18CUB_300001_SM_10006detail6reduce28DeviceReduceSingleTileKernelINS2_10policy_hubIiyN4cuda3std3__44plusIiEEE10Policy1000EPiSC_iS9_iiNS7_10__identityEEEvT0_T1_T2_T3_T4_T6__param_0,
	.param .u64 .ptr .align 1 _ZN3cub18CUB_300001_SM_10006detail6reduce28DeviceReduceSingleTileKernelINS2_10policy_hubIiyN4cuda3std3__44plusIiEEE10Policy1000EPiSC_iS9_iiNS7_10__identityEEEvT0_T1_T2_T3_T4_T6__param_1,
	.param .u32 _ZN3cub18CUB_300001_SM_10006detail6reduce28DeviceReduceSingleTileKernelINS2_10policy_hubIiyN4cuda3std3__44plusIiEEE10Policy1000EPiSC_iS9_iiNS7_10__identityEEEvT0_T1_T2_T3_T4_T6__param_2,
	.param .align 1 .b8 _ZN3cub18CUB_300001_SM_10006detail6reduce28DeviceReduceSingleTileKernelINS2_10policy_hubIiyN4cuda3std3__44plusIiEEE10Policy1000EPiSC_iS9_iiNS7_10__identityEEEvT0_T1_T2_T3_T4_T6__param_3[1],
	.param .u32 _ZN3cub18CUB_300001_SM_10006detail6reduce28DeviceReduceSingleTileKernelINS2_10policy_hubIiyN4cuda3std3__44plusIiEEE10Policy1000EPiSC_iS9_iiNS7_10__identityEEEvT0_T1_T2_T3_T4_T6__param_4,
	.param .align 1 .b8 _ZN3cub18CUB_300001_SM_10006detail6reduce28DeviceReduceSingleTileKernelINS2_10policy_hubIiyN4cuda3std3__44plusIiEEE10Policy1000EPiSC_iS9_iiNS7_10__identityEEEvT0_T1_T2_T3_T4_T6__param_5[1]
)
.maxntid 256
.minnctapersm 1
{
	.reg .pred 	%p<97>;
	.reg .b32 	%r<687>;
	.reg .b64 	%rd<125>;
	// demoted variable
	.shared .align 4 .b8 _ZZN3cub18CUB_300001_SM_10006detail6reduce28DeviceReduceSingleTileKernelINS2_10policy_hubIiyN4cuda3std3__44plusIiEEE10Policy1000EPiSC_iS9_iiNS7_10__identityEEEvT0_T1_T2_T3_T4_T6_E12temp_storage[44];
	ld.param.u64 	%rd16, [_ZN3cub18CUB_300001_SM_10006detail6reduce28DeviceReduceSingleTileKernelINS2_10policy_hubIiyN4cuda3std3__44plusIiEEE10Policy1000EPiSC_iS9_iiNS7_10__identityEEEvT0_T1_T2_T3_T4_T6__param_0];
	ld.param.u64 	%rd17, [_ZN3cub18CUB_300001_SM_10006detail6reduce28DeviceReduceSingleTileKernelINS2_10policy_hubIiyN4cuda3std3__44plusIiEEE10Policy1000EPiSC_iS9_iiNS7_10__identityEEEvT0_T1_T2_T3_T4_T6__param_1];
	ld.param.u32 	%r120, [_ZN3cub18CUB_300001_SM_10006detail6reduce28DeviceReduceSingleTileKernelINS2_10policy_hubIiyN4cuda3std3__44plusIiEEE10Policy1000EPiSC_iS9_iiNS7_10__identityEEEvT0_T1_T2_T3_T4_T6__param_2];
	ld.param.u32 	%r121, [_ZN3cub18CUB_300001_SM_10006detail6reduce28DeviceReduceSingleTileKernelINS2_10policy_hubIiyN4cuda3std3__44plusIiEEE10Policy1000EPiSC_iS9_iiNS7_10__identityEEEvT0_T1_T2_T3_T4_T6__param_4];
	cvta.to.global.u64 	%rd1, %rd17;
	setp.ne.s32 	%p1, %r120, 0;
	@%p1 bra 	$L__BB9_3;
	mov.u32 	%r633, %tid.x;
	setp.ne.s32 	%p96, %r633, 0;
	@%p96 bra 	$L__BB9_74;
	st.global.u32 	[%rd1], %r121;
	bra.uni 	$L__BB9_74;
$L__BB9_3:
	and.b64  	%rd18, %rd16, 15;
	setp.ne.s64 	%p2, %rd18, 0;
	@%p2 bra 	$L__BB9_38;
	setp.gt.s32 	%p49, %r120, 4095;
	@%p49 bra 	$L__BB9_22;
	mov.u32 	%r1, %tid.x;
	setp.ge.s32 	%p66, %r1, %r120;
	mov.b32 	%r644, 0;
	mov.u32 	%r639, %r1;
	@%p66 bra 	$L__BB9_7;
	mul.wide.u32 	%rd113, %r1, 4;
	add.s64 	%rd112, %rd16, %rd113;
	// begin inline asm
	ld.global.nc.u32 %r644, [%rd112];
	// end inline asm
	add.s32 	%r639, %r1, 256;
$L__BB9_7:
	setp.ge.s32 	%p67, %r639, %r120;
	@%p67 bra 	$L__BB9_13;
	not.b32 	%r507, %r639;
	add.s32 	%r6, %r120, %r507;
	and.b32  	%r508, %r6, 768;
	setp.eq.s32 	%p68, %r508, 768;
	@%p68 bra 	$L__BB9_11;
	mul.wide.u32 	%rd114, %r639, 4;
	add.s64 	%rd121, %rd16, %rd114;
	shr.u32 	%r509, %r6, 8;
	add.s32 	%r510, %r509, 1;
	and.b32  	%r511, %r510, 3;
	neg.s32 	%r636, %r511;
$L__BB9_10:
	.pragma "nounroll";
	// begin inline asm
	ld.global.nc.u32 %r512, [%rd121];
	// end inline asm
	add.s32 	%r644, %r512, %r644;
	add.s32 	%r639, %r639, 256;
	add.s64 	%rd121, %rd121, 1024;
	add.s32 	%r636, %r636, 1;
	setp.ne.s32 	%p69, %r636, 0;
	@%p69 bra 	$L__BB9_10;
$L__BB9_11:
	setp.lt.u32 	%p70, %r6, 768;
	@%p70 bra 	$L__BB9_13;
$L__BB9_12:
	mul.wide.s32 	%rd120, %r639, 4;
	add.s64 	%rd116, %rd16, %rd120;
	// begin inline asm
	ld.global.nc.u32 %r513, [%rd116];
	// end inline asm
	add.s32 	%r517, %r513, %r644;
	add.s64 	%rd117, %rd116, 1024;
	// begin inline asm
	ld.global.nc.u32 %r514, [%rd117];
	// end inline asm
	add.s32 	%r518, %r514, %r517;
	add.s64 	%rd118, %rd116, 2048;
	// begin inline asm
	ld.global.nc.u32 %r515, [%rd118];
	// end inline asm
	add.s32 	%r519, %r515, %r518;
	add.s64 	%rd119, %rd116, 3072;
	// begin inline asm
	ld.global.nc.u32 %r516, [%rd119];
	// end inline asm
	add.s32 	%r644, %r516, %r519;
	add.s32 	%r639, %r639, 1024;
	setp.lt.s32 	%p71, %r639, %r120;
	@%p71 bra 	$L__BB9_12;
$L__BB9_13:
	setp.lt.s32 	%p72, %r120, 256;
	@%p72 bra 	$L__BB9_18;
	// begin inline asm
	mov.u32 %r583, %laneid;
	// end inline asm
	mov.b32 	%r586, 1;
	mov.b32 	%r607, 31;
	mov.b32 	%r608, -1;
	// begin inline asm
	shfl.sync.down.b32 %r584, %r644, %r586, %r607, %r608;
	// end inline asm
	setp.gt.s32 	%p88, %r583, 30;
	selp.b32 	%r609, 0, %r584, %p88;
	add.s32 	%r590, %r609, %r644;
	mov.b32 	%r591, 2;
	// begin inline asm
	shfl.sync.down.b32 %r589, %r590, %r591, %r607, %r608;
	// end inline asm
	setp.gt.s32 	%p89, %r583, 29;
	selp.b32 	%r610, 0, %r589, %p89;
	add.s32 	%r595, %r590, %r610;
	mov.b32 	%r596, 4;
	// begin inline asm
	shfl.sync.down.b32 %r594, %r595, %r596, %r607, %r608;
	// end inline asm
	setp.gt.s32 	%p90, %r583, 27;
	selp.b32 	%r611, 0, %r594, %p90;
	add.s32 	%r600, %r595, %r611;
	mov.b32 	%r601, 8;
	// begin inline asm
	shfl.sync.down.b32 %r599, %r600, %r601, %r607, %r608;
	// end inline asm
	setp.gt.s32 	%p91, %r583, 23;
	selp.b32 	%r612, 0, %r599, %p91;
	add.s32 	%r605, %r600, %r612;
	mov.b32 	%r606, 16;
	// begin inline asm
	shfl.sync.down.b32 %r604, %r605, %r606, %r607, %r608;
	// end inline asm
	setp.gt.s32 	%p92, %r583, 15;
	selp.b32 	%r613, 0, %r604, %p92;
	add.s32 	%r686, %r605, %r613;
	setp.ne.s32 	%p93, %r583, 0;
	@%p93 bra 	$L__BB9_16;
	shr.u32 	%r614, %r1, 3;
	and.b32  	%r615, %r614, 124;
	mov.u32 	%r616, _ZZN3cub18CUB_300001_SM_10006detail6reduce28DeviceReduceSingleTileKernelINS2_10policy_hubIiyN4cuda3std3__44plusIiEEE10Policy1000EPiSC_iS9_iiNS7_10__identityEEEvT0_T1_T2_T3_T4_T6_E12temp_storage;
	add.s32 	%r617, %r616, %r615;
	st.shared.u32 	[%r617+8], %r686;
$L__BB9_16:
	bar.sync 	0;
	setp.ne.s32 	%p94, %r1, 0;
	@%p94 bra 	$L__BB9_72;
	ld.shared.u32 	%r618, [_ZZN3cub18CUB_300001_SM_10006detail6reduce28DeviceReduceSingleTileKernelINS2_10policy_hubIiyN4cuda3std3__44plusIiEEE10Policy1000EPiSC_iS9_iiNS7_10__identityEEEvT0_T1_T2_T3_T4_T6_E12temp_storage+12];
	add.s32 	%r619, %r618, %r686;
	ld.shared.u32 	%r620, [_ZZN3cub18CUB_300001_SM_10006detail6reduce28DeviceReduceSingleTileKernelINS2_10policy_hubIiyN4cuda3std3__44plusIiEEE10Policy1000EPiSC_iS9_iiNS7_10__identityEEEvT0_T1_T2_T3_T4_T6_E12temp_storage+16];
	add.s32 	%r621, %r619, %r620;
	ld.shared.u32 	%r622, [_ZZN3cub18CUB_300001_SM_10006detail6reduce28DeviceReduceSingleTileKernelINS2_10policy_hubIiyN4cuda3std3__44plusIiEEE10Policy1000EPiSC_iS9_iiNS7_10__identityEEEvT0_T1_T2_T3_T4_T6_E12temp_storage+20];
	add.s32 	%r623, %r621, %r622;
	ld.shared.u32 	%r624, [_ZZN3cub18CUB_300001_SM_10006detail6reduce28DeviceReduceSingleTileKernelINS2_10policy_hubIiyN4cuda3std3__44plusIiEEE10Policy1000EPiSC_iS9_iiNS7_10__identityEEEvT0_T1_T2_T3_T4_T6_E12temp_storage+24];
	add.s32 	%r625, %r623, %r624;
	ld.shared.u32 	%r626, [_ZZN3cub18CUB_300001_SM_10006detail6reduce28DeviceReduceSingleTileKernelINS2_10policy_hubIiyN4cuda3std3__44plusIiEEE10Policy1000EPiSC_iS9_iiNS7_10__identityEEEvT0_T1_T2_T3_T4_T6_E12temp_storage+28];
	add.s32 	%r627, %r625, %r626;
	ld.shared.u32 	%r628, [_ZZN3cub18CUB_300001_SM_10006detail6reduce28DeviceReduceSingleTileKernelINS2_10policy_hubIiyN4cuda3std3__44plusIiEEE10Policy1000EPiSC_iS9_iiNS7_10__identityEEEvT0_T1_T2_T3_T4_T6_E12temp_storage+32];
	add.s32 	%r629, %r627, %r628;
	ld.shared.u32 	%r630, [_ZZN3cub18CUB_300001_SM_10006detail6reduce28DeviceReduceSingleTileKernelINS2_10policy_hubIiyN4cuda3std3__44plusIiEEE10Policy1000EPiSC_iS9_iiNS7_10__identityEEEvT0_T1_T2_T3_T4_T6_E12temp_storage+36];
	add.s32 	%r686, %r629, %r630;
	bra.uni 	$L__BB9_72;
$L__BB9_18:
	// begin inline asm
	mov.u32 %r520, %laneid;
	// end inline asm
	and.b32  	%r546, %r1, 992;
	add.s32 	%r547, %r546, 32;
	setp.gt.s32 	%p73, %r547, %r120;
	not.b32 	%r548, %r546;
	add.s32 	%r549, %r120, %r548;
	selp.b32 	%r544, %r549, 31, %p73;
	mov.b32 	%r523, 1;
	mov.b32 	%r545, -1;
	// begin inline asm
	shfl.sync.down.b32 %r521, %r644, %r523, %r544, %r545;
	// end inline asm
	setp.lt.s32 	%p74, %r520, %r544;
	selp.b32 	%r550, %r521, 0, %p74;
	add.s32 	%r527, %r550, %r644;
	mov.b32 	%r528, 2;
	// begin inline asm
	shfl.sync.down.b32 %r526, %r527, %r528, %r544, %r545;
	// end inline asm
	add.s32 	%r551, %r520, 2;
	setp.gt.s32 	%p75, %r551, %r544;
	selp.b32 	%r552, 0, %r526, %p75;
	add.s32 	%r532, %r527, %r552;
	mov.b32 	%r533, 4;
	// begin inline asm
	shfl.sync.down.b32 %r531, %r532, %r533, %r544, %r545;
	// end inline asm
	add.s32 	%r553, %r520, 4;
	setp.gt.s32 	%p76, %r553, %r544;
	selp.b32 	%r554, 0, %r531, %p76;
	add.s32 	%r537, %r532, %r554;
	mov.b32 	%r538, 8;
	// begin inline asm
	shfl.sync.down.b32 %r536, %r537, %r538, %r544, %r545;
	// end inline asm
	add.s32 	%r555, %r520, 8;
	setp.gt.s32 	%p77, %r555, %r544;
	selp.b32 	%r556, 0, %r536, %p77;
	add.s32 	%r542, %r537, %r556;
	mov.b32 	%r543, 16;
	// begin inline asm
	shfl.sync.down.b32 %r541, %r542, %r543, %r544, %r545;
	// end inline asm
	add.s32 	%r557, %r520, 16;
	setp.gt.s32 	%p78, %r557, %r544;
	selp.b32 	%r558, 0, %r541, %p78;
	add.s32 	%r686, %r542, %r558;
	setp.ne.s32 	%p79, %r520, 0;
	@%p79 bra 	$L__BB9_20;
	shr.u32 	%r559, %r1, 3;
	and.b32  	%r560, %r559, 124;
	mov.u32 	%r561, _ZZN3cub18CUB_300001_SM_10006detail6reduce28DeviceReduceSingleTileKernelINS2_10policy_hubIiyN4cuda3std3__44plusIiEEE10Policy1000EPiSC_iS9_iiNS7_10__identityEEEvT0_T1_T2_T3_T4_T6_E12temp_storage;
	add.s32 	%r562, %r561, %r560;
	st.shared.u32 	[%r562+8], %r686;
$L__BB9_20:
	bar.sync 	0;
	setp.ne.s32 	%p80, %r1, 0;
	@%p80 bra 	$L__BB9_72;
	setp.gt.s32 	%p81, %r120, 32;
	ld.shared.u32 	%r563, [_ZZN3cub18CUB_300001_SM_10006detail6reduce28DeviceReduceSingleTileKernelINS2_10policy_hubIiyN4cuda3std3__44plusIiEEE10Policy1000EPiSC_iS9_iiNS7_10__identityEEEvT0_T1_T2_T3_T4_T6_E12temp_storage+12];
	selp.b32 	%r564, %r563, 0, %p81;
	add.s32 	%r565, %r564, %r686;
	setp.gt.s32 	%p82, %r120, 64;
	ld.shared.u32 	%r566, [_ZZN3cub18CUB_300001_SM_10006detail6reduce28DeviceReduceSingleTileKernelINS2_10policy_hubIiyN4cuda3std3__44plusIiEEE10Policy1000EPiSC_iS9_iiNS7_10__identityEEEvT0_T1_T2_T3_T4_T6_E12temp_storage+16];
	selp.b32 	%r567, %r566, 0, %p82;
	add.s32 	%r568, %r565, %r567;
	setp.gt.s32 	%p83, %r120, 96;
	ld.shared.u32 	%r569, [_ZZN3cub18CUB_300001_SM_10006detail6reduce28DeviceReduceSingleTileKernelINS2_10policy_hubIiyN4cuda3std3__44plusIiEEE10Policy1000EPiSC_iS9_iiNS7_10__identityEEEvT0_T1_T2_T3_T4_T6_E12temp_storage+20];
	selp.b32 	%r570, %r569, 0, %p83;
	add.s32 	%r571, %r568, %r570;
	setp.gt.s32 	%p84, %r120, 128;
	ld.shared.u32 	%r572, [_ZZN3cub18CUB_300001_SM_10006detail6reduce28DeviceReduceSingleTileKernelINS2_10policy_hubIiyN4cuda3std3__44plusIiEEE10Policy1000EPiSC_iS9_iiNS7_10__identityEEEvT0_T1_T2_T3_T4_T6_E12temp_storage+24];
	selp.b32 	%r573, %r572, 0, %p84;
	add.s32 	%r574, %r571, %r573;
	setp.gt.s32 	%p85, %r120, 160;
	ld.shared.u32 	%r575, [_ZZN3cub18CUB_300001_SM_10006detail6reduce28DeviceReduceSingleTileKernelINS2_10policy_hubIiyN4cuda3std3__44plusIiEEE10Policy1000EPiSC_iS9_iiNS7_10__identityEEEvT0_T1_T2_T3_T4_T6_E12temp_storage+28];
	selp.b32 	%r576, %r575, 0, %p85;
	add.s32 	%r577, %r574, %r576;
	setp.gt.s32 	%p86, %r120, 192;
	ld.shared.u32 	%r578, [_ZZN3cub18CUB_300001_SM_10006detail6reduce28DeviceReduceSingleTileKernelINS2_10policy_hubIiyN4cuda3std3__44plusIiEEE10Policy1000EPiSC_iS9_iiNS7_10__identityEEEvT0_T1_T2_T3_T4_T6_E12temp_storage+32];
	selp.b32 	%r579, %r578, 0, %p86;
	add.s32 	%r580, %r577, %r579;
	setp.gt.s32 	%p87, %r120, 224;
	ld.shared.u32 	%r581, [_ZZN3cub18CUB_300001_SM_10006detail6reduce28DeviceReduceSingleTileKernelINS2_10policy_hubIiyN4cuda3std3__44plusIiEEE10Policy1000EPiSC_iS9_iiNS7_10__identityEEEvT0_T1_T2_T3_T4_T6_E12temp_storage+36];
	selp.b32 	%r582, %r581, 0, %p87;
	add.s32 	%r686, %r580, %r582;
	bra.uni 	$L__BB9_72;
$L__BB9_22:
	mov.u32 	%r26, %tid.x;
	shl.b32 	%r377, %r26, 2;
	mul.wide.u32 	%rd86, %r377, 4;
	add.s64 	%rd76, %rd16, %rd86;
	// begin inline asm
	ld.global.nc.v2.u64 {%rd74, %rd75}, [%rd76];
	// end inline asm
	mov.b64 	{%r378, %r379}, %rd75;
	mov.b64 	{%r380, %r381}, %rd74;
	add.s64 	%rd79, %rd76, 4096;
	// begin inline asm
	ld.global.nc.v2.u64 {%rd77, %rd78}, [%rd79];
	// end inline asm
	mov.b64 	{%r382, %r383}, %rd78;
	mov.b64 	{%r384, %r385}, %rd77;
	add.s64 	%rd82, %rd76, 8192;
	// begin inline asm
	ld.global.nc.v2.u64 {%rd80, %rd81}, [%rd82];
	// end inline asm
	mov.b64 	{%r386, %r387}, %rd81;
	mov.b64 	{%r388, %r389}, %rd80;
	add.s64 	%rd85, %rd76, 12288;
	// begin inline asm
	ld.global.nc.v2.u64 {%rd83, %rd84}, [%rd85];
	// end inline asm
	mov.b64 	{%r390, %r391}, %rd84;
	mov.b64 	{%r392, %r393}, %rd83;
	add.s32 	%r394, %r381, %r380;
	add.s32 	%r395, %r378, %r394;
	add.s32 	%r396, %r379, %r395;
	add.s32 	%r397, %r384, %r396;
	add.s32 	%r398, %r385, %r397;
	add.s32 	%r399, %r382, %r398;
	add.s32 	%r400, %r383, %r399;
	add.s32 	%r401, %r388, %r400;
	add.s32 	%r402, %r389, %r401;
	add.s32 	%r403, %r386, %r402;
	add.s32 	%r404, %r387, %r403;
	add.s32 	%r405, %r392, %r404;
	add.s32 	%r406, %r393, %r405;
	add.s32 	%r407, %r390, %r406;
	add.s32 	%r659, %r391, %r407;
	setp.lt.u32 	%p50, %r120, 8192;
	mov.b32 	%r648, 4096;
	@%p50 bra 	$L__BB9_26;
	add.s32 	%r28, %r120, -4096;
	mov.b32 	%r648, 4096;
$L__BB9_24:
	mul.wide.s32 	%rd99, %r648, 4;
	add.s64 	%rd89, %rd76, %rd99;
	// begin inline asm
	ld.global.nc.v2.u64 {%rd87, %rd88}, [%rd89];
	// end inline asm
	mov.b64 	{%r409, %r410}, %rd88;
	mov.b64 	{%r411, %r412}, %rd87;
	add.s64 	%rd92, %rd89, 4096;
	// begin inline asm
	ld.global.nc.v2.u64 {%rd90, %rd91}, [%rd92];
	// end inline asm
	mov.b64 	{%r413, %r414}, %rd91;
	mov.b64 	{%r415, %r416}, %rd90;
	add.s64 	%rd95, %rd89, 8192;
	// begin inline asm
	ld.global.nc.v2.u64 {%rd93, %rd94}, [%rd95];
	// end inline asm
	mov.b64 	{%r417, %r418}, %rd94;
	mov.b64 	{%r419, %r420}, %rd93;
	add.s64 	%rd98, %rd89, 12288;
	// begin inline asm
	ld.global.nc.v2.u64 {%rd96, %rd97}, [%rd98];
	// end inline asm
	mov.b64 	{%r421, %r422}, %rd97;
	mov.b64 	{%r423, %r424}, %rd96;
	add.s32 	%r425, %r411, %r659;
	add.s32 	%r426, %r412, %r425;
	add.s32 	%r427, %r409, %r426;
	add.s32 	%r428, %r410, %r427;
	add.s32 	%r429, %r415, %r428;
	add.s32 	%r430, %r416, %r429;
	add.s32 	%r431, %r413, %r430;
	add.s32 	%r432, %r414, %r431;
	add.s32 	%r433, %r419, %r432;
	add.s32 	%r434, %r420, %r433;
	add.s32 	%r435, %r417, %r434;
	add.s32 	%r436, %r418, %r435;
	add.s32 	%r437, %r423, %r436;
	add.s32 	%r438, %r424, %r437;
	add.s32 	%r439, %r421, %r438;
	add.s32 	%r659, %r422, %r439;
	sub.s32 	%r440, %r120, %r648;
	setp.lt.s32 	%p51, %r440, 4096;
	@%p51 bra 	$L__BB9_34;
	add.s32 	%r648, %r648, 4096;
	setp.le.s32 	%p52, %r648, %r28;
	@%p52 bra 	$L__BB9_24;
$L__BB9_26:
	setp.le.s32 	%p53, %r120, %r648;
	@%p53 bra 	$L__BB9_34;
	sub.s32 	%r35, %r120, %r648;
	setp.ge.s32 	%p54, %r26, %r35;
	@%p54 bra 	$L__BB9_34;
	not.b32 	%r442, %r26;
	add.s32 	%r443, %r120, %r442;
	sub.s32 	%r36, %r443, %r648;
	and.b32  	%r444, %r36, 768;
	setp.eq.s32 	%p55, %r444, 768;
	mov.u32 	%r653, %r26;
	@%p55 bra 	$L__BB9_31;
	add.s32 	%r650, %r26, %r648;
	shr.u32 	%r445, %r36, 8;
	add.s32 	%r446, %r445, 1;
	and.b32  	%r447, %r446, 3;
	neg.s32 	%r649, %r447;
	mov.u32 	%r653, %r26;
$L__BB9_30:
	.pragma "nounroll";
	mul.wide.u32 	%rd101, %r650, 4;
	add.s64 	%rd100, %rd16, %rd101;
	// begin inline asm
	ld.global.nc.u32 %r448, [%rd100];
	// end inline asm
	add.s32 	%r659, %r448, %r659;
	add.s32 	%r653, %r653, 256;
	add.s32 	%r650, %r650, 256;
	add.s32 	%r649, %r649, 1;
	setp.ne.s32 	%p56, %r649, 0;
	@%p56 bra 	$L__BB9_30;
$L__BB9_31:
	setp.lt.u32 	%p57, %r36, 768;
	@%p57 bra 	$L__BB9_34;
	cvt.u64.u32 	%rd102, %r653;
	cvt.u64.u32 	%rd103, %r648;
	add.s64 	%rd104, %rd102, %rd103;
	shl.b64 	%rd105, %rd104, 2;
	add.s64 	%rd106, %rd105, %rd16;
	add.s64 	%rd122, %rd106, 2048;
	add.s32 	%r656, %r653, %r648;
$L__BB9_33:
	mul.wide.u32 	%rd111, %r656, 4;
	add.s64 	%rd107, %rd16, %rd111;
	// begin inline asm
	ld.global.nc.u32 %r449, [%rd107];
	// end inline asm
	add.s32 	%r453, %r449, %r659;
	add.s64 	%rd108, %rd122, -1024;
	// begin inline asm
	ld.global.nc.u32 %r450, [%rd108];
	// end inline asm
	add.s32 	%r454, %r450, %r453;
	// begin inline asm
	ld.global.nc.u32 %r451, [%rd122];
	// end inline asm
	add.s32 	%r455, %r451, %r454;
	add.s64 	%rd110, %rd122, 1024;
	// begin inline asm
	ld.global.nc.u32 %r452, [%rd110];
	// end inline asm
	add.s32 	%r659, %r452, %r455;
	add.s32 	%r653, %r653, 1024;
	add.s64 	%rd122, %rd122, 4096;
	add.s32 	%r656, %r656, 1024;
	setp.lt.s32 	%p58, %r653, %r35;
	@%p58 bra 	$L__BB9_33;
$L__BB9_34:
	// begin inline asm
	mov.u32 %r456, %laneid;
	// end inline asm
	mov.b32 	%r459, 1;
	mov.b32 	%r480, 31;
	mov.b32 	%r481, -1;
	// begin inline asm
	shfl.sync.down.b32 %r457, %r659, %r459, %r480, %r481;
	// end inline asm
	setp.gt.s32 	%p59, %r456, 30;
	selp.b32 	%r482, 0, %r457, %p59;
	add.s32 	%r463, %r482, %r659;
	mov.b32 	%r464, 2;
	// begin inline asm
	shfl.sync.down.b32 %r462, %r463, %r464, %r480, %r481;
	// end inline asm
	setp.gt.s32 	%p60, %r456, 29;
	selp.b32 	%r483, 0, %r462, %p60;
	add.s32 	%r468, %r463, %r483;
	mov.b32 	%r469, 4;
	// begin inline asm
	shfl.sync.down.b32 %r467, %r468, %r469, %r480, %r481;
	// end inline asm
	setp.gt.s32 	%p61, %r456, 27;
	selp.b32 	%r484, 0, %r467, %p61;
	add.s32 	%r473, %r468, %r484;
	mov.b32 	%r474, 8;
	// begin inline asm
	shfl.sync.down.b32 %r472, %r473, %r474, %r480, %r481;
	// end inline asm
	setp.gt.s32 	%p62, %r456, 23;
	selp.b32 	%r485, 0, %r472, %p62;
	add.s32 	%r478, %r473, %r485;
	mov.b32 	%r479, 16;
	// begin inline asm
	shfl.sync.down.b32 %r477, %r478, %r479, %r480, %r481;
	// end inline asm
	setp.gt.s32 	%p63, %r456, 15;
	selp.b32 	%r486, 0, %r477, %p63;
	add.s32 	%r686, %r478, %r486;
	setp.ne.s32 	%p64, %r456, 0;
	@%p64 bra 	$L__BB9_36;
	shr.u32 	%r487, %r26, 3;
	and.b32  	%r488, %r487, 124;
	mov.u32 	%r489, _ZZN3cub18CUB_300001_SM_10006detail6reduce28DeviceReduceSingleTileKernelINS2_10policy_hubIiyN4cuda3std3__44plusIiEEE10Policy1000EPiSC_iS9_iiNS7_10__identityEEEvT0_T1_T2_T3_T4_T6_E12temp_storage;
	add.s32 	%r490, %r489, %r488;
	st.shared.u32 	[%r490+8], %r686;
$L__BB9_36:
	bar.sync 	0;
	setp.ne.s32 	%p65, %r26, 0;
	@%p65 bra 	$L__BB9_72;
	ld.shared.u32 	%r491, [_ZZN3cub18CUB_300001_SM_10006detail6reduce28DeviceReduceSingleTileKernelINS2_10policy_hubIiyN4cuda3std3__44plusIiEEE10Policy1000EPiSC_iS9_iiNS7_10__identityEEEvT0_T1_T2_T3_T4_T6_E12temp_storage+12];
	add.s32 	%r492, %r491, %r686;
	ld.shared.u32 	%r493, [_ZZN3cub18CUB_300001_SM_10006detail6reduce28DeviceReduceSingleTileKernelINS2_10policy_hubIiyN4cuda3std3__44plusIiEEE10Policy1000EPiSC_iS9_iiNS7_10__identityEEEvT0_T1_T2_T3_T4_T6_E12temp_storage+16];
	add.s32 	%r494, %r492, %r493;
	ld.shared.u32 	%r495, [_ZZN3cub18CUB_300001_SM_10006detail6reduce28DeviceReduceSingleTileKernelINS2_10policy_hubIiyN4cuda3std3__44plusIiEEE10Policy1000EPiSC_iS9_iiNS7_10__identityEEEvT0_T1_T2_T3_T4_T6_E12temp_storage+20];
	add.s32 	%r496, %r494, %r495;
	ld.shared.u32 	%r497, [_ZZN3cub18CUB_300001_SM_10006detail6reduce28DeviceReduceSingleTileKernelINS2_10policy_hubIiyN4cuda3std3__44plusIiEEE10Policy1000EPiSC_iS9_iiNS7_10__identityEEEvT0_T1_T2_T3_T4_T6_E12temp_storage+24];
	add.s32 	%r498, %r496, %r497;
	ld.shared.u32 	%r499, [_ZZN3cub18CUB_300001_SM_10006detail6reduce28DeviceReduceSingleTileKernelINS2_10policy_hubIiyN4cuda3std3__44plusIiEEE10Policy1000EPiSC_iS9_iiNS7_10__identityEEEvT0_T1_T2_T3_T4_T6_E12temp_storage+28];
	add.s32 	%r500, %r498, %r499;
	ld.shared.u32 	%r501, [_ZZN3cub18CUB_300001_SM_10006detail6reduce28DeviceReduceSingleTileKernelINS2_10policy_hubIiyN4cuda3std3__44plusIiEEE10Policy1000EPiSC_iS9_iiNS7_10__identityEEEvT0_T1_T2_T3_T4_T6_E12temp_storage+32];
	add.s32 	%r502, %r500, %r501;
	ld.shared.u32 	%r503, [_ZZN3cub18CUB_300001_SM_10006detail6reduce28DeviceReduceSingleTileKernelINS2_10policy_hubIiyN4cuda3std3__44plusIiEEE10Policy1000EPiSC_iS9_iiNS7_10__identityEEEvT0_T1_T2_T3_T4_T6_E12temp_storage+36];
	add.s32 	%r686, %r502, %r503;
	bra.uni 	$L__BB9_72;
$L__BB9_38:
	setp.gt.s32 	%p3, %r120, 4095;
	@%p3 bra 	$L__BB9_56;
	mov.u32 	%r60, %tid.x;
	setp.ge.s32 	%p20, %r60, %r120;
	mov.b32 	%r670, 0;
	mov.u32 	%r665, %r60;
	@%p20 bra 	$L__BB9_41;
	mul.wide.u32 	%rd66, %r60, 4;
	add.s64 	%rd65, %rd16, %rd66;
	// begin inline asm
	ld.global.nc.u32 %r670, [%rd65];
	// end inline asm
	add.s32 	%r665, %r60, 256;
$L__BB9_41:
	setp.ge.s32 	%p21, %r665, %r120;
	@%p21 bra 	$L__BB9_47;
	not.b32 	%r252, %r665;
	add.s32 	%r65, %r120, %r252;
	and.b32  	%r253, %r65, 768;
	setp.eq.s32 	%p22, %r253, 768;
	@%p22 bra 	$L__BB9_45;
	mul.wide.u32 	%rd67, %r665, 4;
	add.s64 	%rd123, %rd16, %rd67;
	shr.u32 	%r254, %r65, 8;
	add.s32 	%r255, %r254, 1;
	and.b32  	%r256, %r255, 3;
	neg.s32 	%r662, %r256;
$L__BB9_44:
	.pragma "nounroll";
	// begin inline asm
	ld.global.nc.u32 %r257, [%rd123];
	// end inline asm
	add.s32 	%r670, %r257, %r670;
	add.s32 	%r665, %r665, 256;
	add.s64 	%rd123, %rd123, 1024;
	add.s32 	%r662, %r662, 1;
	setp.ne.s32 	%p23, %r662, 0;
	@%p23 bra 	$L__BB9_44;
$L__BB9_45:
	setp.lt.u32 	%p24, %r65, 768;
	@%p24 bra 	$L__BB9_47;
$L__BB9_46:
	mul.wide.s32 	%rd73, %r665, 4;
	add.s64 	%rd69, %rd16, %rd73;
	// begin inline asm
	ld.global.nc.u32 %r258, [%rd69];
	// end inline asm
	add.s32 	%r262, %r258, %r670;
	add.s64 	%rd70, %rd69, 1024;
	// begin inline asm
	ld.global.nc.u32 %r259, [%rd70];
	// end inline asm
	add.s32 	%r263, %r259, %r262;
	add.s64 	%rd71, %rd69, 2048;
	// begin inline asm
	ld.global.nc.u32 %r260, [%rd71];
	// end inline asm
	add.s32 	%r264, %r260, %r263;
	add.s64 	%rd72, %rd69, 3072;
	// begin inline asm
	ld.global.nc.u32 %r261, [%rd72];
	// end inline asm
	add.s32 	%r670, %r261, %r264;
	add.s32 	%r665, %r665, 1024;
	setp.lt.s32 	%p25, %r665, %r120;
	@%p25 bra 	$L__BB9_46;
$L__BB9_47:
	setp.lt.s32 	%p26, %r120, 256;
	@%p26 bra 	$L__BB9_52;
	// begin inline asm
	mov.u32 %r328, %laneid;
	// end inline asm
	mov.b32 	%r331, 1;
	mov.b32 	%r352, 31;
	mov.b32 	%r353, -1;
	// begin inline asm
	shfl.sync.down.b32 %r329, %r670, %r331, %r352, %r353;
	// end inline asm
	setp.gt.s32 	%p42, %r328, 30;
	selp.b32 	%r354, 0, %r329, %p42;
	add.s32 	%r335, %r354, %r670;
	mov.b32 	%r336, 2;
	// begin inline asm
	shfl.sync.down.b32 %r334, %r335, %r336, %r352, %r353;
	// end inline asm
	setp.gt.s32 	%p43, %r328, 29;
	selp.b32 	%r355, 0, %r334, %p43;
	add.s32 	%r340, %r335, %r355;
	mov.b32 	%r341, 4;
	// begin inline asm
	shfl.sync.down.b32 %r339, %r340, %r341, %r352, %r353;
	// end inline asm
	setp.gt.s32 	%p44, %r328, 27;
	selp.b32 	%r356, 0, %r339, %p44;
	add.s32 	%r345, %r340, %r356;
	mov.b32 	%r346, 8;
	// begin inline asm
	shfl.sync.down.b32 %r344, %r345, %r346, %r352, %r353;
	// end inline asm
	setp.gt.s32 	%p45, %r328, 23;
	selp.b32 	%r357, 0, %r344, %p45;
	add.s32 	%r350, %r345, %r357;
	mov.b32 	%r351, 16;
	// begin inline asm
	shfl.sync.down.b32 %r349, %r350, %r351, %r352, %r353;
	// end inline asm
	setp.gt.s32 	%p46, %r328, 15;
	selp.b32 	%r358, 0, %r349, %p46;
	add.s32 	%r686, %r350, %r358;
	setp.ne.s32 	%p47, %r328, 0;
	@%p47 bra 	$L__BB9_50;
	shr.u32 	%r359, %r60, 3;
	and.b32  	%r360, %r359, 124;
	mov.u32 	%r361, _ZZN3cub18CUB_300001_SM_10006detail6reduce28DeviceReduceSingleTileKernelINS2_10policy_hubIiyN4cuda3std3__44plusIiEEE10Policy1000EPiSC_iS9_iiNS7_10__identityEEEvT0_T1_T2_T3_T4_T6_E12temp_storage;
	add.s32 	%r362, %r361, %r360;
	st.shared.u32 	[%r362+8], %r686;
$L__BB9_50:
	bar.sync 	0;
	setp.ne.s32 	%p48, %r60, 0;
	@%p48 bra 	$L__BB9_72;
	ld.shared.u32 	%r363, [_ZZN3cub18CUB_300001_SM_10006detail6reduce28DeviceReduceSingleTileKernelINS2_10policy_hubIiyN4cuda3std3__44plusIiEEE10Policy1000EPiSC_iS9_iiNS7_10__identityEEEvT0_T1_T2_T3_T4_T6_E12temp_storage+12];
	add.s32 	%r364, %r363, %r686;
	ld.shared.u32 	%r365, [_ZZN3cub18CUB_300001_SM_10006detail6reduce28DeviceReduceSingleTileKernelINS2_10policy_hubIiyN4cuda3std3__44plusIiEEE10Policy1000EPiSC_iS9_iiNS7_10__identityEEEvT0_T1_T2_T3_T4_T6_E12temp_storage+16];
	add.s32 	%r366, %r364, %r365;
	ld.shared.u32 	%r367, [_ZZN3cub18CUB_300001_SM_10006detail6reduce28DeviceReduceSingleTileKernelINS2_10policy_hubIiyN4cuda3std3__44plusIiEEE10Policy1000EPiSC_iS9_iiNS7_10__identityEEEvT0_T1_T2_T3_T4_T6_E12temp_storage+20];
	add.s32 	%r368, %r366, %r367;
	ld.shared.u32 	%r369, [_ZZN3cub18CUB_300001_SM_10006detail6reduce28DeviceReduceSingleTileKernelINS2_10policy_hubIiyN4cuda3std3__44plusIiEEE10Policy1000EPiSC_iS9_iiNS7_10__identityEEEvT0_T1_T2_T3_T4_T6_E12temp_storage+24];
	add.s32 	%r370, %r368, %r369;
	ld.shared.u32 	%r371, [_ZZN3cub18CUB_300001_SM_10006detail6reduce28DeviceReduceSingleTileKernelINS2_10policy_hubIiyN4cuda3std3__44plusIiEEE10Policy1000EPiSC_iS9_iiNS7_10__identityEEEvT0_T1_T2_T3_T4_T6_E12temp_storage+28];
	add.s32 	%r372, %r370, %r371;
	ld.shared.u32 	%r373, [_ZZN3cub18CUB_300001_SM_10006detail6reduce28DeviceReduceSingleTileKernelINS2_10policy_hubIiyN4cuda3std3__44plusIiEEE10Policy1000EPiSC_iS9_iiNS7_10__identityEEEvT0_T1_T2_T3_T4_T6_E12temp_storage+32];
	add.s32 	%r374, %r372, %r373;
	ld.shared.u32 	%r375, [_ZZN3cub18CUB_300001_SM_10006detail6reduce28DeviceReduceSingleTileKernelINS2_10policy_hubIiyN4cuda3std3__44plusIiEEE10Policy1000EPiSC_iS9_iiNS7_10__identityEEEvT0_T1_T2_T3_T4_T6_E12temp_storage+36];
	add.s32 	%r686, %r374, %r375;
	bra.uni 	$L__BB9_72;
$L__BB9_52:
	// begin inline asm
	mov.u32 %r265, %laneid;
	// end inline asm
	and.b32  	%r291, %r60, 992;
	add.s32 	%r292, %r291, 32;
	setp.gt.s32 	%p27, %r292, %r120;
	not.b32 	%r293, %r291;
	add.s32 	%r294, %r120, %r293;
	selp.b32 	%r289, %r294, 31, %p27;
	mov.b32 	%r268, 1;
	mov.b32 	%r290, -1;
	// begin inline asm
	shfl.sync.down.b32 %r266, %r670, %r268, %r289, %r290;
	// end inline asm
	setp.lt.s32 	%p28, %r265, %r289;
	selp.b32 	%r295, %r266, 0, %p28;
	add.s32 	%r272, %r295, %r670;
	mov.b32 	%r273, 2;
	// begin inline asm
	shfl.sync.down.b32 %r271, %r272, %r273, %r289, %r290;
	// end inline asm
	add.s32 	%r296, %r265, 2;
	setp.gt.s32 	%p29, %r296, %r289;
	selp.b32 	%r297, 0, %r271, %p29;
	add.s32 	%r277, %r272, %r297;
	mov.b32 	%r278, 4;
	// begin inline asm
	shfl.sync.down.b32 %r276, %r277, %r278, %r289, %r290;
	// end inline asm
	add.s32 	%r298, %r265, 4;
	setp.gt.s32 	%p30, %r298, %r289;
	selp.b32 	%r299, 0, %r276, %p30;
	add.s32 	%r282, %r277, %r299;
	mov.b32 	%r283, 8;
	// begin inline asm
	shfl.sync.down.b32 %r281, %r282, %r283, %r289, %r290;
	// end inline asm
	add.s32 	%r300, %r265, 8;
	setp.gt.s32 	%p31, %r300, %r289;
	selp.b32 	%r301, 0, %r281, %p31;
	add.s32 	%r287, %r282, %r301;
	mov.b32 	%r288, 16;
	// begin inline asm
	shfl.sync.down.b32 %r286, %r287, %r288, %r289, %r290;
	// end inline asm
	add.s32 	%r302, %r265, 16;
	setp.gt.s32 	%p32, %r302, %r289;
	selp.b32 	%r303, 0, %r286, %p32;
	add.s32 	%r686, %r287, %r303;
	setp.ne.s32 	%p33, %r265, 0;
	@%p33 bra 	$L__BB9_54;
	shr.u32 	%r304, %r60, 3;
	and.b32  	%r305, %r304, 124;
	mov.u32 	%r306, _ZZN3cub18CUB_300001_SM_10006detail6reduce28DeviceReduceSingleTileKernelINS2_10policy_hubIiyN4cuda3std3__44plusIiEEE10Policy1000EPiSC_iS9_iiNS7_10__identityEEEvT0_T1_T2_T3_T4_T6_E12temp_storage;
	add.s32 	%r307, %r306, %r305;
	st.shared.u32 	[%r307+8], %r686;
$L__BB9_54:
	bar.sync 	0;
	setp.ne.s32 	%p34, %r60, 0;
	@%p34 bra 	$L__BB9_72;
	setp.gt.s32 	%p35, %r120, 32;
	ld.shared.u32 	%r308, [_ZZN3cub18CUB_300001_SM_10006detail6reduce28DeviceReduceSingleTileKernelINS2_10policy_hubIiyN4cuda3std3__44plusIiEEE10Policy1000EPiSC_iS9_iiNS7_10__identityEEEvT0_T1_T2_T3_T4_T6_E12temp_storage+12];
	selp.b32 	%r309, %r308, 0, %p35;
	add.s32 	%r310, %r309, %r686;
	setp.gt.s32 	%p36, %r120, 64;
	ld.shared.u32 	%r311, [_ZZN3cub18CUB_300001_SM_10006detail6reduce28DeviceReduceSingleTileKernelINS2_10policy_hubIiyN4cuda3std3__44plusIiEEE10Policy1000EPiSC_iS9_iiNS7_10__identityEEEvT0_T1_T2_T3_T4_T6_E12temp_storage+16];
	selp.b32 	%r312, %r311, 0, %p36;
	add.s32 	%r313, %r310, %r312;
	setp.gt.s32 	%p37, %r120, 96;
	ld.shared.u32 	%r314, [_ZZN3cub18CUB_300001_SM_10006detail6reduce28DeviceReduceSingleTileKernelINS2_10policy_hubIiyN4cuda3std3__44plusIiEEE10Policy1000EPiSC_iS9_iiNS7_10__identityEEEvT0_T1_T2_T3_T4_T6_E12temp_storage+20];
	selp.b32 	%r315, %r314, 0, %p37;
	add.s32 	%r316, %r313, %r315;
	setp.gt.s32 	%p38, %r120, 128;
	ld.shared.u32 	%r317, [_ZZN3cub18CUB_300001_SM_10006detail6reduce28DeviceReduceSingleTileKernelINS2_10policy_hubIiyN4cuda3std3__44plusIiEEE10Policy1000EPiSC_iS9_iiNS7_10__identityEEEvT0_T1_T2_T3_T4_T6_E12temp_storage+24];
	selp.b32 	%r318, %r317, 0, %p38;
	add.s32 	%r319, %r316, %r318;
	setp.gt.s32 	%p39, %r120, 160;
	ld.shared.u32 	%r320, [_ZZN3cub18CUB_300001_SM_10006detail6reduce28DeviceReduceSingleTileKernelINS2_10policy_hubIiyN4cuda3std3__44plusIiEEE10Policy1000EPiSC_iS9_iiNS7_10__identityEEEvT0_T1_T2_T3_T4_T6_E12temp_storage+28];
	selp.b32 	%r321, %r320, 0, %p39;
	add.s32 	%r322, %r319, %r321;
	setp.gt.s32 	%p40, %r120, 192;
	ld.shared.u32 	%r323, [_ZZN3cub18CUB_300001_SM_10006detail6reduce28DeviceReduceSingleTileKernelINS2_10policy_hubIiyN4cuda3std3__44plusIiEEE10Policy1000EPiSC_iS9_iiNS7_10__identityEEEvT0_T1_T2_T3_T4_T6_E12temp_storage+32];
	selp.b32 	%r324, %r323, 0, %p40;
	add.s32 	%r325, %r322, %r324;
	setp.gt.s32 	%p41, %r120, 224;
	ld.shared.u32 	%r326, [_ZZN3cub18CUB_300001_SM_10006detail6reduce28DeviceReduceSingleTileKernelINS2_10policy_hubIiyN4cuda3std3__44plusIiEEE10Policy1000EPiSC_iS9_iiNS7_10__identityEEEvT0_T1_T2_T3_T4_T6_E12temp_storage+36];
	selp.b32 	%r327, %r326, 0, %p41;
	add.s32 	%r686, %r325, %r327;
	bra.uni 	$L__BB9_72;
$L__BB9_56:
	mov.u32 	%r85, %tid.x;
	mul.wide.u32 	%rd35, %r85, 4;
	add.s64 	%rd19, %rd16, %rd35;
	// begin inline asm
	ld.global.nc.u32 %r122, [%rd19];
	// end inline asm
	add.s64 	%rd20, %rd19, 1024;
	// begin inline asm
	ld.global.nc.u32 %r123, [%rd20];
	// end inline asm
	add.s64 	%rd21, %rd19, 2048;
	// begin inline asm
	ld.global.nc.u32 %r124, [%rd21];
	// end inline asm
	add.s64 	%rd22, %rd19, 3072;
	// begin inline asm
	ld.global.nc.u32 %r125, [%rd22];
	// end inline asm
	add.s64 	%rd23, %rd19, 4096;
	// begin inline asm
	ld.global.nc.u32 %r126, [%rd23];
	// end inline asm
	add.s64 	%rd24, %rd19, 5120;
	// begin inline asm
	ld.global.nc.u32 %r127, [%rd24];
	// end inline asm
	add.s64 	%rd25, %rd19, 6144;
	// begin inline asm
	ld.global.nc.u32 %r128, [%rd25];
	// end inline asm
	add.s64 	%rd26, %rd19, 7168;
	// begin inline asm
	ld.global.nc.u32 %r129, [%rd26];
	// end inline asm
	add.s64 	%rd27, %rd19, 8192;
	// begin inline asm
	ld.global.nc.u32 %r130, [%rd27];
	// end inline asm
	add.s64 	%rd28, %rd19, 9216;
	// begin inline asm
	ld.global.nc.u32 %r131, [%rd28];
	// end inline asm
	add.s64 	%rd29, %rd19, 10240;
	// begin inline asm
	ld.global.nc.u32 %r132, [%rd29];
	// end inline asm
	add.s64 	%rd30, %rd19, 11264;
	// begin inline asm
	ld.global.nc.u32 %r133, [%rd30];
	// end inline asm
	add.s64 	%rd31, %rd19, 12288;
	// begin inline asm
	ld.global.nc.u32 %r134, [%rd31];
	// end inline asm
	add.s64 	%rd32, %rd19, 13312;
	// begin inline asm
	ld.global.nc.u32 %r135, [%rd32];
	// end inline asm
	add.s64 	%rd33, %rd19, 14336;
	// begin inline asm
	ld.global.nc.u32 %r136, [%rd33];
	// end inline asm
	add.s64 	%rd34, %rd19, 15360;
	// begin inline asm
	ld.global.nc.u32 %r137, [%rd34];
	// end inline asm
	add.s32 	%r139, %r123, %r122;
	add.s32 	%r140, %r124, %r139;
	add.s32 	%r141, %r125, %r140;
	add.s32 	%r142, %r126, %r141;
	add.s32 	%r143, %r127, %r142;
	add.s32 	%r144, %r128, %r143;
	add.s32 	%r145, %r129, %r144;
	add.s32 	%r146, %r130, %r145;
	add.s32 	%r147, %r131, %r146;
	add.s32 	%r148, %r132, %r147;
	add.s32 	%r149, %r133, %r148;
	add.s32 	%r150, %r134, %r149;
	add.s32 	%r151, %r135, %r150;
	add.s32 	%r152, %r136, %r151;
	add.s32 	%r685, %r137, %r152;
	setp.lt.u32 	%p4, %r120, 8192;
	mov.b32 	%r674, 4096;
	@%p4 bra 	$L__BB9_60;
	add.s32 	%r87, %r120, -4096;
	mov.b32 	%r674, 4096;
$L__BB9_58:
	mul.wide.s32 	%rd52, %r674, 4;
	add.s64 	%rd36, %rd19, %rd52;
	// begin inline asm
	ld.global.nc.u32 %r154, [%rd36];
	// end inline asm
	add.s64 	%rd37, %rd36, 1024;
	// begin inline asm
	ld.global.nc.u32 %r155, [%rd37];
	// end inline asm
	add.s64 	%rd38, %rd36, 2048;
	// begin inline asm
	ld.global.nc.u32 %r156, [%rd38];
	// end inline asm
	add.s64 	%rd39, %rd36, 3072;
	// begin inline asm
	ld.global.nc.u32 %r157, [%rd39];
	// end inline asm
	add.s64 	%rd40, %rd36, 4096;
	// begin inline asm
	ld.global.nc.u32 %r158, [%rd40];
	// end inline asm
	add.s64 	%rd41, %rd36, 5120;
	// begin inline asm
	ld.global.nc.u32 %r159, [%rd41];
	// end inline asm
	add.s64 	%rd42, %rd36, 6144;
	// begin inline asm
	ld.global.nc.u32 %r160, [%rd42];
	// end inline asm
	add.s64 	%rd43, %rd36, 7168;
	// begin inline asm
	ld.global.nc.u32 %r161, [%rd43];
	// end inline asm
	add.s64 	%rd44, %rd36, 8192;
	// begin inline asm
	ld.global.nc.u32 %r162, [%rd44];
	// end inline asm
	add.s64 	%rd45, %rd36, 9216;
	// begin inline asm
	ld.global.nc.u32 %r163, [%rd45];
	// end inline asm
	add.s64 	%rd46, %rd36, 10240;
	// begin inline asm
	ld.global.nc.u32 %r164, [%rd46];
	// end inline asm
	add.s64 	%rd47, %rd36, 11264;
	// begin inline asm
	ld.global.nc.u32 %r165, [%rd47];
	// end inline asm
	add.s64 	%rd48, %rd36, 12288;
	// begin inline asm
	ld.global.nc.u32 %r166, [%rd48];
	// end inline asm
	add.s64 	%rd49, %rd36, 13312;
	// begin inline asm
	ld.global.nc.u32 %r167, [%rd49];
	// end inline asm
	add.s64 	%rd50, %rd36, 14336;
	// begin inline asm
	ld.global.nc.u32 %r168, [%rd50];
	// end inline asm
	add.s64 	%rd51, %rd36, 15360;
	// begin inline asm
	ld.global.nc.u32 %r169, [%rd51];
	// end inline asm
	add.s32 	%r170, %r154, %r685;
	add.s32 	%r171, %r155, %r170;
	add.s32 	%r172, %r156, %r171;
	add.s32 	%r173, %r157, %r172;
	add.s32 	%r174, %r158, %r173;
	add.s32 	%r175, %r159, %r174;
	add.s32 	%r176, %r160, %r175;
	add.s32 	%r177, %r161, %r176;
	add.s32 	%r178, %r162, %r177;
	add.s32 	%r179, %r163, %r178;
	add.s32 	%r180, %r164, %r179;
	add.s32 	%r181, %r165, %r180;
	add.s32 	%r182, %r166, %r181;
	add.s32 	%r183, %r167, %r182;
	add.s32 	%r184, %r168, %r183;
	add.s32 	%r685, %r169, %r184;
	sub.s32 	%r185, %r120, %r674;
	setp.lt.s32 	%p5, %r185, 4096;
	@%p5 bra 	$L__BB9_68;
	add.s32 	%r674, %r674, 4096;
	setp.le.s32 	%p6, %r674, %r87;
	@%p6 bra 	$L__BB9_58;
$L__BB9_60:
	setp.le.s32 	%p7, %r120, %r674;
	@%p7 bra 	$L__BB9_68;
	sub.s32 	%r94, %r120, %r674;
	setp.ge.s32 	%p8, %r85, %r94;
	@%p8 bra 	$L__BB9_68;
	not.b32 	%r187, %r85;
	add.s32 	%r188, %r120, %r187;
	sub.s32 	%r95, %r188, %r674;
	and.b32  	%r189, %r95, 768;
	setp.eq.s32 	%p9, %r189, 768;
	mov.u32 	%r679, %r85;
	@%p9 bra 	$L__BB9_65;
	add.s32 	%r676, %r85, %r674;
	shr.u32 	%r190, %r95, 8;
	add.s32 	%r191, %r190, 1;
	and.b32  	%r192, %r191, 3;
	neg.s32 	%r675, %r192;
	mov.u32 	%r679, %r85;
$L__BB9_64:
	.pragma "nounroll";
	mul.wide.u32 	%rd54, %r676, 4;
	add.s64 	%rd53, %rd16, %rd54;
	// begin inline asm
	ld.global.nc.u32 %r193, [%rd53];
	// end inline asm
	add.s32 	%r685, %r193, %r685;
	add.s32 	%r679, %r679, 256;
	add.s32 	%r676, %r676, 256;
	add.s32 	%r675, %r675, 1;
	setp.ne.s32 	%p10, %r675, 0;
	@%p10 bra 	$L__BB9_64;
$L__BB9_65:
	setp.lt.u32 	%p11, %r95, 768;
	@%p11 bra 	$L__BB9_68;
	cvt.u64.u32 	%rd55, %r679;
	cvt.u64.u32 	%rd56, %r674;
	add.s64 	%rd57, %rd55, %rd56;
	shl.b64 	%rd58, %rd57, 2;
	add.s64 	%rd59, %rd58, %rd16;
	add.s64 	%rd124, %rd59, 2048;
	add.s32 	%r682, %r679, %r674;
$L__BB9_67:
	mul.wide.u32 	%rd64, %r682, 4;
	add.s64 	%rd60, %rd16, %rd64;
	// begin inline asm
	ld.global.nc.u32 %r194, [%rd60];
	// end inline asm
	add.s32 	%r198, %r194, %r685;
	add.s64 	%rd61, %rd124, -1024;
	// begin inline asm
	ld.global.nc.u32 %r195, [%rd61];
	// end inline asm
	add.s32 	%r199, %r195, %r198;
	// begin inline asm
	ld.global.nc.u32 %r196, [%rd124];
	// end inline asm
	add.s32 	%r200, %r196, %r199;
	add.s64 	%rd63, %rd124, 1024;
	// begin inline asm
	ld.global.nc.u32 %r197, [%rd63];
	// end inline asm
	add.s32 	%r685, %r197, %r200;
	add.s32 	%r679, %r679, 1024;
	add.s64 	%rd124, %rd124, 4096;
	add.s32 	%r682, %r682, 1024;
	setp.lt.s32 	%p12, %r679, %r94;
	@%p12 bra 	$L__BB9_67;
$L__BB9_68:
	// begin inline asm
	mov.u32 %r201, %laneid;
	// end inline asm
	mov.b32 	%r204, 1;
	mov.b32 	%r225, 31;
	mov.b32 	%r226, -1;
	// begin inline asm
	shfl.sync.down.b32 %r202, %r685, %r204, %r225, %r226;
	// end inline asm
	setp.gt.s32 	%p13, %r201, 30;
	selp.b32 	%r227, 0, %r202, %p13;
	add.s32 	%r208, %r227, %r685;
	mov.b32 	%r209, 2;
	// begin inline asm
	shfl.sync.down.b32 %r207, %r208, %r209, %r225, %r226;
	// end inline asm
	setp.gt.s32 	%p14, %r201, 29;
	selp.b32 	%r228, 0, %r207, %p14;
	add.s32 	%r213, %r208, %r228;
	mov.b32 	%r214, 4;
	// begin inline asm
	shfl.sync.down.b32 %r212, %r213, %r214, %r225, %r226;
	// end inline asm
	setp.gt.s32 	%p15, %r201, 27;
	selp.b32 	%r229, 0, %r212, %p15;
	add.s32 	%r218, %r213, %r229;
	mov.b32 	%r219, 8;
	// begin inline asm
	shfl.sync.down.b32 %r217, %r218, %r219, %r225, %r226;
	// end inline asm
	setp.gt.s32 	%p16, %r201, 23;
	selp.b32 	%r230, 0, %r217, %p16;
	add.s32 	%r223, %r218, %r230;
	mov.b32 	%r224, 16;
	// begin inline asm
	shfl.sync.down.b32 %r222, %r223, %r224, %r225, %r226;
	// end inline asm
	setp.gt.s32 	%p17, %r201, 15;
	selp.b32 	%r231, 0, %r222, %p17;
	add.s32 	%r686, %r223, %r231;
	setp.ne.s32 	%p18, %r201, 0;
	@%p18 bra 	$L__BB9_70;
	shr.u32 	%r232, %r85, 3;
	and.b32  	%r233, %r232, 124;
	mov.u32 	%r234, _ZZN3cub18CUB_300001_SM_10006detail6reduce28DeviceReduceSingleTileKernelINS2_10policy_hubIiyN4cuda3std3__44plusIiEEE10Policy1000EPiSC_iS9_iiNS7_10__identityEEEvT0_T1_T2_T3_T4_T6_E12temp_storage;
	add.s32 	%r235, %r234, %r233;
	st.shared.u32 	[%r235+8], %r686;
$L__BB9_70:
	bar.sync 	0;
	setp.ne.s32 	%p19, %r85, 0;
	@%p19 bra 	$L__BB9_72;
	ld.shared.u32 	%r236, [_ZZN3cub18CUB_300001_SM_10006detail6reduce28DeviceReduceSingleTileKernelINS2_10policy_hubIiyN4cuda3std3__44plusIiEEE10Policy1000EPiSC_iS9_iiNS7_10__identityEEEvT0_T1_T2_T3_T4_T6_E12temp_storage+12];
	add.s32 	%r237, %r236, %r686;
	ld.shared.u32 	%r238, [_ZZN3cub18CUB_300001_SM_10006detail6reduce28DeviceReduceSingleTileKernelINS2_10policy_hubIiyN4cuda3std3__44plusIiEEE10Policy1000EPiSC_iS9_iiNS7_10__identityEEEvT0_T1_T2_T3_T4_T6_E12temp_storage+16];
	add.s32 	%r239, %r237, %r238;
	ld.shared.u32 	%r240, [_ZZN3cub18CUB_300001_SM_10006detail6reduce28DeviceReduceSingleTileKernelINS2_10policy_hubIiyN4cuda3std3__44plusIiEEE10Policy1000EPiSC_iS9_iiNS7_10__identityEEEvT0_T1_T2_T3_T4_T6_E12temp_storage+20];
	add.s32 	%r241, %r239, %r240;
	ld.shared.u32 	%r242, [_ZZN3cub18CUB_300001_SM_10006detail6reduce28DeviceReduceSingleTileKernelINS2_10policy_hubIiyN4cuda3std3__44plusIiEEE10Policy1000EPiSC_iS9_iiNS7_10__identityEEEvT0_T1_T2_T3_T4_T6_E12temp_storage+24];
	add.s32 	%r243, %r241, %r242;
	ld.shared.u32 	%r244, [_ZZN3cub18CUB_300001_SM_10006detail6reduce28DeviceReduceSingleTileKernelINS2_10policy_hubIiyN4cuda3std3__44plusIiEEE10Policy1000EPiSC_iS9_iiNS7_10__identityEEEvT0_T1_T2_T3_T4_T6_E12temp_storage+28];
	add.s32 	%r245, %r243, %r244;
	ld.shared.u32 	%r246, [_ZZN3cub18CUB_300001_SM_10006detail6reduce28DeviceReduceSingleTileKernelINS2_10policy_hubIiyN4cuda3std3__44plusIiEEE10Policy1000EPiSC_iS9_iiNS7_10__identityEEEvT0_T1_T2_T3_T4_T6_E12temp_storage+32];
	add.s32 	%r247, %r245, %r246;
	ld.shared.u32 	%r248, [_ZZN3cub18CUB_300001_SM_10006detail6reduce28DeviceReduceSingleTileKernelINS2_10policy_hubIiyN4cuda3std3__44plusIiEEE10Policy1000EPiSC_iS9_iiNS7_10__identityEEEvT0_T1_T2_T3_T4_T6_E12temp_storage+36];
	add.s32 	%r686, %r247, %r248;
$L__BB9_72:
	mov.u32 	%r631, %tid.x;
	setp.ne.s32 	%p95, %r631, 0;
	@%p95 bra 	$L__BB9_74;
	add.s32 	%r632, %r686, %r121;
	st.global.u32 	[%rd1], %r632;
$L__BB9_74:
	ret;

}


// ===== COMPILED SASS (sm_100) =====

	.target	sm_100

	.elftype	@"ET_EXEC"


//--------------------- .note.nv.tkinfo           --------------------------
	.section	.note.nv.tkinfo,"",@"SHT_NOTE"
	.sectionflags	@"SHF_NOTE_NV_TKINFO"
	.tkinfo
        /*0018*/ 	.word	0x00000002
        /*0030*/ 	.string	""
        /*0030*/ 	.string	"ptxas"
        /*0030*/ 	.string	"Cuda compilation tools, release 13.0, V13.0.88"
        /*0030*/ 	.string	"Build cuda_13.0.r13.0/compiler.36424714_0"
        /*0030*/ 	.string	"-arch sm_100 -m 64 "



//--------------------- .note.nv.cuinfo           --------------------------
	.section	.note.nv.cuinfo,"",@"SHT_NOTE"
	.sectionflags	@"SHF_NOTE_NV_CUINFO"
        /*0018*/ 	.short	0x0002
        /*001a*/ 	.short	0x0064
        /*001c*/ 	.short	0x0082
	.zero		2


//--------------------- .nv.info                  --------------------------
	.section	.nv.info,"",@"SHT_CUDA_INFO"
	.align	4


	//----- nvinfo : EIATTR_REGCOUNT
	.align		4
        /*0000*/ 	.byte	0x04, 0x2f
        /*0002*/ 	.short	(.L_44 - .L_43)
	.align		4
.L_43:
        /*0004*/ 	.word	index@(_ZN3cub18CUB_300001_SM_10006detail11EmptyKernelIvEEvv)
        /*0008*/ 	.word	0x00000004


	//----- nvinfo : EIATTR_FRAME_SIZE
	.align		4
.L_44:
        /*000c*/ 	.byte	0x04, 0x11
        /*000e*/ 	.short	(.L_46 - .L_45)
	.align		4
.L_45:
        /*0010*/ 	.word	index@(_ZN3cub18CUB_300001_SM_10006detail11EmptyKernelIvEEvv)
        /*0014*/ 	.word	0x00000000


	//----- nvinfo : EIATTR_REGCOUNT
	.align		4
.L_46:
        /*0018*/ 	.byte	0x04, 0x2f
        /*001a*/ 	.short	(.L_48 - .L_47)
	.align		4
.L_47:
        /*001c*/ 	.word	index@(_ZN3cub18CUB_300001_SM_10006detail8for_each13static_kernelINS2_12policy_hub_t12policy_500_tEmN6thrust24THRUST_300001_SM_1000_NS8cuda_cub20__uninitialized_fill7functorINS7_10device_ptrIcEEcEEEEvT0_T1_)
        /*0020*/ 	.word	0x0000000a


	//----- nvinfo : EIATTR_FRAME_SIZE
	.align		4
.L_48:
        /*0024*/ 	.byte	0x04, 0x11
        /*0026*/ 	.short	(.L_50 - .L_49)
	.align		4
.L_49:
        /*0028*/ 	.word	index@(_ZN3cub18CUB_300001_SM_10006detail8for_each13static_kernelINS2_12policy_hub_t12policy_500_tEmN6thrust24THRUST_300001_SM_1000_NS8cuda_cub20__uninitialized_fill7functorINS7_10device_ptrIcEEcEEEEvT0_T1_)
        /*002c*/ 	.word	0x00000000


	//----- nvinfo : EIATTR_REGCOUNT
	.align		4
.L_50:
        /*0030*/ 	.byte	0x04, 0x2f
        /*0032*/ 	.short	(.L_52 - .L_51)
	.align		4
.L_51:
        /*0034*/ 	.word	index@(_ZN3cub18CUB_300001_SM_10006detail9transform16transform_kernelINS2_10policy_hubILb1EN4cuda3std3__45tupleIJN6thrust24THRUST_300001_SM_1000_NS6detail15normal_iteratorINSA_10device_ptrIcEEEESF_EEEE10policy1000Ei5scoreSF_JPcSK_EEEvT0_iT1_T2_DpNS2_10kernel_argIT3_EE)
        /*0038*/ 	.word	0x00000018


	//----- nvinfo : EIATTR_FRAME_SIZE
	.align		4
.L_52:
        /*003c*/ 	.byte	0x04, 0x11
        /*003e*/ 	.short	(.L_54 - .L_53)
	.align		4
.L_53:
        /*0040*/ 	.word	index@(_ZN3cub18CUB_300001_SM_10006detail9transform16transform_kernelINS2_10policy_hubILb1EN4cuda3std3__45tupleIJN6thrust24THRUST_300001_SM_1000_NS6detail15normal_iteratorINSA_10device_ptrIcEEEESF_EEEE10policy1000Ei5scoreSF_JPcSK_EEEvT0_iT1_T2_DpNS2_10kernel_argIT3_EE)
        /*0044*/ 	.word	0x00000000


	//----- nvinfo : EIATTR_REGCOUNT
	.align		4
.L_54:
        /*0048*/ 	.byte	0x04, 0x2f
        /*004a*/ 	.short	(.L_56 - .L_55)
	.align		4
.L_55:
        /*004c*/ 	.word	index@(_ZN3cub18CUB_300001_SM_10006detail9transform16transform_kernelINS2_10policy_hubILb1EN4cuda3std3__45tupleIJN6thrust24THRUST_300001_SM_1000_NS6detail15normal_iteratorINSA_10device_ptrIcEEEESF_EEEE10policy1000El5scoreSF_JPcSK_EEEvT0_iT1_T2_DpNS2_10kernel_argIT3_EE)
        /*0050*/ 	.word	0x00000018


	//----- nvinfo : EIATTR_FRAME_SIZE
	.align		4
.L_56:
        /*0054*/ 	.byte	0x04, 0x11
        /*0056*/ 	.short	(.L_58 - .L_57)
	.align		4
.L_57:
        /*0058*/ 	.word	index@(_ZN3cub18CUB_300001_SM_10006detail9transform16transform_kernelINS2_10policy_hubILb1EN4cuda3std3__45tupleIJN6thrust24THRUST_300001_SM_1000_NS6detail15normal_iteratorINSA_10device_ptrIcEEEESF_EEEE10policy1000El5scoreSF_JPcSK_EEEvT0_iT1_T2_DpNS2_10kernel_argIT3_EE)
        /*005c*/ 	.word	0x00000000


	//----- nvinfo : EIATTR_REGCOUNT
	.align		4
.L_58:
        /*0060*/ 	.byte	0x04, 0x2f
        /*0062*/ 	.short	(.L_60 - .L_59)
	.align		4
.L_59:
        /*0064*/ 	.word	index@(_ZN3cub18CUB_300001_SM_10006detail6reduce28DeviceReduceSingleTileKernelINS2_10policy_hubIijN4cuda3std3__44plusIiEEE10Policy1000EN6thrust24THRUST_300001_SM_1000_NS6detail15normal_iteratorINSD_10device_ptrIcEEEEPijS9_iiNS7_10__identityEEEvT0_T1_T2_T3_T4_T6_)
        /*0068*/ 	.word	0x00000020


	//----- nvinfo : EIATTR_FRAME_SIZE
	.align		4
.L_60:
        /*006c*/ 	.byte	0x04, 0x11
        /*006e*/ 	.short	(.L_62 - .L_61)
	.align		4
.L_61:
        /*0070*/ 	.word	index@(_ZN3cub18CUB_300001_SM_10006detail6reduce28DeviceReduceSingleTileKernelINS2_10policy_hubIijN4cuda3std3__44plusIiEEE10Policy1000EN6thrust24THRUST_300001_SM_1000_NS6detail15normal_iteratorINSD_10device_ptrIcEEEEPijS9_iiNS7_10__identityEEEvT0_T1_T2_T3_T4_T6_)
        /*0074*/ 	.word	0x00000000


	//----- nvinfo : EIATTR_REGCOUNT
	.align		4
.L_62:
        /*0078*/ 	.byte	0x04, 0x2f
        /*007a*/ 	.short	(.L_64 - .L_63)
	.align		4
.L_63:
        /*007c*/ 	.word	index@(_ZN3cub18CUB_300001_SM_10006detail6reduce18DeviceReduceKernelINS2_10policy_hubIijN4cuda3std3__44plusIiEEE10Policy1000EN6thrust24THRUST_300001_SM_1000_NS6detail15normal_iteratorINSD_10device_ptrIcEEEEjS9_iNS7_10__identityEEEvT0_PT3_T1_NS0_13GridEvenShareISN_EET2_T4_)
        /*0080*/ 	.word	0x00000020


	//----- nvinfo : EIATTR_FRAME_SIZE
	.align		4
.L_64:
        /*0084*/ 	.byte	0x04, 0x11
        /*0086*/ 	.short	(.L_66 - .L_65)
	.align		4
.L_65:
        /*0088*/ 	.word	index@(_ZN3cub18CUB_300001_SM_10006detail6reduce18DeviceReduceKernelINS2_10policy_hubIijN4cuda3std3__44plusIiEEE10Policy1000EN6thrust24THRUST_300001_SM_1000_NS6detail15normal_iteratorINSD_10device_ptrIcEEEEjS9_iNS7_10__identityEEEvT0_PT3_T1_NS0_13GridEvenShareISN_EET2_T4_)
        /*008c*/ 	.word	0x00000000


	//----- nvinfo : EIATTR_REGCOUNT
	.align		4
.L_66:
        /*0090*/ 	.byte	0x04, 0x2f
        /*0092*/ 	.short	(.L_68 - .L_67)
	.align		4
.L_67:
        /*0094*/ 	.word	index@(_ZN3cub18CUB_300001_SM_10006detail6reduce28DeviceReduceSingleTileKernelINS2_10policy_hubIijN4cuda3std3__44plusIiEEE10Policy1000EPiSC_iS9_iiNS7_10__identityEEEvT0_T1_T2_T3_T4_T6_)
        /*0098*/ 	.word	0x00000020


	//----- nvinfo : EIATTR_FRAME_SIZE
	.align		4
.L_68:
        /*009c*/ 	.byte	0x04, 0x11
        /*009e*/ 	.short	(.L_70 - .L_69)
	.align		4
.L_69:
        /*00a0*/ 	.word	index@(_ZN3cub18CUB_300001_SM_10006detail6reduce28DeviceReduceSingleTileKernelINS2_10policy_hubIijN4cuda3std3__44plusIiEEE10Policy1000EPiSC_iS9_iiNS7_10__identityEEEvT0_T1_T2_T3_T4_T6_)
        /*00a4*/ 	.word	0x00000000


	//----- nvinfo : EIATTR_REGCOUNT
	.align		4
.L_70:
        /*00a8*/ 	.byte	0x04, 0x2f
        /*00aa*/ 	.short	(.L_72 - .L_71)
	.align		4
.L_71:
        /*00ac*/ 	.word	index@(_ZN3cub18CUB_300001_SM_10006detail6reduce28DeviceReduceSingleTileKernelINS2_10policy_hubIiyN4cuda3std3__44plusIiEEE10Policy1000EN6thrust24THRUST_300001_SM_1000_NS6detail15normal_iteratorINSD_10device_ptrIcEEEEPiyS9_iiNS7_10__identityEEEvT0_T1_T2_T3_T4_T6_)
        /*00b0*/ 	.word	0x0000001e


	//----- nvinfo : EIATTR_FRAME_SIZE
	.align		4
.L_72:
        /*00b4*/ 	.byte	0x04, 0x11
        /*00b6*/ 	.short	(.L_74 - .L_73)
	.align		4
.L_73:
        /*00b8*/ 	.word	index@(_ZN3cub18CUB_300001_SM_10006detail6reduce28DeviceReduceSingleTileKernelINS2_10policy_hubIiyN4cuda3std3__44plusIiEEE10Policy1000EN6thrust24THRUST_300001_SM_1000_NS6detail15normal_iteratorINSD_10device_ptrIcEEEEPiyS9_iiNS7_10__identityEEEvT0_T1_T2_T3_T4_T6_)
        /*00bc*/ 	.word	0x00000000


	//----- nvinfo : EIATTR_REGCOUNT
	.align		4
.L_74:
        /*00c0*/ 	.byte	0x04, 0x2f
        /*00c2*/ 	.short	(.L_76 - .L_75)
	.align		4
.L_75:
        /*00c4*/ 	.word	index@(_ZN3cub18CUB_300001_SM_10006detail6reduce18DeviceReduceKernelINS2_10policy_hubIiyN4cuda3std3__44plusIiEEE10Policy1000EN6thrust24THRUST_300001_SM_1000_NS6detail15normal_iteratorINSD_10device_ptrIcEEEEyS9_iNS7_10__identityEEEvT0_PT3_T1_NS0_13GridEvenShareISN_EET2_T4_)
        /*00c8*/ 	.word	0x0000001d


	//----- nvinfo : EIATTR_FRAME_SIZE
	.align		4
.L_76:
        /*00cc*/ 	.byte	0x04, 0x11
        /*00ce*/ 	.short	(.L_78 - .L_77)
	.align		4
.L_77:
        /*00d0*/ 	.word	index@(_ZN3cub18CUB_300001_SM_10006detail6reduce18DeviceReduceKernelINS2_10policy_hubIiyN4cuda3std3__44plusIiEEE10Policy1000EN6thrust24THRUST_300001_SM_1000_NS6detail15normal_iteratorINSD_10device_ptrIcEEEEyS9_iNS7_10__identityEEEvT0_PT3_T1_NS0_13GridEvenShareISN_EET2_T4_)
        /*00d4*/ 	.word	0x00000000


	//----- nvinfo : EIATTR_REGCOUNT
	.align		4
.L_78:
        /*00d8*/ 	.byte	0x04, 0x2f
        /*00da*/ 	.short	(.L_80 - .L_79)
	.align		4
.L_79:
        /*00dc*/ 	.word	index@(_ZN3cub18CUB_300001_SM_10006detail6reduce28DeviceReduceSingleTileKernelINS2_10policy_hubIiyN4cuda3std3__44plusIiEEE10Policy1000EPiSC_iS9_iiNS7_10__identityEEEvT0_T1_T2_T3_T4_T6_)
        /*00e0*/ 	.word	0x00000020


	//----- nvinfo : EIATTR_FRAME_SIZE
	.align		4
.L_80:
        /*00e4*/ 	.byte	0x04, 0x11
        /*00e6*/ 	.short	(.L_82 - .L_81)
	.align		4
.L_81:
        /*00e8*/ 	.word	index@(_ZN3cub18CUB_300001_SM_10006detail6reduce28DeviceReduceSingleTileKernelINS2_10policy_hubIiyN4cuda3std3__44plusIiEEE10Policy1000EPiSC_iS9_iiNS7_10__identityEEEvT0_T1_T2_T3_T4_T6_)
        /*00ec*/ 	.word	0x00000000


	//----- nvinfo : EIATTR_MIN_STACK_SIZE
	.align		4
.L_82:
        /*00f0*/ 	.byte	0x04, 0x12
        /*00f2*/ 	.short	(.L_84 - .L_83)
	.align		4
.L_83:
        /*00f4*/ 	.word	index@(_ZN3cub18CUB_300001_SM_10006detail6reduce28DeviceReduceSingleTileKernelINS2_10policy_hubIiyN4cuda3std3__44plusIiEEE10Policy1000EPiSC_iS9_iiNS7_10__identityEEEvT0_T1_T2_T3_T4_T6_)
        /*00f8*/ 	.word	0x00000000


	//----- nvinfo : EIATTR_MIN_STACK_SIZE
	.align		4
.L_84:
        /*00fc*/ 	.byte	0x04, 0x12
        /*00fe*/ 	.short	(.L_86 - .L_85)
	.align		4
.L_85:
        /*0100*/ 	.word	index@(_ZN3cub18CUB_300001_SM_10006detail6reduce18DeviceReduceKernelINS2_10policy_hubIiyN4cuda3std3__44plusIiEEE10Policy1000EN6thrust24THRUST_300001_SM_1000_NS6detail15normal_iteratorINSD_10device_ptrIcEEEEyS9_iNS7_10__identityEEEvT0_PT3_T1_NS0_13GridEvenShareISN_EET2_T4_)
        /*0104*/ 	.word	0x00000000


	//----- nvinfo : EIATTR_MIN_STACK_SIZE
	.align		4
.L_86:
        /*0108*/ 	.byte	0x04, 0x12
        /*010a*/ 	.short	(.L_88 - .L_87)
	.align		4
.L_87:
        /*010c*/ 	.word	index@(_ZN3cub18CUB_300001_SM_10006detail6reduce28DeviceReduceSingleTileKernelINS2_10policy_hubIiyN4cuda3std3__44plusIiEEE10Policy1000EN6thrust24THRUST_300001_SM_1000_NS6detail15normal_iteratorINSD_10device_ptrIcEEEEPiyS9_iiNS7_10__identityEEEvT0_T1_T2_T3_T4_T6_)
        /*0110*/ 	.word	0x00000000


	//----- nvinfo : EIATTR_MIN_STACK_SIZE
	.align		4
.L_88:
        /*0114*/ 	.byte	0x04, 0x12
        /*0116*/ 	.short	(.L_90 - .L_89)
	.align		4
.L_89:
        /*0118*/ 	.word	index@(_ZN3cub18CUB_300001_SM_10006detail6reduce28DeviceReduceSingleTileKernelINS2_10policy_hubIijN4cuda3std3__44plusIiEEE10Policy1000EPiSC_iS9_iiNS7_10__identityEEEvT0_T1_T2_T3_T4_T6_)
        /*011c*/ 	.word	0x00000000


	//----- nvinfo : EIATTR_MIN_STACK_SIZE
	.align		4
.L_90:
        /*0120*/ 	.byte	0x04, 0x12
        /*0122*/ 	.short	(.L_92 - .L_91)
	.align		4
.L_91:
        /*0124*/ 	.word	index@(_ZN3cub18CUB_300001_SM_10006detail6reduce18DeviceReduceKernelINS2_10policy_hubIijN4cuda3std3__44plusIiEEE10Policy1000EN6thrust24THRUST_300001_SM_1000_NS6detail15normal_iteratorINSD_10device_ptrIcEEEEjS9_iNS7_10__identityEEEvT0_PT3_T1_NS0_13GridEvenShareISN_EET2_T4_)
        /*0128*/ 	.word	0x00000000


	//----- nvinfo : EIATTR_MIN_STACK_SIZE
	.align		4
.L_92:
        /*012c*/ 	.byte	0x04, 0x12
        /*012e*/ 	.short	(.L_94 - .L_93)
	.align		4
.L_93:
        /*0130*/ 	.word	index@(_ZN3cub18CUB_300001_SM_10006detail6reduce28DeviceReduceSingleTileKernelINS2_10policy_hubIijN4cuda3std3__44plusIiEEE10Policy1000EN6thrust24THRUST_300001_SM_1000_NS6detail15normal_iteratorINSD_10device_ptrIcEEEEPijS9_iiNS7_10__identityEEEvT0_T1_T2_T3_T4_T6_)
        /*0134*/ 	.word	0x00000000


	//----- nvinfo : EIATTR_MIN_STACK_SIZE
	.align		4
.L_94:
        /*0138*/ 	.byte	0x04, 0x12
        /*013a*/ 	.short	(.L_96 - .L_95)
	.align		4
.L_95:
        /*013c*/ 	.word	index@(_ZN3cub18CUB_300001_SM_10006detail9transform16transform_kernelINS2_10policy_hubILb1EN4cuda3std3__45tupleIJN6thrust24THRUST_300001_SM_1000_NS6detail15normal_iteratorINSA_10device_ptrIcEEEESF_EEEE10policy1000El5scoreSF_JPcSK_EEEvT0_iT1_T2_DpNS2_10kernel_argIT3_EE)
        /*0140*/ 	.word	0x00000000


	//----- nvinfo : EIATTR_MIN_STACK_SIZE
	.align		4
.L_96:
        /*0144*/ 	.byte	0x04, 0x12
        /*0146*/ 	.short	(.L_98 - .L_97)
	.align		4
.L_97:
        /*0148*/ 	.word	index@(_ZN3cub18CUB_300001_SM_10006detail9transform16transform_kernelINS2_10policy_hubILb1EN4cuda3std3__45tupleIJN6thrust24THRUST_300001_SM_1000_NS6detail15normal_iteratorINSA_10device_ptrIcEEEESF_EEEE10policy1000Ei5scoreSF_JPcSK_EEEvT0_iT1_T2_DpNS2_10kernel_argIT3_EE)
        /*014c*/ 	.word	0x00000000


	//----- nvinfo : EIATTR_MIN_STACK_SIZE
	.align		4
.L_98:
        /*0150*/ 	.byte	0x04, 0x12
        /*0152*/ 	.short	(.L_100 - .L_99)
	.align		4
.L_99:
        /*0154*/ 	.word	index@(_ZN3cub18CUB_300001_SM_10006detail8for_each13static_kernelINS2_12policy_hub_t12policy_500_tEmN6thrust24THRUST_300001_SM_1000_NS8cuda_cub20__uninitialized_fill7functorINS7_10device_ptrIcEEcEEEEvT0_T1_)
        /*0158*/ 	.word	0x00000000


	//----- nvinfo : EIATTR_MIN_STACK_SIZE
	.align		4
.L_100:
        /*015c*/ 	.byte	0x04, 0x12
        /*015e*/ 	.short	(.L_102 - .L_101)
	.align		4
.L_101:
        /*0160*/ 	.word	index@(_ZN3cub18CUB_300001_SM_10006detail11EmptyKernelIvEEvv)
        /*0164*/ 	.word	0x00000000
.L_102:


//--------------------- .nv.compat                --------------------------
	.section	.nv.compat,"",@"SHT_CUDA_COMPAT_INFO"
	.align	4
        /*0000*/ 	.byte	0x02, 0x09, 0x00, 0x00, 0x02, 0x02, 0x01, 0x00, 0x02, 0x05, 0x05, 0x00, 0x03, 0x07, 0x01, 0x01
        /*0010*/ 	.byte	0x02, 0x03, 0x00, 0x00, 0x02, 0x06, 0x01, 0x00, 0x04, 0x0b, 0x08, 0x00, 0x09, 0x00, 0x00, 0x00
        /*0020*/ 	.byte	0x00, 0x00, 0x00, 0x00


//--------------------- .nv.info._ZN3cub18CUB_300001_SM_10006detail6reduce28DeviceReduceSingleTileKernelINS2_10policy_hubIiyN4cuda3std3__44plusIiEEE10Policy1000EPiSC_iS9_iiNS7_10__identityEEEvT0_T1_T2_T3_T4_T6_ --------------------------
	.section	.nv.info._ZN3cub18CUB_300001_SM_10006detail6reduce28DeviceReduceSingleTileKernelINS2_10policy_hubIiyN4cuda3std3__44plusIiEEE10Policy1000EPiSC_iS9_iiNS7_10__identityEEEvT0_T1_T2_T3_T4_T6_,"",@"SHT_CUDA_INFO"
	.sectionflags	@""
	.align	4


	//----- nvinfo : EIATTR_CUDA_API_VERSION
	.align		4
        /*0000*/ 	.byte	0x04, 0x37
        /*0002*/ 	.short	(.L_104 - .L_103)
.L_103:
        /*0004*/ 	.word	0x00000082


	//----- nvinfo : EIATTR_KPARAM_INFO
	.align		4
.L_104:
        /*0008*/ 	.byte	0x04, 0x17
        /*000a*/ 	.short	(.L_106 - .L_105)
.L_105:
        /*000c*/ 	.word	0x00000000
        /*0010*/ 	.short	0x0005
        /*0012*/ 	.short	0x001c
        /*0014*/ 	.byte	0x00, 0xf0, 0x05, 0x00


	//----- nvinfo : EIATTR_KPARAM_INFO
	.align		4
.L_106:
        /*0018*/ 	.byte	0x04, 0x17
        /*001a*/ 	.short	(.L_108 - .L_107)
.L_107:
        /*001c*/ 	.word	0x00000000
        /*0020*/ 	.short	0x0004
        /*0022*/ 	.short	0x0018
        /*0024*/ 	.byte	0x00, 0xf0, 0x11, 0x00


	//----- nvinfo : EIATTR_KPARAM_INFO
	.align		4
.L_108:
        /*0028*/ 	.byte	0x04, 0x17
        /*002a*/ 	.short	(.L_110 - .L_109)
.L_109:
        /*002c*/ 	.word	0x00000000
        /*0030*/ 	.short	0x0003
        /*0032*/ 	.short	0x0014
        /*0034*/ 	.byte	0x00, 0xf0, 0x05, 0x00


	//----- nvinfo : EIATTR_KPARAM_INFO
	.align		4
.L_110:
        /*0038*/ 	.byte	0x04, 0x17
        /*003a*/ 	.short	(.L_112 - .L_111)
.L_111:
        /*003c*/ 	.word	0x00000000
        /*0040*/ 	.short	0x0002
        /*0042*/ 	.short	0x0010
        /*0044*/ 	.byte	0x00, 0xf0, 0x11, 0x00


	//----- nvinfo : EIATTR_KPARAM_INFO
	.align		4
.L_112:
        /*0048*/ 	.byte	0x04, 0x17
        /*004a*/ 	.short	(.L_114 - .L_113)
.L_113:
        /*004c*/ 	.word	0x00000000
        /*0050*/ 	.short	0x0001
        /*0052*/ 	.short	0x0008
        /*0054*/ 	.byte	0x00, 0xf5, 0x21, 0x00


	//----- nvinfo : EIATTR_KPARAM_INFO
	.align		4
.L_114:
        /*0058*/ 	.byte	0x04, 0x17
        /*005a*/ 	.short	(.L_116 - .L_115)
.L_115:
        /*005c*/ 	.word	0x00000000
        /*0060*/ 	.short	0x0000
        /*0062*/ 	.short	0x0000
        /*0064*/ 	.byte	0x00, 0xf5, 0x21, 0x00


	//----- nvinfo : EIATTR_SPARSE_MMA_MASK
	.align		4
.L_116:
        /*0068*/ 	.byte	0x03, 0x50
        /*006a*/ 	.short	0x0000


	//----- nvinfo : EIATTR_MAXREG_COUNT
	.align		4
        /*006c*/ 	.byte	0x03, 0x1b
        /*006e*/ 	.short	0x00ff


	//----- nvinfo : EIATTR_NUM_BARRIERS
	.align		4
        /*0070*/ 	.byte	0x02, 0x4c
        /*0072*/ 	.byte	0x01
	.zero		1


	//----- nvinfo : EIATTR_MERCURY_ISA_VERSION
	.align		4
        /*0074*/ 	.byte	0x03, 0x5f
        /*0076*/ 	.short	0x0101


	//----- nvinfo : EIATTR_COOP_GROUP_MASK_REGIDS
	.align		4
        /*0078*/ 	.byte	0x04, 0x29
        /*007a*/ 	.short	(.L_118 - .L_117)


	//   ....[0]....
.L_117:
        /*007c*/ 	.word	0xffffffff


	//   ....[1]....
        /*0080*/ 	.word	0xffffffff


	//   ....[2]....
        /*0084*/ 	.word	0xffffffff


	//   ....[3]....
        /*0088*/ 	.word	0xffffffff


	//   ....[4]....
        /*008c*/ 	.word	0xffffffff


	//   ....[5]....
        /*0090*/ 	.word	0xffffffff


	//   ....[6]....
        /*0094*/ 	.word	0xffffffff


	//   ....[7]....
        /*0098*/ 	.word	0xffffffff


	//   ....[8]....
        /*009c*/ 	.word	0xffffffff


	//   ....[9]....
        /*00a0*/ 	.word	0xffffffff


	//   ....[10]....
        /*00a4*/ 	.word	0xffffffff


	//   ....[11]....
        /*00a8*/ 	.word	0xffffffff


	//   ....[12]....
        /*00ac*/ 	.word	0xffffffff


	//   ....[13]....
        /*00b0*/ 	.word	0xffffffff


	//   ....[14]....
        /*00b4*/ 	.word	0xffffffff


	//   ....[15]....
        /*00b8*/ 	.word	0xffffffff


	//   ....[16]....
        /*00bc*/ 	.word	0xffffffff


	//   ....[17]....
        /*00c0*/ 	.word	0xffffffff


	//   ....[18]....
        /*00c4*/ 	.word	0xffffffff


	//   ....[19]....
        /*00c8*/ 	.word	0xffffffff


	//   ....[20]....
        /*00cc*/ 	.word	0xffffffff


	//   ....[21]....
        /*00d0*/ 	.word	0xffffffff


	//   ....[22]....
        /*00d4*/ 	.word	0xffffffff


	//   ....[23]....
        /*00d8*/ 	.word	0xffffffff


	//   ....[24]....
        /*00dc*/ 	.word	0xffffffff


	//   ....[25]....
        /*00e0*/ 	.word	0xffffffff


	//   ....[26]....
        /*00e4*/ 	.word	0xffffffff


	//   ....[27]....
        /*00e8*/ 	.word	0xffffffff


	//   ....[28]....
        /*00ec*/ 	.word	0xffffffff


	//   ....[29]....
        /*00f0*/ 	.word	0xffffffff


	//----- nvinfo : EIATTR_COOP_GROUP_INSTR_OFFSETS
	.align		4
.L_118:
        /*00f4*/ 	.byte	0x04, 0x28
        /*00f6*/ 	.short	(.L_120 - .L_119)


	//   ....[0]....
.L_119:
        /*00f8*/ 	.word	0x00000890


	//   ....[1]....
        /*00fc*/ 	.word	0x000008f0


	//   ....[2]....
        /*0100*/ 	.word	0x00000940


	//   ....[3]....
        /*0104*/ 	.word	0x000009b0


	//   ....[4]....
        /*0108*/ 	.word	0x00000a10


	//   ....[5]....
        /*010c*/ 	.word	0x00000ba0


	//   ....[6]....
        /*0110*/ 	.word	0x00000c40


	//   ....[7]....
        /*0114*/ 	.word	0x00000cc0


	//   ....[8]....
        /*0118*/ 	.word	0x00000d20


	//   ....[9]....
        /*011c*/ 	.word	0x00000d60


	//   ....[10]....
        /*0120*/ 	.word	0x000019d0


	//   ....[11]....
        /*0124*/ 	.word	0x00001a30


	//   ....[12]....
        /*0128*/ 	.word	0x00001a90


	//   ....[13]....
        /*012c*/ 	.word	0x00001af0


	//   ....[14]....
        /*0130*/ 	.word	0x00001b50


	//   ....[15]....
        /*0134*/ 	.word	0x000023f0


	//   ....[16]....
        /*0138*/ 	.word	0x00002450


	//   ....[17]....
        /*013c*/ 	.word	0x000024a0


	//   ....[18]....
        /*0140*/ 	.word	0x00002510


	//   ....[19]....
        /*0144*/ 	.word	0x00002570


	//   ....[20]....
        /*0148*/ 	.word	0x00002700


	//   ....[21]....
        /*014c*/ 	.word	0x00002790


	//   ....[22]....
        /*0150*/ 	.word	0x000027e0


	//   ....[23]....
        /*0154*/ 	.word	0x00002850


	//   ....[24]....
        /*0158*/ 	.word	0x000028c0


	//   ....[25]....
        /*015c*/ 	.word	0x000036a0


	//   ....[26]....
        /*0160*/ 	.word	0x00003700


	//   ....[27]....
        /*0164*/ 	.word	0x00003760


	//   ....[28]....
        /*0168*/ 	.word	0x000037c0


	//   ....[29]....
        /*016c*/ 	.word	0x00003820


	//----- nvinfo : EIATTR_VRC_CTA_INIT_COUNT
	.align		4
.L_120:
        /*0170*/ 	.byte	0x02, 0x4a
	.zero		1
	.zero		1


	//----- nvinfo : EIATTR_EXIT_INSTR_OFFSETS
	.align		4
        /*0174*/ 	.byte	0x04, 0x1c
        /*0176*/ 	.short	(.L_122 - .L_121)


	//   ....[0]....
.L_121:
        /*0178*/ 	.word	0x00000080


	//   ....[1]....
        /*017c*/ 	.word	0x000000c0


	//   ....[2]....
        /*0180*/ 	.word	0x00003940


	//   ....[3]....
        /*0184*/ 	.word	0x00003990


	//----- nvinfo : EIATTR_MAX_THREADS
	.align		4
.L_122:
        /*0188*/ 	.byte	0x04, 0x05
        /*018a*/ 	.short	(.L_124 - .L_123)
.L_123:
        /*018c*/ 	.word	0x00000100
        /*0190*/ 	.word	0x00000001
        /*0194*/ 	.word	0x00000001


	//----- nvinfo : EIATTR_CRS_STACK_SIZE
	.align		4
.L_124:
        /*0198*/ 	.byte	0x04, 0x1e
        /*019a*/ 	.short	(.L_126 - .L_125)
.L_125:
        /*019c*/ 	.word	0x00000000


	//----- nvinfo : EIATTR_CBANK_PARAM_SIZE
	.align		4
.L_126:
        /*01a0*/ 	.byte	0x03, 0x19
        /*01a2*/ 	.short	0x001d


	//----- nvinfo : EIATTR_PARAM_CBANK
	.align		4
        /*01a4*/ 	.byte	0x04, 0x0a
        /*01a6*/ 	.short	(.L_128 - .L_127)
	.align		4
.L_127:
        /*01a8*/ 	.word	index@(.nv.constant0._ZN3cub18CUB_300001_SM_10006detail6reduce28DeviceReduceSingleTileKernelINS2_10policy_hubIiyN4cuda3std3__44plusIiEEE10Policy1000EPiSC_iS9_iiNS7_10__identityEEEvT0_T1_T2_T3_T4_T6_)
        /*01ac*/ 	.short	0x0380
        /*01ae*/ 	.short	0x001d


	//----- nvinfo : EIATTR_SW_WAR
	.align		4
.L_128:
        /*01b0*/ 	.byte	0x04, 0x36
        /*01b2*/ 	.short	(.L_130 - .L_129)
.L_129:
        /*01b4*/ 	.word	0x00000008
.L_130:


//--------------------- .nv.info._ZN3cub18CUB_300001_SM_10006detail6reduce18DeviceReduceKernelINS2_10policy_hubIiyN4cuda3std3__44plusIiEEE10Policy1000EN6thrust24THRUST_300001_SM_1000_NS6detail15normal_iteratorINSD_10device_ptrIcEEEEyS9_iNS7_10__identityEEEvT0_PT3_T1_NS0_13GridEvenShareISN_EET2_T4_ --------------------------
	.section	.nv.info._ZN3cub18CUB_300001_SM_10006detail6reduce18DeviceReduceKernelINS2_10policy_hubIiyN4cuda3std3__44plusIiEEE10Policy1000EN6thrust24THRUST_300001_SM_1000_NS6detail15normal_iteratorINSD_10device_ptrIcEEEEyS9_iNS7_10__identityEEEvT0_PT3_T1_NS0_13GridEvenShareISN_EET2_T4_,"",@"SHT_CUDA_INFO"
	.sectionflags	@""
	.align	4


	//----- nvinfo : EIATTR_CUDA_API_VERSION
	.align		4
        /*0000*/ 	.byte	0x04, 0x37
        /*0002*/ 	.short	(.L_132 - .L_131)
.L_131:
        /*0004*/ 	.word	0x00000082


	//----- nvinfo : EIATTR_KPARAM_INFO
	.align		4
.L_132:
        /*0008*/ 	.byte	0x04, 0x17
        /*000a*/ 	.short	(.L_134 - .L_133)
.L_133:
        /*000c*/ 	.word	0x00000000
        /*0010*/ 	.short	0x0005
        /*0012*/ 	.short	0x0061
        /*0014*/ 	.byte	0x00, 0xf0, 0x05, 0x00


	//----- nvinfo : EIATTR_KPARAM_INFO
	.align		4
.L_134:
        /*0018*/ 	.byte	0x04, 0x17
        /*001a*/ 	.short	(.L_136 - .L_135)
.L_135:
        /*001c*/ 	.word	0x00000000
        /*0020*/ 	.short	0x0004
        /*0022*/ 	.short	0x0060
        /*0024*/ 	.byte	0x00, 0xf0, 0x05, 0x00


	//----- nvinfo : EIATTR_KPARAM_INFO
	.align		4
.L_136:
        /*0028*/ 	.byte	0x04, 0x17
        /*002a*/ 	.short	(.L_138 - .L_137)
.L_137:
        /*002c*/ 	.word	0x00000000
        /*0030*/ 	.short	0x0003
        /*0032*/ 	.short	0x0018
        /*0034*/ 	.byte	0x00, 0xf0, 0x21, 0x01


	//----- nvinfo : EIATTR_KPARAM_INFO
	.align		4
.L_138:
        /*0038*/ 	.byte	0x04, 0x17
        /*003a*/ 	.short	(.L_140 - .L_139)
.L_139:
        /*003c*/ 	.word	0x00000000
        /*0040*/ 	.short	0x0002
        /*0042*/ 	.short	0x0010
        /*0044*/ 	.byte	0x00, 0xf0, 0x21, 0x00


	//----- nvinfo : EIATTR_KPARAM_INFO
	.align		4
.L_140:
        /*0048*/ 	.byte	0x04, 0x17
        /*004a*/ 	.short	(.L_142 - .L_141)
.L_141:
        /*004c*/ 	.word	0x00000000
        /*0050*/ 	.short	0x0001
        /*0052*/ 	.short	0x0008
        /*0054*/ 	.byte	0x00, 0xf5, 0x21, 0x00


	//----- nvinfo : EIATTR_KPARAM_INFO
	.align		4
.L_142:
        /*0058*/ 	.byte	0x04, 0x17
        /*005a*/ 	.short	(.L_144 - .L_143)
.L_143:
        /*005c*/ 	.word	0x00000000
        /*0060*/ 	.short	0x0000
        /*0062*/ 	.short	0x0000
        /*0064*/ 	.byte	0x00, 0xf0, 0x21, 0x00


	//----- nvinfo : EIATTR_SPARSE_MMA_MASK
	.align		4
.L_144:
        /*0068*/ 	.byte	0x03, 0x50
        /*006a*/ 	.short	0x0000


	//----- nvinfo : EIATTR_MAXREG_COUNT
	.align		4
        /*006c*/ 	.byte	0x03, 0x1b
        /*006e*/ 	.short	0x00ff


	//----- nvinfo : EIATTR_NUM_BARRIERS
	.align		4
        /*0070*/ 	.byte	0x02, 0x4c
        /*0072*/ 	.byte	0x01
	.zero		1


	//----- nvinfo : EIATTR_MERCURY_ISA_VERSION
	.align		4
        /*0074*/ 	.byte	0x03, 0x5f
        /*0076*/ 	.short	0x0101


	//----- nvinfo : EIATTR_COOP_GROUP_MASK_REGIDS
	.align		4
        /*0078*/ 	.byte	0x04, 0x29
        /*007a*/ 	.short	(.L_146 - .L_145)


	//   ....[0]....
.L_145:
        /*007c*/ 	.word	0xffffffff


	//   ....[1]....
        /*0080*/ 	.word	0xffffffff


	//   ....[2]....
        /*0084*/ 	.word	0xffffffff


	//   ....[3]....
        /*0088*/ 	.word	0xffffffff


	//   ....[4]....
        /*008c*/ 	.word	0xffffffff


	//   ....[5]....
        /*0090*/ 	.word	0xffffffff


	//   ....[6]....
        /*0094*/ 	.word	0xffffffff


	//   ....[7]....
        /*0098*/ 	.word	0xffffffff


	//   ....[8]....
        /*009c*/ 	.word	0xffffffff


	//   ....[9]....
        /*00a0*/ 	.word	0xffffffff


	//   ....[10]....
        /*00a4*/ 	.word	0xffffffff


	//   ....[11]....
        /*00a8*/ 	.word	0xffffffff


	//   ....[12]....
        /*00ac*/ 	.word	0xffffffff


	//   ....[13]....
        /*00b0*/ 	.word	0xffffffff


	//   ....[14]....
        /*00b4*/ 	.word	0xffffffff


	//----- nvinfo : EIATTR_COOP_GROUP_INSTR_OFFSETS
	.align		4
.L_146:
        /*00b8*/ 	.byte	0x04, 0x28
        /*00ba*/ 	.short	(.L_148 - .L_147)


	//   ....[0]....
.L_147:
        /*00bc*/ 	.word	0x000008f0


	//   ....[1]....
        /*00c0*/ 	.word	0x00000950


	//   ....[2]....
        /*00c4*/ 	.word	0x000009b0


	//   ....[3]....
        /*00c8*/ 	.word	0x00000a10


	//   ....[4]....
        /*00cc*/ 	.word	0x00000a70


	//   ....[5]....
        /*00d0*/ 	.word	0x00000c00


	//   ....[6]....
        /*00d4*/ 	.word	0x00000ca0


	//   ....[7]....
        /*00d8*/ 	.word	0x00000d20


	//   ....[8]....
        /*00dc*/ 	.word	0x00000d80


	//   ....[9]....
        /*00e0*/ 	.word	0x00000dc0


	//   ....[10]....
        /*00e4*/ 	.word	0x00001d90


	//   ....[11]....
        /*00e8*/ 	.word	0x00001e00


	//   ....[12]....
        /*00ec*/ 	.word	0x00001e60


	//   ....[13]....
        /*00f0*/ 	.word	0x00001ed0


	//   ....[14]....
        /*00f4*/ 	.word	0x00001f20


	//----- nvinfo : EIATTR_VRC_CTA_INIT_COUNT
	.align		4
.L_148:
        /*00f8*/ 	.byte	0x02, 0x4a
	.zero		1
	.zero		1


	//----- nvinfo : EIATTR_EXIT_INSTR_OFFSETS
	.align		4
        /*00fc*/ 	.byte	0x04, 0x1c
        /*00fe*/ 	.short	(.L_150 - .L_149)


	//   ....[0]....
.L_149:
        /*0100*/ 	.word	0x00002040


	//   ....[1]....
        /*0104*/ 	.word	0x000020a0


	//----- nvinfo : EIATTR_MAX_THREADS
	.align		4
.L_150:
        /*0108*/ 	.byte	0x04, 0x05
        /*010a*/ 	.short	(.L_152 - .L_151)
.L_151:
        /*010c*/ 	.word	0x00000100
        /*0110*/ 	.word	0x00000001
        /*0114*/ 	.word	0x00000001


	//----- nvinfo : EIATTR_CRS_STACK_SIZE
	.align		4
.L_152:
        /*0118*/ 	.byte	0x04, 0x1e
        /*011a*/ 	.short	(.L_154 - .L_153)
.L_153:
        /*011c*/ 	.word	0x00000000


	//----- nvinfo : EIATTR_CBANK_PARAM_SIZE
	.align		4
.L_154:
        /*0120*/ 	.byte	0x03, 0x19
        /*0122*/ 	.short	0x0062


	//----- nvinfo : EIATTR_PARAM_CBANK
	.align		4
        /*0124*/ 	.byte	0x04, 0x0a
        /*0126*/ 	.short	(.L_156 - .L_155)
	.align		4
.L_155:
        /*0128*/ 	.word	index@(.nv.constant0._ZN3cub18CUB_300001_SM_10006detail6reduce18DeviceReduceKernelINS2_10policy_hubIiyN4cuda3std3__44plusIiEEE10Policy1000EN6thrust24THRUST_300001_SM_1000_NS6detail15normal_iteratorINSD_10device_ptrIcEEEEyS9_iNS7_10__identityEEEvT0_PT3_T1_NS0_13GridEvenShareISN_EET2_T4_)
        /*012c*/ 	.short	0x0380
        /*012e*/ 	.short	0x0062


	//----- nvinfo : EIATTR_SW_WAR
	.align		4
.L_156:
        /*0130*/ 	.byte	0x04, 0x36
        /*0132*/ 	.short	(.L_158 - .L_157)
.L_157:
        /*0134*/ 	.word	0x00000008
.L_158:


//--------------------- .nv.info._ZN3cub18CUB_300001_SM_10006detail6reduce28DeviceReduceSingleTileKernelINS2_10policy_hubIiyN4cuda3std3__44plusIiEEE10Policy1000EN6thrust24THRUST_300001_SM_1000_NS6detail15normal_iteratorINSD_10device_ptrIcEEEEPiyS9_iiNS7_10__identityEEEvT0_T1_T2_T3_T4_T6_ --------------------------
	.section	.nv.info._ZN3cub18CUB_300001_SM_10006detail6reduce28DeviceReduceSingleTileKernelINS2_10policy_hubIiyN4cuda3std3__44plusIiEEE10Policy1000EN6thrust24THRUST_300001_SM_1000_NS6detail15normal_iteratorINSD_10device_ptrIcEEEEPiyS9_iiNS7_10__identityEEEvT0_T1_T2_T3_T4_T6_,"",@"SHT_CUDA_INFO"
	.sectionflags	@""
	.align	4


	//----- nvinfo : EIATTR_CUDA_API_VERSION
	.align		4
        /*0000*/ 	.byte	0x04, 0x37
        /*0002*/ 	.short	(.L_160 - .L_159)
.L_159:
        /*0004*/ 	.word	0x00000082


	//----- nvinfo : EIATTR_KPARAM_INFO
	.align		4
.L_160:
        /*0008*/ 	.byte	0x04, 0x17
        /*000a*/ 	.short	(.L_162 - .L_161)
.L_161:
        /*000c*/ 	.word	0x00000000
        /*0010*/ 	.short	0x0005
        /*0012*/ 	.short	0x0020
        /*0014*/ 	.byte	0x00, 0xf0, 0x05, 0x00


	//----- nvinfo : EIATTR_KPARAM_INFO
	.align		4
.L_162:
        /*0018*/ 	.byte	0x04, 0x17
        /*001a*/ 	.short	(.L_164 - .L_163)
.L_163:
        /*001c*/ 	.word	0x00000000
        /*0020*/ 	.short	0x0004
        /*0022*/ 	.short	0x001c
        /*0024*/ 	.byte	0x00, 0xf0, 0x11, 0x00


	//----- nvinfo : EIATTR_KPARAM_INFO
	.align		4
.L_164:
        /*0028*/ 	.byte	0x04, 0x17
        /*002a*/ 	.short	(.L_166 - .L_165)
.L_165:
        /*002c*/ 	.word	0x00000000
        /*0030*/ 	.short	0x0003
        /*0032*/ 	.short	0x0018
        /*0034*/ 	.byte	0x00, 0xf0, 0x05, 0x00


	//----- nvinfo : EIATTR_KPARAM_INFO
	.align		4
.L_166:
        /*0038*/ 	.byte	0x04, 0x17
        /*003a*/ 	.short	(.L_168 - .L_167)
.L_167:
        /*003c*/ 	.word	0x00000000
        /*0040*/ 	.short	0x0002
        /*0042*/ 	.short	0x0010
        /*0044*/ 	.byte	0x00, 0xf0, 0x21, 0x00


	//----- nvinfo : EIATTR_KPARAM_INFO
	.align		4
.L_168:
        /*0048*/ 	.byte	0x04, 0x17
        /*004a*/ 	.short	(.L_170 - .L_169)
.L_169:
        /*004c*/ 	.word	0x00000000
        /*0050*/ 	.short	0x0001
        /*0052*/ 	.short	0x0008
        /*0054*/ 	.byte	0x00, 0xf5, 0x21, 0x00


	//----- nvinfo : EIATTR_KPARAM_INFO
	.align		4
.L_170:
        /*0058*/ 	.byte	0x04, 0x17
        /*005a*/ 	.short	(.L_172 - .L_171)
.L_171:
        /*005c*/ 	.word	0x00000000
        /*0060*/ 	.short	0x0000
        /*0062*/ 	.short	0x0000
        /*0064*/ 	.byte	0x00, 0xf0, 0x21, 0x00


	//----- nvinfo : EIATTR_SPARSE_MMA_MASK
	.align		4
.L_172:
        /*0068*/ 	.byte	0x03, 0x50
        /*006a*/ 	.short	0x0000


	//----- nvinfo : EIATTR_MAXREG_COUNT
	.align		4
        /*006c*/ 	.byte	0x03, 0x1b
        /*006e*/ 	.short	0x00ff


	//----- nvinfo : EIATTR_NUM_BARRIERS
	.align		4
        /*0070*/ 	.byte	0x02, 0x4c
        /*0072*/ 	.byte	0x01
	.zero		1


	//----- nvinfo : EIATTR_MERCURY_ISA_VERSION
	.align		4
        /*0074*/ 	.byte	0x03, 0x5f
        /*0076*/ 	.short	0x0101


	//----- nvinfo : EIATTR_COOP_GROUP_MASK_REGIDS
	.align		4
        /*0078*/ 	.byte	0x04, 0x29
        /*007a*/ 	.short	(.L_174 - .L_173)


	//   ....[0]....
.L_173:
        /*007c*/ 	.word	0xffffffff


	//   ....[1]....
        /*0080*/ 	.word	0xffffffff


	//   ....[2]....
        /*0084*/ 	.word	0xffffffff


	//   ....[3]....
        /*0088*/ 	.word	0xffffffff


	//   ....[4]....
        /*008c*/ 	.word	0xffffffff


	//   ....[5]....
        /*0090*/ 	.word	0xffffffff


	//   ....[6]....
        /*0094*/ 	.word	0xffffffff


	//   ....[7]....
        /*0098*/ 	.word	0xffffffff


	//   ....[8]....
        /*009c*/ 	.word	0xffffffff


	//   ....[9]....
        /*00a0*/ 	.word	0xffffffff


	//   ....[10]....
        /*00a4*/ 	.word	0xffffffff


	//   ....[11]....
        /*00a8*/ 	.word	0xffffffff


	//   ....[12]....
        /*00ac*/ 	.word	0xffffffff


	//   ....[13]....
        /*00b0*/ 	.word	0xffffffff


	//   ....[14]....
        /*00b4*/ 	.word	0xffffffff


	//----- nvinfo : EIATTR_COOP_GROUP_INSTR_OFFSETS
	.align		4
.L_174:
        /*00b8*/ 	.byte	0x04, 0x28
        /*00ba*/ 	.short	(.L_176 - .L_175)


	//   ....[0]....
.L_175:
        /*00bc*/ 	.word	0x00000890


	//   ....[1]....
        /*00c0*/ 	.word	0x000008f0


	//   ....[2]....
        /*00c4*/ 	.word	0x00000950


	//   ....[3]....
        /*00c8*/ 	.word	0x000009b0


	//   ....[4]....
        /*00cc*/ 	.word	0x00000a10


	//   ....[5]....
        /*00d0*/ 	.word	0x00000ba0


	//   ....[6]....
        /*00d4*/ 	.word	0x00000c40


	//   ....[7]....
        /*00d8*/ 	.word	0x00000cc0


	//   ....[8]....
        /*00dc*/ 	.word	0x00000d20


	//   ....[9]....
        /*00e0*/ 	.word	0x00000d60


	//   ....[10]....
        /*00e4*/ 	.word	0x00001b80


	//   ....[11]....
        /*00e8*/ 	.word	0x00001be0


	//   ....[12]....
        /*00ec*/ 	.word	0x00001c40


	//   ....[13]....
        /*00f0*/ 	.word	0x00001ca0


	//   ....[14]....
        /*00f4*/ 	.word	0x00001d00


	//----- nvinfo : EIATTR_VRC_CTA_INIT_COUNT
	.align		4
.L_176:
        /*00f8*/ 	.byte	0x02, 0x4a
	.zero		1
	.zero		1


	//----- nvinfo : EIATTR_EXIT_INSTR_OFFSETS
	.align		4
        /*00fc*/ 	.byte	0x04, 0x1c
        /*00fe*/ 	.short	(.L_178 - .L_177)


	//   ....[0]....
.L_177:
        /*0100*/ 	.word	0x000000a0


	//   ....[1]....
        /*0104*/ 	.word	0x000000e0


	//   ....[2]....
        /*0108*/ 	.word	0x00001e10


	//   ....[3]....
        /*010c*/ 	.word	0x00001e60


	//----- nvinfo : EIATTR_MAX_THREADS
	.align		4
.L_178:
        /*0110*/ 	.byte	0x04, 0x05
        /*0112*/ 	.short	(.L_180 - .L_179)
.L_179:
        /*0114*/ 	.word	0x00000100
        /*0118*/ 	.word	0x00000001
        /*011c*/ 	.word	0x00000001


	//----- nvinfo : EIATTR_CRS_STACK_SIZE
	.align		4
.L_180:
        /*0120*/ 	.byte	0x04, 0x1e
        /*0122*/ 	.short	(.L_182 - .L_181)
.L_181:
        /*0124*/ 	.word	0x00000000


	//----- nvinfo : EIATTR_CBANK_PARAM_SIZE
	.align		4
.L_182:
        /*0128*/ 	.byte	0x03, 0x19
        /*012a*/ 	.short	0x0021


	//----- nvinfo : EIATTR_PARAM_CBANK
	.align		4
        /*012c*/ 	.byte	0x04, 0x0a
        /*012e*/ 	.short	(.L_184 - .L_183)
	.align		4
.L_183:
        /*0130*/ 	.word	index@(.nv.constant0._ZN3cub18CUB_300001_SM_10006detail6reduce28DeviceReduceSingleTileKernelINS2_10policy_hubIiyN4cuda3std3__44plusIiEEE10Policy1000EN6thrust24THRUST_300001_SM_1000_NS6detail15normal_iteratorINSD_10device_ptrIcEEEEPiyS9_iiNS7_10__identityEEEvT0_T1_T2_T3_T4_T6_)
        /*0134*/ 	.short	0x0380
        /*0136*/ 	.short	0x0021


	//----- nvinfo : EIATTR_SW_WAR
	.align		4
.L_184:
        /*0138*/ 	.byte	0x04, 0x36
        /*013a*/ 	.short	(.L_186 - .L_185)
.L_185:
        /*013c*/ 	.word	0x00000008
.L_186:


//--------------------- .nv.info._ZN3cub18CUB_300001_SM_10006detail6reduce28DeviceReduceSingleTileKernelINS2_10policy_hubIijN4cuda3std3__44plusIiEEE10Policy1000EPiSC_iS9_iiNS7_10__identityEEEvT0_T1_T2_T3_T4_T6_ --------------------------
	.section	.nv.info._ZN3cub18CUB_300001_SM_10006detail6reduce28DeviceReduceSingleTileKernelINS2_10policy_hubIijN4cuda3std3__44plusIiEEE10Policy1000EPiSC_iS9_iiNS7_10__identityEEEvT0_T1_T2_T3_T4_T6_,"",@"SHT_CUDA_INFO"
	.sectionflags	@""
	.align	4


	//----- nvinfo : EIATTR_CUDA_API_VERSION
	.align		4
        /*0000*/ 	.byte	0x04, 0x37
        /*0002*/ 	.short	(.L_188 - .L_187)
.L_187:
        /*0004*/ 	.word	0x00000082


	//----- nvinfo : EIATTR_KPARAM_INFO
	.align		4
.L_188:
        /*0008*/ 	.byte	0x04, 0x17
        /*000a*/ 	.short	(.L_190 - .L_189)
.L_189:
        /*000c*/ 	.word	0x00000000
        /*0010*/ 	.short	0x0005
        /*0012*/ 	.short	0x001c
        /*0014*/ 	.byte	0x00, 0xf0, 0x05, 0x00


	//----- nvinfo : EIATTR_KPARAM_INFO
	.align		4
.L_190:
        /*0018*/ 	.byte	0x04, 0x17
        /*001a*/ 	.short	(.L_192 - .L_191)
.L_191:
        /*001c*/ 	.word	0x00000000
        /*0020*/ 	.short	0x0004
        /*0022*/ 	.short	0x0018
        /*0024*/ 	.byte	0x00, 0xf0, 0x11, 0x00


	//----- nvinfo : EIATTR_KPARAM_INFO
	.align		4
.L_192:
        /*0028*/ 	.byte	0x04, 0x17
        /*002a*/ 	.short	(.L_194 - .L_193)
.L_193:
        /*002c*/ 	.word	0x00000000
        /*0030*/ 	.short	0x0003
        /*0032*/ 	.short	0x0014
        /*0034*/ 	.byte	0x00, 0xf0, 0x05, 0x00


	//----- nvinfo : EIATTR_KPARAM_INFO
	.align		4
.L_194:
        /*0038*/ 	.byte	0x04, 0x17
        /*003a*/ 	.short	(.L_196 - .L_195)
.L_195:
        /*003c*/ 	.word	0x00000000
        /*0040*/ 	.short	0x0002
        /*0042*/ 	.short	0x0010
        /*0044*/ 	.byte	0x00, 0xf0, 0x11, 0x00


	//----- nvinfo : EIATTR_KPARAM_INFO
	.align		4
.L_196:
        /*0048*/ 	.byte	0x04, 0x17
        /*004a*/ 	.short	(.L_198 - .L_197)
.L_197:
        /*004c*/ 	.word	0x00000000
        /*0050*/ 	.short	0x0001
        /*0052*/ 	.short	0x0008
        /*0054*/ 	.byte	0x00, 0xf5, 0x21, 0x00


	//----- nvinfo : EIATTR_KPARAM_INFO
	.align		4
.L_198:
        /*0058*/ 	.byte	0x04, 0x17
        /*005a*/ 	.short	(.L_200 - .L_199)
.L_199:
        /*005c*/ 	.word	0x00000000
        /*0060*/ 	.short	0x0000
        /*0062*/ 	.short	0x0000
        /*0064*/ 	.byte	0x00, 0xf5, 0x21, 0x00


	//----- nvinfo : EIATTR_SPARSE_MMA_MASK
	.align		4
.L_200:
        /*0068*/ 	.byte	0x03, 0x50
        /*006a*/ 	.short	0x0000


	//----- nvinfo : EIATTR_MAXREG_COUNT
	.align		4
        /*006c*/ 	.byte	0x03, 0x1b
        /*006e*/ 	.short	0x00ff


	//----- nvinfo : EIATTR_NUM_BARRIERS
	.align		4
        /*0070*/ 	.byte	0x02, 0x4c
        /*0072*/ 	.byte	0x01
	.zero		1


	//----- nvinfo : EIATTR_MERCURY_ISA_VERSION
	.align		4
        /*0074*/ 	.byte	0x03, 0x5f
        /*0076*/ 	.short	0x0101


	//----- nvinfo : EIATTR_COOP_GROUP_MASK_REGIDS
	.align		4
        /*0078*/ 	.byte	0x04, 0x29
        /*007a*/ 	.short	(.L_202 - .L_201)


	//   ....[0]....
.L_201:
        /*007c*/ 	.word	0xffffffff


	//   ....[1]....
        /*0080*/ 	.word	0xffffffff


	//   ....[2]....
        /*0084*/ 	.word	0xffffffff


	//   ....[3]....
        /*0088*/ 	.word	0xffffffff


	//   ....[4]....
        /*008c*/ 	.word	0xffffffff


	//   ....[5]....
        /*0090*/ 	.word	0xffffffff


	//   ....[6]....
        /*0094*/ 	.word	0xffffffff


	//   ....[7]....
        /*0098*/ 	.word	0xffffffff


	//   ....[8]....
        /*009c*/ 	.word	0xffffffff


	//   ....[9]....
        /*00a0*/ 	.word	0xffffffff


	//   ....[10]....
        /*00a4*/ 	.word	0xffffffff


	//   ....[11]....
        /*00a8*/ 	.word	0xffffffff


	//   ....[12]....
        /*00ac*/ 	.word	0xffffffff


	//   ....[13]....
        /*00b0*/ 	.word	0xffffffff


	//   ....[14]....
        /*00b4*/ 	.word	0xffffffff


	//   ....[15]....
        /*00b8*/ 	.word	0xffffffff


	//   ....[16]....
        /*00bc*/ 	.word	0xffffffff


	//   ....[17]....
        /*00c0*/ 	.word	0xffffffff


	//   ....[18]....
        /*00c4*/ 	.word	0xffffffff


	//   ....[19]....
        /*00c8*/ 	.word	0xffffffff


	//   ....[20]....
        /*00cc*/ 	.word	0xffffffff


	//   ....[21]....
        /*00d0*/ 	.word	0xffffffff


	//   ....[22]....
        /*00d4*/ 	.word	0xffffffff


	//   ....[23]....
        /*00d8*/ 	.word	0xffffffff


	//   ....[24]....
        /*00dc*/ 	.word	0xffffffff


	//   ....[25]....
        /*00e0*/ 	.word	0xffffffff


	//   ....[26]....
        /*00e4*/ 	.word	0xffffffff


	//   ....[27]....
        /*00e8*/ 	.word	0xffffffff


	//   ....[28]....
        /*00ec*/ 	.word	0xffffffff


	//   ....[29]....
        /*00f0*/ 	.word	0xffffffff


	//----- nvinfo : EIATTR_COOP_GROUP_INSTR_OFFSETS
	.align		4
.L_202:
        /*00f4*/ 	.byte	0x04, 0x28
        /*00f6*/ 	.short	(.L_204 - .L_203)


	//   ....[0]....
.L_203:
        /*00f8*/ 	.word	0x00000890


	//   ....[1]....
        /*00fc*/ 	.word	0x000008f0


	//   ....[2]....
        /*0100*/ 	.word	0x00000940


	//   ....[3]....
        /*0104*/ 	.word	0x000009b0


	//   ....[4]....
        /*0108*/ 	.word	0x00000a10


	//   ....[5]....
        /*010c*/ 	.word	0x00000ba0


	//   ....[6]....
        /*0110*/ 	.word	0x00000c40


	//   ....[7]....
        /*0114*/ 	.word	0x00000cc0


	//   ....[8]....
        /*0118*/ 	.word	0x00000d20


	//   ....[9]....
        /*011c*/ 	.word	0x00000d60


	//   ....[10]....
        /*0120*/ 	.word	0x000019d0


	//   ....[11]....
        /*0124*/ 	.word	0x00001a30


	//   ....[12]....
        /*0128*/ 	.word	0x00001a90


	//   ....[13]....
        /*012c*/ 	.word	0x00001af0


	//   ....[14]....
        /*0130*/ 	.word	0x00001b50


	//   ....[15]....
        /*0134*/ 	.word	0x000023f0


	//   ....[16]....
        /*0138*/ 	.word	0x00002450


	//   ....[17]....
        /*013c*/ 	.word	0x000024a0


	//   ....[18]....
        /*0140*/ 	.word	0x00002510


	//   ....[19]....
        /*0144*/ 	.word	0x00002570


	//   ....[20]....
        /*0148*/ 	.word	0x00002700


	//   ....[21]....
        /*014c*/ 	.word	0x00002790


	//   ....[22]....
        /*0150*/ 	.word	0x000027e0


	//   ....[23]....
        /*0154*/ 	.word	0x00002850


	//   ....[24]....
        /*0158*/ 	.word	0x000028c0


	//   ....[25]....
        /*015c*/ 	.word	0x000036a0


	//   ....[26]....
        /*0160*/ 	.word	0x00003700


	//   ....[27]....
        /*0164*/ 	.word	0x00003760


	//   ....[28]....
        /*0168*/ 	.word	0x000037c0


	//   ....[29]....
        /*016c*/ 	.word	0x00003820


	//----- nvinfo : EIATTR_VRC_CTA_INIT_COUNT
	.align		4
.L_204:
        /*0170*/ 	.byte	0x02, 0x4a
	.zero		1
	.zero		1


	//----- nvinfo : EIATTR_EXIT_INSTR_OFFSETS
	.align		4
        /*0174*/ 	.byte	0x04, 0x1c
        /*0176*/ 	.short	(.L_206 - .L_205)


	//   ....[0]....
.L_205:
        /*0178*/ 	.word	0x00000080


	//   ....[1]....
        /*017c*/ 	.word	0x000000c0


	//   ....[2]....
        /*0180*/ 	.word	0x00003940


	//   ....[3]....
        /*0184*/ 	.word	0x00003990


	//----- nvinfo : EIATTR_MAX_THREADS
	.align		4
.L_206:
        /*0188*/ 	.byte	0x04, 0x05
        /*018a*/ 	.short	(.L_208 - .L_207)
.L_207:
        /*018c*/ 	.word	0x00000100
        /*0190*/ 	.word	0x00000001
        /*0194*/ 	.word	0x00000001


	//----- nvinfo : EIATTR_CRS_STACK_SIZE
	.align		4
.L_208:
        /*0198*/ 	.byte	0x04, 0x1e
        /*019a*/ 	.short	(.L_210 - .L_209)
.L_209:
        /*019c*/ 	.word	0x00000000


	//----- nvinfo : EIATTR_CBANK_PARAM_SIZE
	.align		4
.L_210:
        /*01a0*/ 	.byte	0x03, 0x19
        /*01a2*/ 	.short	0x001d


	//----- nvinfo : EIATTR_PARAM_CBANK
	.align		4
        /*01a4*/ 	.byte	0x04, 0x0a
        /*01a6*/ 	.short	(.L_212 - .L_211)
	.align		4
.L_211:
        /*01a8*/ 	.word	index@(.nv.constant0._ZN3cub18CUB_300001_SM_10006detail6reduce28DeviceReduceSingleTileKernelINS2_10policy_hubIijN4cuda3std3__44plusIiEEE10Policy1000EPiSC_iS9_iiNS7_10__identityEEEvT0_T1_T2_T3_T4_T6_)
        /*01ac*/ 	.short	0x0380
        /*01ae*/ 	.short	0x001d


	//----- nvinfo : EIATTR_SW_WAR
	.align		4
.L_212:
        /*01b0*/ 	.byte	0x04, 0x36
        /*01b2*/ 	.short	(.L_214 - .L_213)
.L_213:
        /*01b4*/ 	.word	0x00000008
.L_214:


//--------------------- .nv.info._ZN3cub18CUB_300001_SM_10006detail6reduce18DeviceReduceKernelINS2_10policy_hubIijN4cuda3std3__44plusIiEEE10Policy1000EN6thrust24THRUST_300001_SM_1000_NS6detail15normal_iteratorINSD_10device_ptrIcEEEEjS9_iNS7_10__identityEEEvT0_PT3_T1_NS0_13GridEvenShareISN_EET2_T4_ --------------------------
	.section	.nv.info._ZN3cub18CUB_300001_SM_10006detail6reduce18DeviceReduceKernelINS2_10policy_hubIijN4cuda3std3__44plusIiEEE10Policy1000EN6thrust24THRUST_300001_SM_1000_NS6detail15normal_iteratorINSD_10device_ptrIcEEEEjS9_iNS7_10__identityEEEvT0_PT3_T1_NS0_13GridEvenShareISN_EET2_T4_,"",@"SHT_CUDA_INFO"
	.sectionflags	@""
	.align	4


	//----- nvinfo : EIATTR_CUDA_API_VERSION
	.align		4
        /*0000*/ 	.byte	0x04, 0x37
        /*0002*/ 	.short	(.L_216 - .L_215)
.L_215:
        /*0004*/ 	.word	0x00000082


	//----- nvinfo : EIATTR_KPARAM_INFO
	.align		4
.L_216:
        /*0008*/ 	.byte	0x04, 0x17
        /*000a*/ 	.short	(.L_218 - .L_217)
.L_217:
        /*000c*/ 	.word	0x00000000
        /*0010*/ 	.short	0x0005
        /*0012*/ 	.short	0x003d
        /*0014*/ 	.byte	0x00, 0xf0, 0x05, 0x00


	//----- nvinfo : EIATTR_KPARAM_INFO
	.align		4
.L_218:
        /*0018*/ 	.byte	0x04, 0x17
        /*001a*/ 	.short	(.L_220 - .L_219)
.L_219:
        /*001c*/ 	.word	0x00000000
        /*0020*/ 	.short	0x0004
        /*0022*/ 	.short	0x003c
        /*0024*/ 	.byte	0x00, 0xf0, 0x05, 0x00


	//----- nvinfo : EIATTR_KPARAM_INFO
	.align		4
.L_220:
        /*0028*/ 	.byte	0x04, 0x17
        /*002a*/ 	.short	(.L_222 - .L_221)
.L_221:
        /*002c*/ 	.word	0x00000000
        /*0030*/ 	.short	0x0003
        /*0032*/ 	.short	0x0014
        /*0034*/ 	.byte	0x00, 0xf0, 0xa1, 0x00


	//----- nvinfo : EIATTR_KPARAM_INFO
	.align		4
.L_222:
        /*0038*/ 	.byte	0x04, 0x17
        /*003a*/ 	.short	(.L_224 - .L_223)
.L_223:
        /*003c*/ 	.word	0x00000000
        /*0040*/ 	.short	0x0002
        /*0042*/ 	.short	0x0010
        /*0044*/ 	.byte	0x00, 0xf0, 0x11, 0x00


	//----- nvinfo : EIATTR_KPARAM_INFO
	.align		4
.L_224:
        /*0048*/ 	.byte	0x04, 0x17
        /*004a*/ 	.short	(.L_226 - .L_225)
.L_225:
        /*004c*/ 	.word	0x00000000
        /*0050*/ 	.short	0x0001
        /*0052*/ 	.short	0x0008
        /*0054*/ 	.byte	0x00, 0xf5, 0x21, 0x00


	//----- nvinfo : EIATTR_KPARAM_INFO
	.align		4
.L_226:
        /*0058*/ 	.byte	0x04, 0x17
        /*005a*/ 	.short	(.L_228 - .L_227)
.L_227:
        /*005c*/ 	.word	0x00000000
        /*0060*/ 	.short	0x0000
        /*0062*/ 	.short	0x0000
        /*0064*/ 	.byte	0x00, 0xf0, 0x21, 0x00


	//----- nvinfo : EIATTR_SPARSE_MMA_MASK
	.align		4
.L_228:
        /*0068*/ 	.byte	0x03, 0x50
        /*006a*/ 	.short	0x0000


	//----- nvinfo : EIATTR_MAXREG_COUNT
	.align		4
        /*006c*/ 	.byte	0x03, 0x1b
        /*006e*/ 	.short	0x00ff


	//----- nvinfo : EIATTR_NUM_BARRIERS
	.align		4
        /*0070*/ 	.byte	0x02, 0x4c
        /*0072*/ 	.byte	0x01
	.zero		1


	//----- nvinfo : EIATTR_MERCURY_ISA_VERSION
	.align		4
        /*0074*/ 	.byte	0x03, 0x5f
        /*0076*/ 	.short	0x0101


	//----- nvinfo : EIATTR_COOP_GROUP_MASK_REGIDS
	.align		4
        /*0078*/ 	.byte	0x04, 0x29
        /*007a*/ 	.short	(.L_230 - .L_229)


	//   ....[0]....
.L_229:
        /*007c*/ 	.word	0xffffffff


	//   ....[1]....
        /*0080*/ 	.word	0xffffffff


	//   ....[2]....
        /*0084*/ 	.word	0xffffffff


	//   ....[3]....
        /*0088*/ 	.word	0xffffffff


	//   ....[4]....
        /*008c*/ 	.word	0xffffffff


	//   ....[5]....
        /*0090*/ 	.word	0xffffffff


	//   ....[6]....
        /*0094*/ 	.word	0xffffffff


	//   ....[7]....
        /*0098*/ 	.word	0xffffffff


	//   ....[8]....
        /*009c*/ 	.word	0xffffffff


	//   ....[9]....
        /*00a0*/ 	.word	0xffffffff


	//   ....[10]....
        /*00a4*/ 	.word	0xffffffff


	//   ....[11]....
        /*00a8*/ 	.word	0xffffffff


	//   ....[12]....
        /*00ac*/ 	.word	0xffffffff


	//   ....[13]....
        /*00b0*/ 	.word	0xffffffff


	//   ....[14]....
        /*00b4*/ 	.word	0xffffffff


	//----- nvinfo : EIATTR_COOP_GROUP_INSTR_OFFSETS
	.align		4
.L_230:
        /*00b8*/ 	.byte	0x04, 0x28
        /*00ba*/ 	.short	(.L_232 - .L_231)


	//   ....[0]....
.L_231:
        /*00bc*/ 	.word	0x00000d50


	//   ....[1]....
        /*00c0*/ 	.word	0x00000db0


	//   ....[2]....
        /*00c4*/ 	.word	0x00000e10


	//   ....[3]....
        /*00c8*/ 	.word	0x00000e70


	//   ....[4]....
        /*00cc*/ 	.word	0x00000ed0


	//   ....[5]....
        /*00d0*/ 	.word	0x00001060


	//   ....[6]....
        /*00d4*/ 	.word	0x00001120


	//   ....[7]....
        /*00d8*/ 	.word	0x00001190


	//   ....[8]....
        /*00dc*/ 	.word	0x000011e0


	//   ....[9]....
        /*00e0*/ 	.word	0x00001220


	//   ....[10]....
        /*00e4*/ 	.word	0x000025c0


	//   ....[11]....
        /*00e8*/ 	.word	0x00002620


	//   ....[12]....
        /*00ec*/ 	.word	0x00002680


	//   ....[13]....
        /*00f0*/ 	.word	0x000026e0


	//   ....[14]....
        /*00f4*/ 	.word	0x00002740


	//----- nvinfo : EIATTR_VRC_CTA_INIT_COUNT
	.align		4
.L_232:
        /*00f8*/ 	.byte	0x02, 0x4a
	.zero		1
	.zero		1


	//----- nvinfo : EIATTR_EXIT_INSTR_OFFSETS
	.align		4
        /*00fc*/ 	.byte	0x04, 0x1c
        /*00fe*/ 	.short	(.L_234 - .L_233)


	//   ....[0]....
.L_233:
        /*0100*/ 	.word	0x00002860


	//   ....[1]....
        /*0104*/ 	.word	0x000028c0


	//----- nvinfo : EIATTR_MAX_THREADS
	.align		4
.L_234:
        /*0108*/ 	.byte	0x04, 0x05
        /*010a*/ 	.short	(.L_236 - .L_235)
.L_235:
        /*010c*/ 	.word	0x00000100
        /*0110*/ 	.word	0x00000001
        /*0114*/ 	.word	0x00000001


	//----- nvinfo : EIATTR_CRS_STACK_SIZE
	.align		4
.L_236:
        /*0118*/ 	.byte	0x04, 0x1e
        /*011a*/ 	.short	(.L_238 - .L_237)
.L_237:
        /*011c*/ 	.word	0x00000000


	//----- nvinfo : EIATTR_CBANK_PARAM_SIZE
	.align		4
.L_238:
        /*0120*/ 	.byte	0x03, 0x19
        /*0122*/ 	.short	0x003e


	//----- nvinfo : EIATTR_PARAM_CBANK
	.align		4
        /*0124*/ 	.byte	0x04, 0x0a
        /*0126*/ 	.short	(.L_240 - .L_239)
	.align		4
.L_239:
        /*0128*/ 	.word	index@(.nv.constant0._ZN3cub18CUB_300001_SM_10006detail6reduce18DeviceReduceKernelINS2_10policy_hubIijN4cuda3std3__44plusIiEEE10Policy1000EN6thrust24THRUST_300001_SM_1000_NS6detail15normal_iteratorINSD_10device_ptrIcEEEEjS9_iNS7_10__identityEEEvT0_PT3_T1_NS0_13GridEvenShareISN_EET2_T4_)
        /*012c*/ 	.short	0x0380
        /*012e*/ 	.short	0x003e


	//----- nvinfo : EIATTR_SW_WAR
	.align		4
.L_240:
        /*0130*/ 	.byte	0x04, 0x36
        /*0132*/ 	.short	(.L_242 - .L_241)
.L_241:
        /*0134*/ 	.word	0x00000008
.L_242:


//--------------------- .nv.info._ZN3cub18CUB_300001_SM_10006detail6reduce28DeviceReduceSingleTileKernelINS2_10policy_hubIijN4cuda3std3__44plusIiEEE10Policy1000EN6thrust24THRUST_300001_SM_1000_NS6detail15normal_iteratorINSD_10device_ptrIcEEEEPijS9_iiNS7_10__identityEEEvT0_T1_T2_T3_T4_T6_ --------------------------
	.section	.nv.info._ZN3cub18CUB_300001_SM_10006detail6reduce28DeviceReduceSingleTileKernelINS2_10policy_hubIijN4cuda3std3__44plusIiEEE10Policy1000EN6thrust24THRUST_300001_SM_1000_NS6detail15normal_iteratorINSD_10device_ptrIcEEEEPijS9_iiNS7_10__identityEEEvT0_T1_T2_T3_T4_T6_,"",@"SHT_CUDA_INFO"
	.sectionflags	@""
	.align	4


	//----- nvinfo : EIATTR_CUDA_API_VERSION
	.align		4
        /*0000*/ 	.byte	0x04, 0x37
        /*0002*/ 	.short	(.L_244 - .L_243)
.L_243:
        /*0004*/ 	.word	0x00000082


	//----- nvinfo : EIATTR_KPARAM_INFO
	.align		4
.L_244:
        /*0008*/ 	.byte	0x04, 0x17
        /*000a*/ 	.short	(.L_246 - .L_245)
.L_245:
        /*000c*/ 	.word	0x00000000
        /*0010*/ 	.short	0x0005
        /*0012*/ 	.short	0x001c
        /*0014*/ 	.byte	0x00, 0xf0, 0x05, 0x00


	//----- nvinfo : EIATTR_KPARAM_INFO
	.align		4
.L_246:
        /*0018*/ 	.byte	0x04, 0x17
        /*001a*/ 	.short	(.L_248 - .L_247)
.L_247:
        /*001c*/ 	.word	0x00000000
        /*0020*/ 	.short	0x0004
        /*0022*/ 	.short	0x0018
        /*0024*/ 	.byte	0x00, 0xf0, 0x11, 0x00


	//----- nvinfo : EIATTR_KPARAM_INFO
	.align		4
.L_248:
        /*0028*/ 	.byte	0x04, 0x17
        /*002a*/ 	.short	(.L_250 - .L_249)
.L_249:
        /*002c*/ 	.word	0x00000000
        /*0030*/ 	.short	0x0003
        /*0032*/ 	.short	0x0014
        /*0034*/ 	.byte	0x00, 0xf0, 0x05, 0x00


	//----- nvinfo : EIATTR_KPARAM_INFO
	.align		4
.L_250:
        /*0038*/ 	.byte	0x04, 0x17
        /*003a*/ 	.short	(.L_252 - .L_251)
.L_251:
        /*003c*/ 	.word	0x00000000
        /*0040*/ 	.short	0x0002
        /*0042*/ 	.short	0x0010
        /*0044*/ 	.byte	0x00, 0xf0, 0x11, 0x00


	//----- nvinfo : EIATTR_KPARAM_INFO
	.align		4
.L_252:
        /*0048*/ 	.byte	0x04, 0x17
        /*004a*/ 	.short	(.L_254 - .L_253)
.L_253:
        /*004c*/ 	.word	0x00000000
        /*0050*/ 	.short	0x0001
        /*0052*/ 	.short	0x0008
        /*0054*/ 	.byte	0x00, 0xf5, 0x21, 0x00


	//----- nvinfo : EIATTR_KPARAM_INFO
	.align		4
.L_254:
        /*0058*/ 	.byte	0x04, 0x17
        /*005a*/ 	.short	(.L_256 - .L_255)
.L_255:
        /*005c*/ 	.word	0x00000000
        /*0060*/ 	.short	0x0000
        /*0062*/ 	.short	0x0000
        /*0064*/ 	.byte	0x00, 0xf0, 0x21, 0x00


	//----- nvinfo : EIATTR_SPARSE_MMA_MASK
	.align		4
.L_256:
        /*0068*/ 	.byte	0x03, 0x50
        /*006a*/ 	.short	0x0000


	//----- nvinfo : EIATTR_MAXREG_COUNT
	.align		4
        /*006c*/ 	.byte	0x03, 0x1b
        /*006e*/ 	.short	0x00ff


	//----- nvinfo : EIATTR_NUM_BARRIERS
	.align		4
        /*0070*/ 	.byte	0x02, 0x4c
        /*0072*/ 	.byte	0x01
	.zero		1


	//----- nvinfo : EIATTR_MERCURY_ISA_VERSION
	.align		4
        /*0074*/ 	.byte	0x03, 0x5f
        /*0076*/ 	.short	0x0101


	//----- nvinfo : EIATTR_COOP_GROUP_MASK_REGIDS
	.align		4
        /*0078*/ 	.byte	0x04, 0x29
        /*007a*/ 	.short	(.L_258 - .L_257)


	//   ....[0]....
.L_257:
        /*007c*/ 	.word	0xffffffff


	//   ....[1]....
        /*0080*/ 	.word	0xffffffff


	//   ....[2]....
        /*0084*/ 	.word	0xffffffff


	//   ....[3]....
        /*0088*/ 	.word	0xffffffff


	//   ....[4]....
        /*008c*/ 	.word	0xffffffff


	//   ....[5]....
        /*0090*/ 	.word	0xffffffff


	//   ....[6]....
        /*0094*/ 	.word	0xffffffff


	//   ....[7]....
        /*0098*/ 	.word	0xffffffff


	//   ....[8]....
        /*009c*/ 	.word	0xffffffff


	//   ....[9]....
        /*00a0*/ 	.word	0xffffffff


	//   ....[10]....
        /*00a4*/ 	.word	0xffffffff


	//   ....[11]....
        /*00a8*/ 	.word	0xffffffff


	//   ....[12]....
        /*00ac*/ 	.word	0xffffffff


	//   ....[13]....
        /*00b0*/ 	.word	0xffffffff


	//   ....[14]....
        /*00b4*/ 	.word	0xffffffff


	//----- nvinfo : EIATTR_COOP_GROUP_INSTR_OFFSETS
	.align		4
.L_258:
        /*00b8*/ 	.byte	0x04, 0x28
        /*00ba*/ 	.short	(.L_260 - .L_259)


	//   ....[0]....
.L_259:
        /*00bc*/ 	.word	0x00000860


	//   ....[1]....
        /*00c0*/ 	.word	0x000008c0


	//   ....[2]....
        /*00c4*/ 	.word	0x00000920


	//   ....[3]....
        /*00c8*/ 	.word	0x00000980


	//   ....[4]....
        /*00cc*/ 	.word	0x000009e0


	//   ....[5]....
        /*00d0*/ 	.word	0x00000b70


	//   ....[6]....
        /*00d4*/ 	.word	0x00000c10


	//   ....[7]....
        /*00d8*/ 	.word	0x00000c90


	//   ....[8]....
        /*00dc*/ 	.word	0x00000cf0


	//   ....[9]....
        /*00e0*/ 	.word	0x00000d30


	//   ....[10]....
        /*00e4*/ 	.word	0x00001ec0


	//   ....[11]....
        /*00e8*/ 	.word	0x00001f20


	//   ....[12]....
        /*00ec*/ 	.word	0x00001f80


	//   ....[13]....
        /*00f0*/ 	.word	0x00001fe0


	//   ....[14]....
        /*00f4*/ 	.word	0x00002040


	//----- nvinfo : EIATTR_VRC_CTA_INIT_COUNT
	.align		4
.L_260:
        /*00f8*/ 	.byte	0x02, 0x4a
	.zero		1
	.zero		1


	//----- nvinfo : EIATTR_EXIT_INSTR_OFFSETS
	.align		4
        /*00fc*/ 	.byte	0x04, 0x1c
        /*00fe*/ 	.short	(.L_262 - .L_261)


	//   ....[0]....
.L_261:
        /*0100*/ 	.word	0x00000080


	//   ....[1]....
        /*0104*/ 	.word	0x000000c0


	//   ....[2]....
        /*0108*/ 	.word	0x00002160


	//   ....[3]....
        /*010c*/ 	.word	0x000021b0


	//----- nvinfo : EIATTR_MAX_THREADS
	.align		4
.L_262:
        /*0110*/ 	.byte	0x04, 0x05
        /*0112*/ 	.short	(.L_264 - .L_263)
.L_263:
        /*0114*/ 	.word	0x00000100
        /*0118*/ 	.word	0x00000001
        /*011c*/ 	.word	0x00000001


	//----- nvinfo : EIATTR_CRS_STACK_SIZE
	.align		4
.L_264:
        /*0120*/ 	.byte	0x04, 0x1e
        /*0122*/ 	.short	(.L_266 - .L_265)
.L_265:
        /*0124*/ 	.word	0x00000000


	//----- nvinfo : EIATTR_CBANK_PARAM_SIZE
	.align		4
.L_266:
        /*0128*/ 	.byte	0x03, 0x19
        /*012a*/ 	.short	0x001d


	//----- nvinfo : EIATTR_PARAM_CBANK
	.align		4
        /*012c*/ 	.byte	0x04, 0x0a
        /*012e*/ 	.short	(.L_268 - .L_267)
	.align		4
.L_267:
        /*0130*/ 	.word	index@(.nv.constant0._ZN3cub18CUB_300001_SM_10006detail6reduce28DeviceReduceSingleTileKernelINS2_10policy_hubIijN4cuda3std3__44plusIiEEE10Policy1000EN6thrust24THRUST_300001_SM_1000_NS6detail15normal_iteratorINSD_10device_ptrIcEEEEPijS9_iiNS7_10__identityEEEvT0_T1_T2_T3_T4_T6_)
        /*0134*/ 	.short	0x0380
        /*0136*/ 	.short	0x001d


	//----- nvinfo : EIATTR_SW_WAR
	.align		4
.L_268:
        /*0138*/ 	.byte	0x04, 0x36
        /*013a*/ 	.short	(.L_270 - .L_269)
.L_269:
        /*013c*/ 	.word	0x00000008
.L_270:


//--------------------- .nv.info._ZN3cub18CUB_300001_SM_10006detail9transform16transform_kernelINS2_10policy_hubILb1EN4cuda3std3__45tupleIJN6thrust24THRUST_300001_SM_1000_NS6detail15normal_iteratorINSA_10device_ptrIcEEEESF_EEEE10policy1000El5scoreSF_JPcSK_EEEvT0_iT1_T2_DpNS2_10kernel_argIT3_EE --------------------------
	.section	.nv.info._ZN3cub18CUB_300001_SM_10006detail9transform16transform_kernelINS2_10policy_hubILb1EN4cuda3std3__45tupleIJN6thrust24THRUST_300001_SM_1000_NS6detail15normal_iteratorINSA_10device_ptrIcEEEESF_EEEE10policy1000El5scoreSF_JPcSK_EEEvT0_iT1_T2_DpNS2_10kernel_argIT3_EE,"",@"SHT_CUDA_INFO"
	.sectionflags	@""
	.align	4


	//----- nvinfo : EIATTR_CUDA_API_VERSION
	.align		4
        /*0000*/ 	.byte	0x04, 0x37
        /*0002*/ 	.short	(.L_272 - .L_271)
.L_271:
        /*0004*/ 	.word	0x00000082


	//----- nvinfo : EIATTR_KPARAM_INFO
	.align		4
.L_272:
        /*0008*/ 	.byte	0x04, 0x17
        /*000a*/ 	.short	(.L_274 - .L_273)
.L_273:
        /*000c*/ 	.word	0x00000000
        /*0010*/ 	.short	0x0005
        /*0012*/ 	.short	0x0028
        /*0014*/ 	.byte	0x00, 0xf0, 0x41, 0x00


	//----- nvinfo : EIATTR_KPARAM_INFO
	.align		4
.L_274:
        /*0018*/ 	.byte	0x04, 0x17
        /*001a*/ 	.short	(.L_276 - .L_275)
.L_275:
        /*001c*/ 	.word	0x00000000
        /*0020*/ 	.short	0x0004
        /*0022*/ 	.short	0x0018
        /*0024*/ 	.byte	0x00, 0xf0, 0x41, 0x00


	//----- nvinfo : EIATTR_KPARAM_INFO
	.align		4
.L_276:
        /*0028*/ 	.byte	0x04, 0x17
        /*002a*/ 	.short	(.L_278 - .L_277)
.L_277:
        /*002c*/ 	.word	0x00000000
        /*0030*/ 	.short	0x0003
        /*0032*/ 	.short	0x0010
        /*0034*/ 	.byte	0x00, 0xf0, 0x21, 0x00


	//----- nvinfo : EIATTR_KPARAM_INFO
	.align		4
.L_278:
        /*0038*/ 	.byte	0x04, 0x17
        /*003a*/ 	.short	(.L_280 - .L_279)
.L_279:
        /*003c*/ 	.word	0x00000000
        /*0040*/ 	.short	0x0002
        /*0042*/ 	.short	0x000c
        /*0044*/ 	.byte	0x00, 0xf0, 0x05, 0x00


	//----- nvinfo : EIATTR_KPARAM_INFO
	.align		4
.L_280:
        /*0048*/ 	.byte	0x04, 0x17
        /*004a*/ 	.short	(.L_282 - .L_281)
.L_281:
        /*004c*/ 	.word	0x00000000
        /*0050*/ 	.short	0x0001
        /*0052*/ 	.short	0x0008
        /*0054*/ 	.byte	0x00, 0xf0, 0x11, 0x00


	//----- nvinfo : EIATTR_KPARAM_INFO
	.align		4
.L_282:
        /*0058*/ 	.byte	0x04, 0x17
        /*005a*/ 	.short	(.L_284 - .L_283)
.L_283:
        /*005c*/ 	.word	0x00000000
        /*0060*/ 	.short	0x0000
        /*0062*/ 	.short	0x0000
        /*0064*/ 	.byte	0x00, 0xf0, 0x21, 0x00


	//----- nvinfo : EIATTR_SPARSE_MMA_MASK
	.align		4
.L_284:
        /*0068*/ 	.byte	0x03, 0x50
        /*006a*/ 	.short	0x0000


	//----- nvinfo : EIATTR_MAXREG_COUNT
	.align		4
        /*006c*/ 	.byte	0x03, 0x1b
        /*006e*/ 	.short	0x00ff


	//----- nvinfo : EIATTR_MERCURY_ISA_VERSION
	.align		4
        /*0070*/ 	.byte	0x03, 0x5f
        /*0072*/ 	.short	0x0101


	//----- nvinfo : EIATTR_VRC_CTA_INIT_COUNT
	.align		4
        /*0074*/ 	.byte	0x02, 0x4a
	.zero		1
	.zero		1


	//----- nvinfo : EIATTR_EXIT_INSTR_OFFSETS
	.align		4
        /*0078*/ 	.byte	0x04, 0x1c
        /*007a*/ 	.short	(.L_286 - .L_285)


	//   ....[0]....
.L_285:
        /*007c*/ 	.word	0x000003d0


	//   ....[1]....
        /*0080*/ 	.word	0x00000e70


	//   ....[2]....
        /*0084*/ 	.word	0x000012a0


	//   ....[3]....
        /*0088*/ 	.word	0x000014e0


	//   ....[4]....
        /*008c*/ 	.word	0x00001510


	//   ....[5]....
        /*0090*/ 	.word	0x000015f0


	//   ....[6]....
        /*0094*/ 	.word	0x00001620


	//   ....[7]....
        /*0098*/ 	.word	0x00001b70


	//   ....[8]....
        /*009c*/ 	.word	0x00001db0


	//   ....[9]....
        /*00a0*/ 	.word	0x00001f50


	//   ....[10]....
        /*00a4*/ 	.word	0x00002040


	//----- nvinfo : EIATTR_MAX_THREADS
	.align		4
.L_286:
        /*00a8*/ 	.byte	0x04, 0x05
        /*00aa*/ 	.short	(.L_288 - .L_287)
.L_287:
        /*00ac*/ 	.word	0x00000080
        /*00b0*/ 	.word	0x00000001
        /*00b4*/ 	.word	0x00000001


	//----- nvinfo : EIATTR_CRS_STACK_SIZE
	.align		4
.L_288:
        /*00b8*/ 	.byte	0x04, 0x1e
        /*00ba*/ 	.short	(.L_290 - .L_289)
.L_289:
        /*00bc*/ 	.word	0x00000000


	//----- nvinfo : EIATTR_CBANK_PARAM_SIZE
	.align		4
.L_290:
        /*00c0*/ 	.byte	0x03, 0x19
        /*00c2*/ 	.short	0x0038


	//----- nvinfo : EIATTR_PARAM_CBANK
	.align		4
        /*00c4*/ 	.byte	0x04, 0x0a
        /*00c6*/ 	.short	(.L_292 - .L_291)
	.align		4
.L_291:
        /*00c8*/ 	.word	index@(.nv.constant0._ZN3cub18CUB_300001_SM_10006detail9transform16transform_kernelINS2_10policy_hubILb1EN4cuda3std3__45tupleIJN6thrust24THRUST_300001_SM_1000_NS6detail15normal_iteratorINSA_10device_ptrIcEEEESF_EEEE10policy1000El5scoreSF_JPcSK_EEEvT0_iT1_T2_DpNS2_10kernel_argIT3_EE)
        /*00cc*/ 	.short	0x0380
        /*00ce*/ 	.short	0x0038


	//----- nvinfo : EIATTR_SW_WAR
	.align		4
.L_292:
        /*00d0*/ 	.byte	0x04, 0x36
        /*00d2*/ 	.short	(.L_294 - .L_293)
.L_293:
        /*00d4*/ 	.word	0x00000008
.L_294:


//--------------------- .nv.info._ZN3cub18CUB_300001_SM_10006detail9transform16transform_kernelINS2_10policy_hubILb1EN4cuda3std3__45tupleIJN6thrust24THRUST_300001_SM_1000_NS6detail15normal_iteratorINSA_10device_ptrIcEEEESF_EEEE10policy1000Ei5scoreSF_JPcSK_EEEvT0_iT1_T2_DpNS2_10kernel_argIT3_EE --------------------------
	.section	.nv.info._ZN3cub18CUB_300001_SM_10006detail9transform16transform_kernelINS2_10policy_hubILb1EN4cuda3std3__45tupleIJN6thrust24THRUST_300001_SM_1000_NS6detail15normal_iteratorINSA_10device_ptrIcEEEESF_EEEE10policy1000Ei5scoreSF_JPcSK_EEEvT0_iT1_T2_DpNS2_10kernel_argIT3_EE,"",@"SHT_CUDA_INFO"
	.sectionflags	@""
	.align	4


	//----- nvinfo : EIATTR_CUDA_API_VERSION
	.align		4
        /*0000*/ 	.byte	0x04, 0x37
        /*0002*/ 	.short	(.L_296 - .L_295)
.L_295:
        /*0004*/ 	.word	0x00000082


	//----- nvinfo : EIATTR_KPARAM_INFO
	.align		4
.L_296:
        /*0008*/ 	.byte	0x04, 0x17
        /*000a*/ 	.short	(.L_298 - .L_297)
.L_297:
        /*000c*/ 	.word	0x00000000
        /*0010*/ 	.short	0x0005
        /*0012*/ 	.short	0x0028
        /*0014*/ 	.byte	0x00, 0xf0, 0x41, 0x00


	//----- nvinfo : EIATTR_KPARAM_INFO
	.align		4
.L_298:
        /*0018*/ 	.byte	0x04, 0x17
        /*001a*/ 	.short	(.L_300 - .L_299)
.L_299:
        /*001c*/ 	.word	0x00000000
        /*0020*/ 	.short	0x0004
        /*0022*/ 	.short	0x0018
        /*0024*/ 	.byte	0x00, 0xf0, 0x41, 0x00


	//----- nvinfo : EIATTR_KPARAM_INFO
	.align		4
.L_300:
        /*0028*/ 	.byte	0x04, 0x17
        /*002a*/ 	.short	(.L_302 - .L_301)
.L_301:
        /*002c*/ 	.word	0x00000000
        /*0030*/ 	.short	0x0003
        /*0032*/ 	.short	0x0010
        /*0034*/ 	.byte	0x00, 0xf0, 0x21, 0x00


	//----- nvinfo : EIATTR_KPARAM_INFO
	.align		4
.L_302:
        /*0038*/ 	.byte	0x04, 0x17
        /*003a*/ 	.short	(.L_304 - .L_303)
.L_303:
        /*003c*/ 	.word	0x00000000
        /*0040*/ 	.short	0x0002
        /*0042*/ 	.short	0x0008
        /*0044*/ 	.byte	0x00, 0xf0, 0x05, 0x00


	//----- nvinfo : EIATTR_KPARAM_INFO
	.align		4
.L_304:
        /*0048*/ 	.byte	0x04, 0x17
        /*004a*/ 	.short	(.L_306 - .L_305)
.L_305:
        /*004c*/ 	.word	0x00000000
        /*0050*/ 	.short	0x0001
        /*0052*/ 	.short	0x0004
        /*0054*/ 	.byte	0x00, 0xf0, 0x11, 0x00


	//----- nvinfo : EIATTR_KPARAM_INFO
	.align		4
.L_306:
        /*0058*/ 	.byte	0x04, 0x17
        /*005a*/ 	.short	(.L_308 - .L_307)
.L_307:
        /*005c*/ 	.word	0x00000000
        /*0060*/ 	.short	0x0000
        /*0062*/ 	.short	0x0000
        /*0064*/ 	.byte	0x00, 0xf0, 0x11, 0x00


	//----- nvinfo : EIATTR_SPARSE_MMA_MASK
	.align		4
.L_308:
        /*0068*/ 	.byte	0x03, 0x50
        /*006a*/ 	.short	0x0000


	//----- nvinfo : EIATTR_MAXREG_COUNT
	.align		4
        /*006c*/ 	.byte	0x03, 0x1b
        /*006e*/ 	.short	0x00ff


	//----- nvinfo : EIATTR_MERCURY_ISA_VERSION
	.align		4
        /*0070*/ 	.byte	0x03, 0x5f
        /*0072*/ 	.short	0x0101


	//----- nvinfo : EIATTR_VRC_CTA_INIT_COUNT
	.align		4
        /*0074*/ 	.byte	0x02, 0x4a
	.zero		1
	.zero		1


	//----- nvinfo : EIATTR_EXIT_INSTR_OFFSETS
	.align		4
        /*0078*/ 	.byte	0x04, 0x1c
        /*007a*/ 	.short	(.L_310 - .L_309)


	//   ....[0]....
.L_309:
        /*007c*/ 	.word	0x00000330


	//   ....[1]....
        /*0080*/ 	.word	0x00000880


	//   ....[2]....
        /*0084*/ 	.word	0x00000ab0


	//   ....[3]....
        /*0088*/ 	.word	0x00000c50


	//   ....[4]....
        /*008c*/ 	.word	0x00000d40


	//   ....[5]....
        /*0090*/ 	.word	0x00000d70


	//   ....[6]....
        /*0094*/ 	.word	0x00001330


	//   ....[7]....
        /*0098*/ 	.word	0x00001760


	//   ....[8]....
        /*009c*/ 	.word	0x000019a0


	//   ....[9]....
        /*00a0*/ 	.word	0x000019d0


	//   ....[10]....
        /*00a4*/ 	.word	0x00001ab0


	//----- nvinfo : EIATTR_MAX_THREADS
	.align		4
.L_310:
        /*00a8*/ 	.byte	0x04, 0x05
        /*00aa*/ 	.short	(.L_312 - .L_311)
.L_311:
        /*00ac*/ 	.word	0x00000080
        /*00b0*/ 	.word	0x00000001
        /*00b4*/ 	.word	0x00000001


	//----- nvinfo : EIATTR_CRS_STACK_SIZE
	.align		4
.L_312:
        /*00b8*/ 	.byte	0x04, 0x1e
        /*00ba*/ 	.short	(.L_314 - .L_313)
.L_313:
        /*00bc*/ 	.word	0x00000000


	//----- nvinfo : EIATTR_CBANK_PARAM_SIZE
	.align		4
.L_314:
        /*00c0*/ 	.byte	0x03, 0x19
        /*00c2*/ 	.short	0x0038


	//----- nvinfo : EIATTR_PARAM_CBANK
	.align		4
        /*00c4*/ 	.byte	0x04, 0x0a
        /*00c6*/ 	.short	(.L_316 - .L_315)
	.align		4
.L_315:
        /*00c8*/ 	.word	index@(.nv.constant0._ZN3cub18CUB_300001_SM_10006detail9transform16transform_kernelINS2_10policy_hubILb1EN4cuda3std3__45tupleIJN6thrust24THRUST_300001_SM_1000_NS6detail15normal_iteratorINSA_10device_ptrIcEEEESF_EEEE10policy1000Ei5scoreSF_JPcSK_EEEvT0_iT1_T2_DpNS2_10kernel_argIT3_EE)
        /*00cc*/ 	.short	0x0380
        /*00ce*/ 	.short	0x0038


	//----- nvinfo : EIATTR_SW_WAR
	.align		4
.L_316:
        /*00d0*/ 	.byte	0x04, 0x36
        /*00d2*/ 	.short	(.L_318 - .L_317)
.L_317:
        /*00d4*/ 	.word	0x00000008
.L_318:


//--------------------- .nv.info._ZN3cub18CUB_300001_SM_10006detail8for_each13static_kernelINS2_12policy_hub_t12policy_500_tEmN6thrust24THRUST_300001_SM_1000_NS8cuda_cub20__uninitialized_fill7functorINS7_10device_ptrIcEEcEEEEvT0_T1_ --------------------------
	.section	.nv.info._ZN3cub18CUB_300001_SM_10006detail8for_each13static_kernelINS2_12policy_hub_t12policy_500_tEmN6thrust24THRUST_300001_SM_1000_NS8cuda_cub20__uninitialized_fill7functorINS7_10device_ptrIcEEcEEEEvT0_T1_,"",@"SHT_CUDA_INFO"
	.sectionflags	@""
	.align	4


	//----- nvinfo : EIATTR_CUDA_API_VERSION
	.align		4
        /*0000*/ 	.byte	0x04, 0x37
        /*0002*/ 	.short	(.L_320 - .L_319)
.L_319:
        /*0004*/ 	.word	0x00000082


	//----- nvinfo : EIATTR_KPARAM_INFO
	.align		4
.L_320:
        /*0008*/ 	.byte	0x04, 0x17
        /*000a*/ 	.short	(.L_322 - .L_321)
.L_321:
        /*000c*/ 	.word	0x00000000
        /*0010*/ 	.short	0x0001
        /*0012*/ 	.short	0x0008
        /*0014*/ 	.byte	0x00, 0xf0, 0x41, 0x00


	//----- nvinfo : EIATTR_KPARAM_INFO
	.align		4
.L_322:
        /*0018*/ 	.byte	0x04, 0x17
        /*001a*/ 	.short	(.L_324 - .L_323)
.L_323:
        /*001c*/ 	.word	0x00000000
        /*0020*/ 	.short	0x0000
        /*0022*/ 	.short	0x0000
        /*0024*/ 	.byte	0x00, 0xf0, 0x21, 0x00


	//----- nvinfo : EIATTR_SPARSE_MMA_MASK
	.align		4
.L_324:
        /*0028*/ 	.byte	0x03, 0x50
        /*002a*/ 	.short	0x0000


	//----- nvinfo : EIATTR_MAXREG_COUNT
	.align		4
        /*002c*/ 	.byte	0x03, 0x1b
        /*002e*/ 	.short	0x00ff


	//----- nvinfo : EIATTR_MERCURY_ISA_VERSION
	.align		4
        /*0030*/ 	.byte	0x03, 0x5f
        /*0032*/ 	.short	0x0101


	//----- nvinfo : EIATTR_VRC_CTA_INIT_COUNT
	.align		4
        /*0034*/ 	.byte	0x02, 0x4a
	.zero		1
	.zero		1


	//----- nvinfo : EIATTR_EXIT_INSTR_OFFSETS
	.align		4
        /*0038*/ 	.byte	0x04, 0x1c
        /*003a*/ 	.short	(.L_326 - .L_325)


	//   ....[0]....
.L_325:
        /*003c*/ 	.word	0x00000120


	//   ....[1]....
        /*0040*/ 	.word	0x000001f0


	//   ....[2]....
        /*0044*/ 	.word	0x00000210


	//----- nvinfo : EIATTR_MAX_THREADS
	.align		4
.L_326:
        /*0048*/ 	.byte	0x04, 0x05
        /*004a*/ 	.short	(.L_328 - .L_327)
.L_327:
        /*004c*/ 	.word	0x00000100
        /*0050*/ 	.word	0x00000001
        /*0054*/ 	.word	0x00000001


	//----- nvinfo : EIATTR_CBANK_PARAM_SIZE
	.align		4
.L_328:
        /*0058*/ 	.byte	0x03, 0x19
        /*005a*/ 	.short	0x0018


	//----- nvinfo : EIATTR_PARAM_CBANK
	.align		4
        /*005c*/ 	.byte	0x04, 0x0a
        /*005e*/ 	.short	(.L_330 - .L_329)
	.align		4
.L_329:
        /*0060*/ 	.word	index@(.nv.constant0._ZN3cub18CUB_300001_SM_10006detail8for_each13static_kernelINS2_12policy_hub_t12policy_500_tEmN6thrust24THRUST_300001_SM_1000_NS8cuda_cub20__uninitialized_fill7functorINS7_10device_ptrIcEEcEEEEvT0_T1_)
        /*0064*/ 	.short	0x0380
        /*0066*/ 	.short	0x0018


	//----- nvinfo : EIATTR_SW_WAR
	.align		4
.L_330:
        /*0068*/ 	.byte	0x04, 0x36
        /*006a*/ 	.short	(.L_332 - .L_331)
.L_331:
        /*006c*/ 	.word	0x00000008
.L_332:


//--------------------- .nv.info._ZN3cub18CUB_300001_SM_10006detail11EmptyKernelIvEEvv --------------------------
	.section	.nv.info._ZN3cub18CUB_300001_SM_10006detail11EmptyKernelIvEEvv,"",@"SHT_CUDA_INFO"
	.sectionflags	@""
	.align	4


	//----- nvinfo : EIATTR_CUDA_API_VERSION
	.align		4
        /*0000*/ 	.byte	0x04, 0x37
        /*0002*/ 	.short	(.L_334 - .L_333)
.L_333:
        /*0004*/ 	.word	0x00000082


	//----- nvinfo : EIATTR_SPARSE_MMA_MASK
	.align		4
.L_334:
        /*0008*/ 	.byte	0x03, 0x50
        /*000a*/ 	.short	0x0000


	//----- nvinfo : EIATTR_MAXREG_COUNT
	.align		4
        /*000c*/ 	.byte	0x03, 0x1b
        /*000e*/ 	.short	0x00ff


	//----- nvinfo : EIATTR_MERCURY_ISA_VERSION
	.align		4
        /*0010*/ 	.byte	0x03, 0x5f
        /*0012*/ 	.short	0x0101


	//----- nvinfo : EIATTR_VRC_CTA_INIT_COUNT
	.align		4
        /*0014*/ 	.byte	0x02, 0x4a
	.zero		1
	.zero		1


	//----- nvinfo : EIATTR_EXIT_INSTR_OFFSETS
	.align		4
        /*0018*/ 	.byte	0x04, 0x1c
        /*001a*/ 	.short	(.L_336 - .L_335)


	//   ....[0]....
.L_335:
        /*001c*/ 	.word	0x00000010


	//----- nvinfo : EIATTR_SW_WAR
	.align		4
.L_336:
        /*0020*/ 	.byte	0x04, 0x36
        /*0022*/ 	.short	(.L_338 - .L_337)
.L_337:
        /*0024*/ 	.word	0x00000008
.L_338:


//--------------------- .nv.callgraph             --------------------------
	.section	.nv.callgraph,"",@"SHT_CUDA_CALLGRAPH"
	.align	4
	.sectionentsize	8
	.align		4
        /*0000*/ 	.word	0x00000000
	.align		4
        /*0004*/ 	.word	0xffffffff
	.align		4
        /*0008*/ 	.word	0x00000000
	.align		4
        /*000c*/ 	.word	0xfffffffe
	.align		4
        /*0010*/ 	.word	0x00000000
	.align		4
        /*0014*/ 	.word	0xfffffffd
	.align		4
        /*0018*/ 	.word	0x00000000
	.align		4
        /*001c*/ 	.word	0xfffffffc


//--------------------- .nv.constant4             --------------------------
	.section	.nv.constant4,"a",@progbits
	.align	8
	.align		8
.nv.constant4:
        /*0000*/ 	.dword	_ZN30_INTERNAL_7769767a_4_k_cu_main4cuda3std3__45__cpo5beginE
	.align		8
        /*0008*/ 	.dword	_ZN30_INTERNAL_7769767a_4_k_cu_main4cuda3std3__45__cpo3endE
	.align		8
        /*0010*/ 	.dword	_ZN30_INTERNAL_7769767a_4_k_cu_main4cuda3std3__45__cpo6cbeginE
	.align		8
        /*0018*/ 	.dword	_ZN30_INTERNAL_7769767a_4_k_cu_main4cuda3std3__45__cpo4cendE
	.align		8
        /*0020*/ 	.dword	_ZN30_INTERNAL_7769767a_4_k_cu_main4cuda3std3__45__cpo6rbeginE
	.align		8
        /*0028*/ 	.dword	_ZN30_INTERNAL_7769767a_4_k_cu_main4cuda3std3__45__cpo4rendE
	.align		8
        /*0030*/ 	.dword	_ZN30_INTERNAL_7769767a_4_k_cu_main4cuda3std3__45__cpo7crbeginE
	.align		8
        /*0038*/ 	.dword	_ZN30_INTERNAL_7769767a_4_k_cu_main4cuda3std3__45__cpo5crendE
	.align		8
        /*0040*/ 	.dword	_ZN30_INTERNAL_7769767a_4_k_cu_main4cuda3std3__432_GLOBAL__N__7769767a_4_k_cu_main6ignoreE
	.align		8
        /*0048*/ 	.dword	_ZN30_INTERNAL_7769767a_4_k_cu_main4cuda3std3__419piecewise_constructE
	.align		8
        /*0050*/ 	.dword	_ZN30_INTERNAL_7769767a_4_k_cu_main4cuda3std3__48in_placeE
	.align		8
        /*0058*/ 	.dword	_ZN30_INTERNAL_7769767a_4_k_cu_main4cuda3std3__420unreachable_sentinelE
	.align		8
        /*0060*/ 	.dword	_ZN30_INTERNAL_7769767a_4_k_cu_main4cuda3std3__47nulloptE
	.align		8
        /*0068*/ 	.dword	_ZN30_INTERNAL_7769767a_4_k_cu_main4cuda3std3__48unexpectE
	.align		8
        /*0070*/ 	.dword	_ZN30_INTERNAL_7769767a_4_k_cu_main4cuda3std6ranges3__45__cpo4swapE
	.align		8
        /*0078*/ 	.dword	_ZN30_INTERNAL_7769767a_4_k_cu_main4cuda3std6ranges3__45__cpo9iter_moveE
	.align		8
        /*0080*/ 	.dword	_ZN30_INTERNAL_7769767a_4_k_cu_main4cuda3std6ranges3__45__cpo5beginE
	.align		8
        /*0088*/ 	.dword	_ZN30_INTERNAL_7769767a_4_k_cu_main4cuda3std6ranges3__45__cpo3endE
	.align		8
        /*0090*/ 	.dword	_ZN30_INTERNAL_7769767a_4_k_cu_main4cuda3std6ranges3__45__cpo6cbeginE
	.align		8
        /*0098*/ 	.dword	_ZN30_INTERNAL_7769767a_4_k_cu_main4cuda3std6ranges3__45__cpo4cendE
	.align		8
        /*00a0*/ 	.dword	_ZN30_INTERNAL_7769767a_4_k_cu_main4cuda3std6ranges3__45__cpo7advanceE
	.align		8
        /*00a8*/ 	.dword	_ZN30_INTERNAL_7769767a_4_k_cu_main4cuda3std6ranges3__45__cpo9iter_swapE
	.align		8
        /*00b0*/ 	.dword	_ZN30_INTERNAL_7769767a_4_k_cu_main4cuda3std6ranges3__45__cpo4nextE
	.align		8
        /*00b8*/ 	.dword	_ZN30_INTERNAL_7769767a_4_k_cu_main4cuda3std6ranges3__45__cpo4prevE
	.align		8
        /*00c0*/ 	.dword	_ZN30_INTERNAL_7769767a_4_k_cu_main4cuda3std6ranges3__45__cpo4dataE
	.align		8
        /*00c8*/ 	.dword	_ZN30_INTERNAL_7769767a_4_k_cu_main4cuda3std6ranges3__45__cpo5cdataE
	.align		8
        /*00d0*/ 	.dword	_ZN30_INTERNAL_7769767a_4_k_cu_main4cuda3std6ranges3__45__cpo4sizeE
	.align		8
        /*00d8*/ 	.dword	_ZN30_INTERNAL_7769767a_4_k_cu_main4cuda3std6ranges3__45__cpo5ssizeE
	.align		8
        /*00e0*/ 	.dword	_ZN30_INTERNAL_7769767a_4_k_cu_main4cuda3std6ranges3__45__cpo8distanceE
	.align		8
        /*00e8*/ 	.dword	_ZN30_INTERNAL_7769767a_4_k_cu_main6thrust24THRUST_300001_SM_1000_NS8cuda_cub3parE
	.align		8
        /*00f0*/ 	.dword	_ZN30_INTERNAL_7769767a_4_k_cu_main6thrust24THRUST_300001_SM_1000_NS8cuda_cub10par_nosyncE
	.align		8
        /*00f8*/ 	.dword	_ZN30_INTERNAL_7769767a_4_k_cu_main6thrust24THRUST_300001_SM_1000_NS6system6detail10sequential3seqE
	.align		8
        /*0100*/ 	.dword	_ZN30_INTERNAL_7769767a_4_k_cu_main6thrust24THRUST_300001_SM_1000_NS12placeholders2_1E
	.align		8
        /*0108*/ 	.dword	_ZN30_INTERNAL_7769767a_4_k_cu_main6thrust24THRUST_300001_SM_1000_NS12placeholders2_2E
	.align		8
        /*0110*/ 	.dword	_ZN30_INTERNAL_7769767a_4_k_cu_main6thrust24THRUST_300001_SM_1000_NS12placeholders2_3E
	.align		8
        /*0118*/ 	.dword	_ZN30_INTERNAL_7769767a_4_k_cu_main6thrust24THRUST_300001_SM_1000_NS12placeholders2_4E
	.align		8
        /*0120*/ 	.dword	_ZN30_INTERNAL_7769767a_4_k_cu_main6thrust24THRUST_300001_SM_1000_NS12placeholders2_5E
	.align		8
        /*0128*/ 	.dword	_ZN30_INTERNAL_7769767a_4_k_cu_main6thrust24THRUST_300001_SM_1000_NS12placeholders2_6E
	.align		8
        /*0130*/ 	.dword	_ZN30_INTERNAL_7769767a_4_k_cu_main6thrust24THRUST_300001_SM_1000_NS12placeholders2_7E
	.align		8
        /*0138*/ 	.dword	_ZN30_INTERNAL_7769767a_4_k_cu_main6thrust24THRUST_300001_SM_1000_NS12placeholders2_8E
	.align		8
        /*0140*/ 	.dword	_ZN30_INTERNAL_7769767a_4_k_cu_main6thrust24THRUST_300001_SM_1000_NS12placeholders2_9E
	.align		8
        /*0148*/ 	.dword	_ZN30_INTERNAL_7769767a_4_k_cu_main6thrust24THRUST_300001_SM_1000_NS12placeholders3_10E
	.align		8
        /*0150*/ 	.dword	_ZN30_INTERNAL_7769767a_4_k_cu_main6thrust24THRUST_300001_SM_1000_NS3seqE


//--------------------- .text._ZN3cub18CUB_300001_SM_10006detail6reduce28DeviceReduceSingleTileKernelINS2_10policy_hubIiyN4cuda3std3__44plusIiEEE10Policy1000EPiSC_iS9_iiNS7_10__identityEEEvT0_T1_T2_T3_T4_T6_ --------------------------
	.section	.text._ZN3cub18CUB_300001_SM_10006detail6reduce28DeviceReduceSingleTileKernelINS2_10policy_hubIiyN4cuda3std3__44plusIiEEE10Policy1000EPiSC_iS9_iiNS7_10__identityEEEvT0_T1_T2_T3_T4_T6_,"ax",@progbits
	.align	128
        .global         _ZN3cub18CUB_300001_SM_10006detail6reduce28DeviceReduceSingleTileKernelINS2_10policy_hubIiyN4cuda3std3__44plusIiEEE10Policy1000EPiSC_iS9_iiNS7_10__identityEEEvT0_T1_T2_T3_T4_T6_
        .type           _ZN3cub18CUB_300001_SM_10006detail6reduce28DeviceReduceSingleTileKernelINS2_10policy_hubIiyN4cuda3std3__44plusIiEEE10Policy1000EPiSC_iS9_iiNS7_10__identityEEEvT0_T1_T2_T3_T4_T6_,@function
        .size           _ZN3cub18CUB_300001_SM_10006detail6reduce28DeviceReduceSingleTileKernelINS2_10policy_hubIiyN4cuda3std3__44plusIiEEE10Policy1000EPiSC_iS9_iiNS7_10__identityEEEvT0_T1_T2_T3_T4_T6_,(.L_x_272 - _ZN3cub18CUB_300001_SM_10006detail6reduce28DeviceReduceSingleTileKernelINS2_10policy_hubIiyN4cuda3std3__44plusIiEEE10Policy1000EPiSC_iS9_iiNS7_10__identityEEEvT0_T1_T2_T3_T4_T6_)
        .other          _ZN3cub18CUB_300001_SM_10006detail6reduce28DeviceReduceSingleTileKernelINS2_10policy_hubIiyN4cuda3std3__44plusIiEEE10Policy1000EPiSC_iS9_iiNS7_10__identityEEEvT0_T1_T2_T3_T4_T6_,@"STO_CUDA_ENTRY STV_DEFAULT"
_ZN3cub18CUB_300001_SM_10006detail6reduce28DeviceReduceSingleTileKernelINS2_10policy_hubIiyN4cuda3std3__44plusIiEEE10Policy1000EPiSC_iS9_iiNS7_10__identityEEEvT0_T1_T2_T3_T4_T6_:
.text._ZN3cub18CUB_300001_SM_10006detail6reduce28DeviceReduceSingleTileKernelINS2_10policy_hubIiyN4cuda3std3__44plusIiEEE10Policy1000EPiSC_iS9_iiNS7_10__identityEEEvT0_T1_T2_T3_T4_T6_:
[----:B------:R-:W-:Y:S01]  /*0000*/  LDC R1, c[0x0][0x37c] ;  /* 0x0000df00ff017b82 */ /* 0x000fe20000000800 */
[----:B------:R-:W0:Y:S01]  /*0010*/  LDCU UR4, c[0x0][0x390] ;  /* 0x00007200ff0477ac */ /* 0x000e220008000800 */
[----:B------:R-:W1:Y:S01]  /*0020*/  LDCU.64 UR6, c[0x0][0x358] ;  /* 0x00006b00ff0677ac */ /* 0x000e620008000a00 */
[----:B0-----:R-:W-:-:S05]  /*0030*/  IMAD.U32 R20, RZ, RZ, UR4 ;  /* 0x00000004ff147e24 */ /* 0x001fca000f8e00ff */
[----:B------:R-:W-:-:S13]  /*0040*/  ISETP.NE.AND P0, PT, R20, RZ, PT ;  /* 0x000000ff1400720c */ /* 0x000fda0003f05270 */
[----:B-1----:R-:W-:Y:S05]  /*0050*/  @P0 BRA `(.L_x_0) ;  /* 0x00000000001c0947 */ /* 0x002fea0003800000 */
[----:B------:R-:W0:Y:S02]  /*0060*/  S2R R0, SR_TID.X ;  /* 0x0000000000007919 */ /* 0x000e240000002100 */
[----:B0-----:R-:W-:-:S13]  /*0070*/  ISETP.NE.AND P0, PT, R0, RZ, PT ;  /* 0x000000ff0000720c */ /* 0x001fda0003f05270 */
[----:B------:R-:W-:Y:S05]  /*0080*/  @P0 EXIT ;  /* 0x000000000000094d */ /* 0x000fea0003800000 */
[----:B------:R-:W0:Y:S08]  /*0090*/  LDC R5, c[0x0][0x398] ;  /* 0x0000e600ff057b82 */ /* 0x000e300000000800 */
[----:B------:R-:W0:Y:S02]  /*00a0*/  LDC.64 R2, c[0x0][0x388] ;  /* 0x0000e200ff027b82 */ /* 0x000e240000000a00 */
[----:B0-----:R-:W-:Y:S01]  /*00b0*/  STG.E desc[UR6][R2.64], R5 ;  /* 0x0000000502007986 */ /* 0x001fe2000c101906 */
[----:B------:R-:W-:Y:S05]  /*00c0*/  EXIT ;  /* 0x000000000000794d */ /* 0x000fea0003800000 */
.L_x_0:
[----:B------:R-:W0:Y:S01]  /*00d0*/  LDCU UR4, c[0x0][0x380] ;  /* 0x00007000ff0477ac */ /* 0x000e220008000800 */
[----:B------:R-:W-:Y:S01]  /*00e0*/  BSSY.RECONVERGENT B0, `(.L_x_1) ;  /* 0x0000385000007945 */ /* 0x000fe20003800200 */
[----:B0-----:R-:W-:-:S09]  /*00f0*/  ULOP3.LUT UP0, URZ, UR4, 0xf, URZ, 0xc0, !UPT ;  /* 0x0000000f04ff7892 */ /* 0x001fd2000f80c0ff */
[----:B------:R-:W-:Y:S05]  /*0100*/  BRA.U UP0, `(.L_x_2) ;  /* 0x0000001900d87547 */ /* 0x000fea000b800000 */
[----:B------:R-:W-:-:S13]  /*0110*/  ISETP.GT.AND P0, PT, R20, 0xfff, PT ;  /* 0x00000fff1400780c */ /* 0x000fda0003f04270 */
[----:B------:R-:W-:Y:S05]  /*0120*/  @P0 BRA `(.L_x_3) ;  /* 0x0000000c008c0947 */ /* 0x000fea0003800000 */
[----:B------:R-:W0:Y:S01]  /*0130*/  S2R R9, SR_TID.X ;  /* 0x0000000000097919 */ /* 0x000e220000002100 */
[----:B------:R-:W-:Y:S01]  /*0140*/  BSSY.RECONVERGENT B1, `(.L_x_4) ;  /* 0x0000009000017945 */ /* 0x000fe20003800200 */
[----:B------:R-:W-:Y:S01]  /*0150*/  IMAD.MOV.U32 R0, RZ, RZ, RZ ;  /* 0x000000ffff007224 */ /* 0x000fe200078e00ff */
[----:B0-----:R-:W-:Y:S01]  /*0160*/  ISETP.GE.AND P0, PT, R9, R20, PT ;  /* 0x000000140900720c */ /* 0x001fe20003f06270 */
[----:B------:R-:W-:-:S12]  /*0170*/  IMAD.MOV.U32 R11, RZ, RZ, R9 ;  /* 0x000000ffff0b7224 */ /* 0x000fd800078e0009 */
[----:B------:R-:W-:Y:S05]  /*0180*/  @P0 BRA `(.L_x_5) ;  /* 0x0000000000100947 */ /* 0x000fea0003800000 */
[----:B------:R-:W0:Y:S02]  /*0190*/  LDC.64 R2, c[0x0][0x380] ;  /* 0x0000e000ff027b82 */ /* 0x000e240000000a00 */
[----:B0-----:R-:W-:-:S05]  /*01a0*/  IMAD.WIDE.U32 R2, R9, 0x4, R2 ;  /* 0x0000000409027825 */ /* 0x001fca00078e0002 */
[----:B------:R0:W5:Y:S01]  /*01b0*/  LDG.E.CONSTANT R0, desc[UR6][R2.64] ;  /* 0x0000000602007981 */ /* 0x000162000c1e9900 */
[----:B------:R-:W-:-:S07]  /*01c0*/  VIADD R11, R9, 0x100 ;  /* 0x00000100090b7836 */ /* 0x000fce0000000000 */
.L_x_5:
[----:B------:R-:W-:Y:S05]  /*01d0*/  BSYNC.RECONVERGENT B1 ;  /* 0x0000000000017941 */ /* 0x000fea0003800200 */
.L_x_4:
[----:B------:R-:W-:Y:S01]  /*01e0*/  ISETP.GE.AND P0, PT, R11, R20, PT ;  /* 0x000000140b00720c */ /* 0x000fe20003f06270 */
[----:B------:R-:W-:-:S12]  /*01f0*/  BSSY.RECONVERGENT B1, `(.L_x_6) ;  /* 0x0000066000017945 */ /* 0x000fd80003800200 */
[----:B------:R-:W-:Y:S05]  /*0200*/  @P0 BRA `(.L_x_7) ;  /* 0x0000000400900947 */ /* 0x000fea0003800000 */
[----:B0-----:R-:W-:Y:S01]  /*0210*/  LOP3.LUT R3, RZ, R11, RZ, 0x33, !PT ;  /* 0x0000000bff037212 */ /* 0x001fe200078e33ff */
[----:B------:R-:W-:Y:S04]  /*0220*/  BSSY.RECONVERGENT B2, `(.L_x_8) ;  /* 0x0000015000027945 */ /* 0x000fe80003800200 */
[----:B------:R-:W-:-:S05]  /*0230*/  IMAD.IADD R4, R3, 0x1, R20 ;  /* 0x0000000103047824 */ /* 0x000fca00078e0214 */
[C---:B------:R-:W-:Y:S02]  /*0240*/  LOP3.LUT R2, R4.reuse, 0x300, RZ, 0xc0, !PT ;  /* 0x0000030004027812 */ /* 0x040fe400078ec0ff */
[----:B------:R-:W-:Y:S02]  /*0250*/  ISETP.GE.U32.AND P1, PT, R4, 0x300, PT ;  /* 0x000003000400780c */ /* 0x000fe40003f26070 */
[----:B------:R-:W-:-:S13]  /*0260*/  ISETP.NE.AND P0, PT, R2, 0x300, PT ;  /* 0x000003000200780c */ /* 0x000fda0003f05270 */
[----:B------:R-:W-:Y:S05]  /*0270*/  @!P0 BRA `(.L_x_9) ;  /* 0x00000000003c8947 */ /* 0x000fea0003800000 */
[----:B------:R-:W0:Y:S01]  /*0280*/  LDC.64 R2, c[0x0][0x380] ;  /* 0x0000e000ff027b82 */ /* 0x000e220000000a00 */
[----:B------:R-:W-:-:S04]  /*0290*/  LEA.HI R4, R4, 0x1, RZ, 0x18 ;  /* 0x0000000104047811 */ /* 0x000fc800078fc0ff */
[----:B------:R-:W-:-:S05]  /*02a0*/  LOP3.LUT R4, R4, 0x3, RZ, 0xc0, !PT ;  /* 0x0000000304047812 */ /* 0x000fca00078ec0ff */
[----:B------:R-:W-:Y:S02]  /*02b0*/  IMAD.MOV R4, RZ, RZ, -R4 ;  /* 0x000000ffff047224 */ /* 0x000fe400078e0a04 */
[----:B0-----:R-:W-:-:S04]  /*02c0*/  IMAD.WIDE.U32 R2, R11, 0x4, R2 ;  /* 0x000000040b027825 */ /* 0x001fc800078e0002 */
[----:B------:R-:W-:-:S07]  /*02d0*/  IMAD.MOV.U32 R5, RZ, RZ, R3 ;  /* 0x000000ffff057224 */ /* 0x000fce00078e0003 */
.L_x_10:
[----:B------:R-:W-:-:S06]  /*02e0*/  IMAD.MOV.U32 R3, RZ, RZ, R5 ;  /* 0x000000ffff037224 */ /* 0x000fcc00078e0005 */
[----:B------:R0:W2:Y:S01]  /*02f0*/  LDG.E.CONSTANT R3, desc[UR6][R2.64] ;  /* 0x0000000602037981 */ /* 0x0000a2000c1e9900 */
[----:B------:R-:W-:Y:S02]  /*0300*/  VIADD R4, R4, 0x1 ;  /* 0x0000000104047836 */ /* 0x000fe40000000000 */
[----:B------:R-:W-:-:S03]  /*0310*/  VIADD R11, R11, 0x100 ;  /* 0x000001000b0b7836 */ /* 0x000fc60000000000 */
[----:B------:R-:W-:Y:S02]  /*0320*/  ISETP.NE.AND P0, PT, R4, RZ, PT ;  /* 0x000000ff0400720c */ /* 0x000fe40003f05270 */
[----:B0-----:R-:W-:-:S05]  /*0330*/  IADD3 R2, P2, PT, R2, 0x400, RZ ;  /* 0x0000040002027810 */ /* 0x001fca0007f5e0ff */
[----:B------:R-:W-:Y:S02]  /*0340*/  IMAD.X R5, RZ, RZ, R5, P2 ;  /* 0x000000ffff057224 */ /* 0x000fe400010e0605 */
[----:B--2--5:R-:W-:-:S04]  /*0350*/  IMAD.IADD R0, R3, 0x1, R0 ;  /* 0x0000000103007824 */ /* 0x024fc800078e0200 */
[----:B------:R-:W-:Y:S05]  /*0360*/  @P0 BRA `(.L_x_10) ;  /* 0xfffffffc00dc0947 */ /* 0x000fea000383ffff */
.L_x_9:
[----:B------:R-:W-:Y:S05]  /*0370*/  BSYNC.RECONVERGENT B2 ;  /* 0x0000000000027941 */ /* 0x000fea0003800200 */
.L_x_8:
[----:B------:R-:W-:Y:S05]  /*0380*/  @!P1 BRA `(.L_x_7) ;  /* 0x0000000400309947 */ /* 0x000fea0003800000 */
[----:B------:R-:W-:Y:S01]  /*0390*/  IMAD.IADD R2, R20, 0x1, -R11 ;  /* 0x0000000114027824 */ /* 0x000fe200078e0a0b */
[----:B------:R-:W-:Y:S01]  /*03a0*/  BSSY.RECONVERGENT B2, `(.L_x_11) ;  /* 0x0000029000027945 */ /* 0x000fe20003800200 */
[----:B------:R-:W-:-:S03]  /*03b0*/  PLOP3.LUT P0, PT, PT, PT, PT, 0x80, 0x8 ;  /* 0x000000000008781c */ /* 0x000fc60003f0f070 */
[----:B------:R-:W-:-:S13]  /*03c0*/  ISETP.GT.AND P1, PT, R2, 0xc00, PT ;  /* 0x00000c000200780c */ /* 0x000fda0003f24270 */
[----:B------:R-:W-:Y:S05]  /*03d0*/  @!P1 BRA `(.L_x_12) ;  /* 0x0000000000949947 */ /* 0x000fea0003800000 */
[----:B------:R-:W-:Y:S01]  /*03e0*/  PLOP3.LUT P0, PT, PT, PT, PT, 0x8, 0x80 ;  /* 0x000000000080781c */ /* 0x000fe20003f0e170 */
[----:B------:R-:W-:-:S12]  /*03f0*/  VIADD R8, R20, 0xfffff400 ;  /* 0xfffff40014087836 */ /* 0x000fd80000000000 */
.L_x_13:
[----:B------:R-:W0:Y:S01]  /*0400*/  LDC.64 R4, c[0x0][0x380] ;  /* 0x0000e000ff047b82 */ /* 0x000e220000000a00 */
[C---:B------:R-:W-:Y:S02]  /*0410*/  VIADD R7, R11.reuse, 0x400 ;  /* 0x000004000b077836 */ /* 0x040fe40000000000 */
[C---:B------:R-:W-:Y:S02]  /*0420*/  VIADD R3, R11.reuse, 0x800 ;  /* 0x000008000b037836 */ /* 0x040fe40000000000 */
[----:B0-----:R-:W-:-:S05]  /*0430*/  IMAD.WIDE R22, R11, 0x4, R4 ;  /* 0x000000040b167825 */ /* 0x001fca00078e0204 */
[----:B------:R-:W2:Y:S01]  /*0440*/  LDG.E.CONSTANT R13, desc[UR6][R22.64] ;  /* 0x00000006160d7981 */ /* 0x000ea2000c1e9900 */
[----:B------:R-:W-:-:S03]  /*0450*/  IMAD.WIDE R6, R7, 0x4, R4 ;  /* 0x0000000407067825 */ /* 0x000fc600078e0204 */
[----:B------:R-:W2:Y:S04]  /*0460*/  LDG.E.CONSTANT R10, desc[UR6][R22.64+0x400] ;  /* 0x00040006160a7981 */ /* 0x000ea8000c1e9900 */
[----:B------:R-:W3:Y:S04]  /*0470*/  LDG.E.CONSTANT R12, desc[UR6][R22.64+0x800] ;  /* 0x00080006160c7981 */ /* 0x000ee8000c1e9900 */
[----:B------:R-:W3:Y:S01]  /*0480*/  LDG.E.CONSTANT R19, desc[UR6][R22.64+0xc00] ;  /* 0x000c000616137981 */ /* 0x000ee2000c1e9900 */
[----:B------:R-:W-:-:S03]  /*0490*/  IMAD.WIDE R2, R3, 0x4, R4 ;  /* 0x0000000403027825 */ /* 0x000fc600078e0204 */
[----:B------:R-:W4:Y:S04]  /*04a0*/  LDG.E.CONSTANT R16, desc[UR6][R6.64] ;  /* 0x0000000606107981 */ /* 0x000f28000c1e9900 */
[----:B------:R-:W4:Y:S01]  /*04b0*/  LDG.E.CONSTANT R15, desc[UR6][R6.64+0x400] ;  /* 0x00040006060f7981 */ /* 0x000f22000c1e9900 */
[----:B------:R-:W-:-:S03]  /*04c0*/  VIADD R25, R11, 0xc00 ;  /* 0x00000c000b197836 */ /* 0x000fc60000000000 */
[----:B------:R-:W4:Y:S04]  /*04d0*/  LDG.E.CONSTANT R14, desc[UR6][R6.64+0x800] ;  /* 0x00080006060e7981 */ /* 0x000f28000c1e9900 */
[----:B------:R-:W4:Y:S01]  /*04e0*/  LDG.E.CONSTANT R21, desc[UR6][R6.64+0xc00] ;  /* 0x000c000606157981 */ /* 0x000f22000c1e9900 */
[----:B------:R-:W-:-:S03]  /*04f0*/  IMAD.WIDE R4, R25, 0x4, R4 ;  /* 0x0000000419047825 */ /* 0x000fc600078e0204 */
[----:B------:R-:W4:Y:S04]  /*0500*/  LDG.E.CONSTANT R18, desc[UR6][R2.64] ;  /* 0x0000000602127981 */ /* 0x000f28000c1e9900 */
[----:B------:R-:W4:Y:S04]  /*0510*/  LDG.E.CONSTANT R17, desc[UR6][R2.64+0x400] ;  /* 0x0004000602117981 */ /* 0x000f28000c1e9900 */
[----:B------:R-:W4:Y:S04]  /*0520*/  LDG.E.CONSTANT R23, desc[UR6][R2.64+0x800] ;  /* 0x0008000602177981 */ /* 0x000f28000c1e9900 */
[----:B------:R-:W4:Y:S04]  /*0530*/  LDG.E.CONSTANT R24, desc[UR6][R2.64+0xc00] ;  /* 0x000c000602187981 */ /* 0x000f28000c1e9900 */
[----:B------:R-:W4:Y:S04]  /*0540*/  LDG.E.CONSTANT R25, desc[UR6][R4.64] ;  /* 0x0000000604197981 */ /* 0x000f28000c1e9900 */
[----:B------:R-:W4:Y:S04]  /*0550*/  LDG.E.CONSTANT R26, desc[UR6][R4.64+0x400] ;  /* 0x00040006041a7981 */ /* 0x000f28000c1e9900 */
[----:B------:R-:W4:Y:S04]  /*0560*/  LDG.E.CONSTANT R22, desc[UR6][R4.64+0x800] ;  /* 0x0008000604167981 */ /* 0x000f28000c1e9900 */
[----:B------:R-:W4:Y:S01]  /*0570*/  LDG.E.CONSTANT R27, desc[UR6][R4.64+0xc00] ;  /* 0x000c0006041b7981 */ /* 0x000f22000c1e9900 */
[----:B------:R-:W-:-:S05]  /*0580*/  VIADD R11, R11, 0x1000 ;  /* 0x000010000b0b7836 */ /* 0x000fca0000000000 */
[----:B------:R-:W-:Y:S02]  /*0590*/  ISETP.GE.AND P1, PT, R11, R8, PT ;  /* 0x000000080b00720c */ /* 0x000fe40003f26270 */
[----:B--2--5:R-:W-:-:S04]  /*05a0*/  IADD3 R10, PT, PT, R10, R13, R0 ;  /* 0x0000000d0a0a7210 */ /* 0x024fc80007ffe000 */
[----:B---3--:R-:W-:-:S04]  /*05b0*/  IADD3 R10, PT, PT, R19, R12, R10 ;  /* 0x0000000c130a7210 */ /* 0x008fc80007ffe00a */
[----:B----4-:R-:W-:-:S04]  /*05c0*/  IADD3 R10, PT, PT, R15, R16, R10 ;  /* 0x000000100f0a7210 */ /* 0x010fc80007ffe00a */
[----:B------:R-:W-:-:S04]  /*05d0*/  IADD3 R10, PT, PT, R21, R14, R10 ;  /* 0x0000000e150a7210 */ /* 0x000fc80007ffe00a */
[----:B------:R-:W-:-:S04]  /*05e0*/  IADD3 R10, PT, PT, R17, R18, R10 ;  /* 0x00000012110a7210 */ /* 0x000fc80007ffe00a */
[----:B------:R-:W-:-:S04]  /*05f0*/  IADD3 R10, PT, PT, R24, R23, R10 ;  /* 0x00000017180a7210 */ /* 0x000fc80007ffe00a */
[----:B------:R-:W-:-:S04]  /*0600*/  IADD3 R25, PT, PT, R26, R25, R10 ;  /* 0x000000191a197210 */ /* 0x000fc80007ffe00a */
[----:B------:R-:W-:Y:S01]  /*0610*/  IADD3 R0, PT, PT, R27, R22, R25 ;  /* 0x000000161b007210 */ /* 0x000fe20007ffe019 */
[----:B------:R-:W-:Y:S06]  /*0620*/  @!P1 BRA `(.L_x_13) ;  /* 0xfffffffc00749947 */ /* 0x000fec000383ffff */
.L_x_12:
[----:B------:R-:W-:Y:S05]  /*0630*/  BSYNC.RECONVERGENT B2 ;  /* 0x0000000000027941 */ /* 0x000fea0003800200 */
.L_x_11:
[----:B------:R-:W-:Y:S01]  /*0640*/  IMAD.IADD R2, R20, 0x1, -R11 ;  /* 0x0000000114027824 */ /* 0x000fe200078e0a0b */
[----:B------:R-:W-:Y:S04]  /*0650*/  BSSY.RECONVERGENT B2, `(.L_x_14) ;  /* 0x0000015000027945 */ /* 0x000fe80003800200 */
[----:B------:R-:W-:-:S13]  /*0660*/  ISETP.GT.AND P1, PT, R2, 0x400, PT ;  /* 0x000004000200780c */ /* 0x000fda0003f24270 */
[----:B------:R-:W-:Y:S05]  /*0670*/  @!P1 BRA `(.L_x_15) ;  /* 0x0000000000489947 */ /* 0x000fea0003800000 */
[----:B------:R-:W0:Y:S01]  /*0680*/  LDC.64 R4, c[0x0][0x380] ;  /* 0x0000e000ff047b82 */ /* 0x000e220000000a00 */
[C---:B------:R-:W-:Y:S02]  /*0690*/  VIADD R13, R11.reuse, 0x400 ;  /* 0x000004000b0d7836 */ /* 0x040fe40000000000 */
[----:B0-----:R-:W-:-:S05]  /*06a0*/  IMAD.WIDE R2, R11, 0x4, R4 ;  /* 0x000000040b027825 */ /* 0x001fca00078e0204 */
[----:B------:R-:W2:Y:S01]  /*06b0*/  LDG.E.CONSTANT R7, desc[UR6][R2.64] ;  /* 0x0000000602077981 */ /* 0x000ea2000c1e9900 */
[----:B------:R-:W-:-:S03]  /*06c0*/  IMAD.WIDE R4, R13, 0x4, R4 ;  /* 0x000000040d047825 */ /* 0x000fc600078e0204 */
[----:B------:R-:W2:Y:S04]  /*06d0*/  LDG.E.CONSTANT R6, desc[UR6][R2.64+0x400] ;  /* 0x0004000602067981 */ /* 0x000ea8000c1e9900 */
[----:B------:R-:W3:Y:S04]  /*06e0*/  LDG.E.CONSTANT R13, desc[UR6][R2.64+0x800] ;  /* 0x00080006020d7981 */ /* 0x000ee8000c1e9900 */
[----:B------:R-:W3:Y:S04]  /*06f0*/  LDG.E.CONSTANT R8, desc[UR6][R2.64+0xc00] ;  /* 0x000c000602087981 */ /* 0x000ee8000c1e9900 */
[----:B------:R-:W4:Y:S04]  /*0700*/  LDG.E.CONSTANT R15, desc[UR6][R4.64] ;  /* 0x00000006040f7981 */ /* 0x000f28000c1e9900 */
[----:B------:R-:W4:Y:S04]  /*0710*/  LDG.E.CONSTANT R10, desc[UR6][R4.64+0x400] ;  /* 0x00040006040a7981 */ /* 0x000f28000c1e9900 */
[----:B------:R-:W4:Y:S04]  /*0720*/  LDG.E.CONSTANT R17, desc[UR6][R4.64+0x800] ;  /* 0x0008000604117981 */ /* 0x000f28000c1e9900 */
[----:B------:R-:W4:Y:S01]  /*0730*/  LDG.E.CONSTANT R12, desc[UR6][R4.64+0xc00] ;  /* 0x000c0006040c7981 */ /* 0x000f22000c1e9900 */
[----:B------:R-:W-:Y:S01]  /*0740*/  PLOP3.LUT P0, PT, PT, PT, PT, 0x8, 0x80 ;  /* 0x000000000080781c */ /* 0x000fe20003f0e170 */
[----:B------:R-:W-:Y:S01]  /*0750*/  VIADD R11, R11, 0x800 ;  /* 0x000008000b0b7836 */ /* 0x000fe20000000000 */
[----:B--2--5:R-:W-:-:S04]  /*0760*/  IADD3 R6, PT, PT, R6, R7, R0 ;  /* 0x0000000706067210 */ /* 0x024fc80007ffe000 */
[----:B---3--:R-:W-:-:S04]  /*0770*/  IADD3 R6, PT, PT, R8, R13, R6 ;  /* 0x0000000d08067210 */ /* 0x008fc80007ffe006 */
[----:B----4-:R-:W-:-:S04]  /*0780*/  IADD3 R6, PT, PT, R10, R15, R6 ;  /* 0x0000000f0a067210 */ /* 0x010fc80007ffe006 */
[----:B------:R-:W-:-:S07]  /*0790*/  IADD3 R0, PT, PT, R12, R17, R6 ;  /* 0x000000110c007210 */ /* 0x000fce0007ffe006 */
.L_x_15:
[----:B------:R-:W-:Y:S05]  /*07a0*/  BSYNC.RECONVERGENT B2 ;  /* 0x0000000000027941 */ /* 0x000fea0003800200 */
.L_x_14:
[----:B------:R-:W-:-:S13]  /*07b0*/  ISETP.LT.OR P0, PT, R11, R20, P0 ;  /* 0x000000140b00720c */ /* 0x000fda0000701670 */
[----:B------:R-:W-:Y:S05]  /*07c0*/  @!P0 BRA `(.L_x_7) ;  /* 0x0000000000208947 */ /* 0x000fea0003800000 */
[----:B------:R-:W0:Y:S02]  /*07d0*/  LDC.64 R2, c[0x0][0x380] ;  /* 0x0000e000ff027b82 */ /* 0x000e240000000a00 */
[----:B0-----:R-:W-:-:S05]  /*07e0*/  IMAD.WIDE R2, R11, 0x4, R2 ;  /* 0x000000040b027825 */ /* 0x001fca00078e0202 */
[----:B------:R-:W2:Y:S04]  /*07f0*/  LDG.E.CONSTANT R5, desc[UR6][R2.64] ;  /* 0x0000000602057981 */ /* 0x000ea8000c1e9900 */
[----:B------:R-:W2:Y:S04]  /*0800*/  LDG.E.CONSTANT R4, desc[UR6][R2.64+0x400] ;  /* 0x0004000602047981 */ /* 0x000ea8000c1e9900 */
[----:B------:R-:W3:Y:S04]  /*0810*/  LDG.E.CONSTANT R7, desc[UR6][R2.64+0x800] ;  /* 0x0008000602077981 */ /* 0x000ee8000c1e9900 */
[----:B------:R-:W3:Y:S01]  /*0820*/  LDG.E.CONSTANT R6, desc[UR6][R2.64+0xc00] ;  /* 0x000c000602067981 */ /* 0x000ee2000c1e9900 */
[----:B--2--5:R-:W-:-:S04]  /*0830*/  IADD3 R0, PT, PT, R4, R5, R0 ;  /* 0x0000000504007210 */ /* 0x024fc80007ffe000 */
[----:B---3--:R-:W-:-:S07]  /*0840*/  IADD3 R0, PT, PT, R6, R7, R0 ;  /* 0x0000000706007210 */ /* 0x008fce0007ffe000 */
.L_x_7:
[----:B------:R-:W-:Y:S05]  /*0850*/  BSYNC.RECONVERGENT B1 ;  /* 0x0000000000017941 */ /* 0x000fea0003800200 */
.L_x_6:
[----:B------:R-:W-:-:S13]  /*0860*/  ISETP.GE.AND P0, PT, R20, 0x100, PT ;  /* 0x000001001400780c */ /* 0x000fda0003f06270 */
[----:B------:R-:W-:Y:S05]  /*0870*/  @!P0 BRA `(.L_x_16) ;  /* 0x0000000000ac8947 */ /* 0x000fea0003800000 */
[----:B------:R-:W1:Y:S01]  /*0880*/  S2R R6, SR_LANEID ;  /* 0x0000000000067919 */ /* 0x000e620000000000 */
[----:B0----5:R-:W0:Y:S01]  /*0890*/  SHFL.DOWN PT, R2, R0, 0x1, 0x1f ;  /* 0x08201f0000027f89 */ /* 0x021e2200000e0000 */
[C---:B-1----:R-:W-:Y:S02]  /*08a0*/  ISETP.GT.AND P0, PT, R6.reuse, 0x1e, PT ;  /* 0x0000001e0600780c */ /* 0x042fe40003f04270 */
[----:B------:R-:W-:Y:S02]  /*08b0*/  ISETP.NE.AND P1, PT, R6, RZ, PT ;  /* 0x000000ff0600720c */ /* 0x000fe40003f25270 */
[----:B0-----:R-:W-:Y:S02]  /*08c0*/  SEL R3, R2, RZ, !P0 ;  /* 0x000000ff02037207 */ /* 0x001fe40004000000 */
[----:B------:R-:W-:-:S03]  /*08d0*/  ISETP.GT.AND P0, PT, R6, 0x1d, PT ;  /* 0x0000001d0600780c */ /* 0x000fc60003f04270 */
[----:B------:R-:W-:-:S05]  /*08e0*/  IMAD.IADD R3, R3, 0x1, R0 ;  /* 0x0000000103037824 */ /* 0x000fca00078e0200 */
[----:B------:R-:W0:Y:S01]  /*08f0*/  SHFL.DOWN PT, R2, R3, 0x2, 0x1f ;  /* 0x08401f0003027f89 */ /* 0x000e2200000e0000 */
[----:B------:R-:W1:Y:S01]  /*0900*/  @!P1 S2R R7, SR_CgaCtaId ;  /* 0x0000000000079919 */ /* 0x000e620000008800 */
[----:B0-----:R-:W-:Y:S02]  /*0910*/  SEL R2, R2, RZ, !P0 ;  /* 0x000000ff02027207 */ /* 0x001fe40004000000 */
[----:B------:R-:W-:-:S03]  /*0920*/  ISETP.GT.AND P0, PT, R6, 0x1b, PT ;  /* 0x0000001b0600780c */ /* 0x000fc60003f04270 */
[----:B------:R-:W-:-:S05]  /*0930*/  IMAD.IADD R2, R3, 0x1, R2 ;  /* 0x0000000103027824 */ /* 0x000fca00078e0202 */
[----:B------:R-:W0:Y:S02]  /*0940*/  SHFL.DOWN PT, R4, R2, 0x4, 0x1f ;  /* 0x08801f0002047f89 */ /* 0x000e2400000e0000 */
[----:B0-----:R-:W-:Y:S02]  /*0950*/  SEL R5, R4, RZ, !P0 ;  /* 0x000000ff04057207 */ /* 0x001fe40004000000 */
[----:B------:R-:W-:Y:S02]  /*0960*/  ISETP.GT.AND P0, PT, R6, 0x17, PT ;  /* 0x000000170600780c */ /* 0x000fe40003f04270 */
[----:B------:R-:W-:Y:S01]  /*0970*/  @!P1 MOV R4, 0x400 ;  /* 0x0000040000049802 */ /* 0x000fe20000000f00 */
[----:B------:R-:W-:Y:S01]  /*0980*/  IMAD.IADD R5, R2, 0x1, R5 ;  /* 0x0000000102057824 */ /* 0x000fe200078e0205 */
[----:B------:R-:W-:Y:S02]  /*0990*/  @!P1 SHF.R.U32.HI R2, RZ, 0x3, R9 ;  /* 0x00000003ff029819 */ /* 0x000fe40000011609 */
[----:B-1----:R-:W-:-:S02]  /*09a0*/  @!P1 LEA R7, R7, R4, 0x18 ;  /* 0x0000000407079211 */ /* 0x002fc400078ec0ff */
[----:B------:R-:W0:Y:S01]  /*09b0*/  SHFL.DOWN PT, R0, R5, 0x8, 0x1f ;  /* 0x09001f0005007f89 */ /* 0x000e2200000e0000 */
[----:B------:R-:W-:-:S05]  /*09c0*/  @!P1 LOP3.LUT R2, R2, 0x7c, RZ, 0xc0, !PT ;  /* 0x0000007c02029812 */ /* 0x000fca00078ec0ff */
[----:B------:R-:W-:Y:S01]  /*09d0*/  @!P1 IMAD.IADD R2, R2, 0x1, R7 ;  /* 0x0000000102029824 */ /* 0x000fe200078e0207 */
[----:B0-----:R-:W-:Y:S02]  /*09e0*/  SEL R0, R0, RZ, !P0 ;  /* 0x000000ff00007207 */ /* 0x001fe40004000000 */
[----:B------:R-:W-:-:S03]  /*09f0*/  ISETP.GT.AND P0, PT, R6, 0xf, PT ;  /* 0x0000000f0600780c */ /* 0x000fc60003f04270 */
[----:B------:R-:W-:-:S05]  /*0a00*/  IMAD.IADD R0, R5, 0x1, R0 ;  /* 0x0000000105007824 */ /* 0x000fca00078e0200 */
[----:B------:R-:W0:Y:S02]  /*0a10*/  SHFL.DOWN PT, R3, R0, 0x10, 0x1f ;  /* 0x0a001f0000037f89 */ /* 0x000e2400000e0000 */
[----:B0-----:R-:W-:Y:S02]  /*0a20*/  SEL R3, R3, RZ, !P0 ;  /* 0x000000ff03037207 */ /* 0x001fe40004000000 */
[----:B------:R-:W-:-:S03]  /*0a30*/  ISETP.NE.AND P0, PT, R9, RZ, PT ;  /* 0x000000ff0900720c */ /* 0x000fc60003f05270 */
[----:B------:R-:W-:-:S05]  /*0a40*/  IMAD.IADD R3, R0, 0x1, R3 ;  /* 0x0000000100037824 */ /* 0x000fca00078e0203 */
[----:B------:R0:W-:Y:S01]  /*0a50*/  @!P1 STS [R2+0x8], R3 ;  /* 0x0000080302009388 */ /* 0x0001e20000000800 */
[----:B------:R-:W-:Y:S06]  /*0a60*/  BAR.SYNC.DEFER_BLOCKING 0x0 ;  /* 0x0000000000007b1d */ /* 0x000fec0000010000 */
[----:B------:R-:W-:Y:S05]  /*0a70*/  @P0 BRA `(.L_x_17) ;  /* 0x0000002c00ac0947 */ /* 0x000fea0003800000 */
[----:B------:R-:W1:Y:S01]  /*0a80*/  S2UR UR5, SR_CgaCtaId ;  /* 0x00000000000579c3 */ /* 0x000e620000008800 */
[----:B------:R-:W-:Y:S02]  /*0a90*/  UMOV UR4, 0x400 ;  /* 0x0000040000047882 */ /* 0x000fe40000000000 */
[----:B-1----:R-:W-:-:S09]  /*0aa0*/  ULEA UR4, UR5, UR4, 0x18 ;  /* 0x0000000405047291 */ /* 0x002fd2000f8ec0ff */
[----:B------:R-:W-:Y:S04]  /*0ab0*/  LDS R0, [UR4+0xc] ;  /* 0x00000c04ff007984 */ /* 0x000fe80008000800 */
[----:B------:R-:W1:Y:S04]  /*0ac0*/  LDS.128 R4, [UR4+0x10] ;  /* 0x00001004ff047984 */ /* 0x000e680008000c00 */
[----:B------:R-:W2:Y:S01]  /*0ad0*/  LDS.64 R8, [UR4+0x20] ;  /* 0x00002004ff087984 */ /* 0x000ea20008000a00 */
[----:B-1----:R-:W-:-:S04]  /*0ae0*/  IADD3 R0, PT, PT, R4, R0, R3 ;  /* 0x0000000004007210 */ /* 0x002fc80007ffe003 */
[----:B------:R-:W-:-:S04]  /*0af0*/  IADD3 R0, PT, PT, R6, R0, R5 ;  /* 0x0000000006007210 */ /* 0x000fc80007ffe005 */
[----:B--2---:R-:W-:-:S05]  /*0b00*/  IADD3 R0, PT, PT, R8, R0, R7 ;  /* 0x0000000008007210 */ /* 0x004fca0007ffe007 */
[----:B0-----:R-:W-:Y:S01]  /*0b10*/  IMAD.IADD R3, R0, 0x1, R9 ;  /* 0x0000000100037824 */ /* 0x001fe200078e0209 */
[----:B------:R-:W-:Y:S06]  /*0b20*/  BRA `(.L_x_17) ;  /* 0x0000002c00807947 */ /* 0x000fec0003800000 */
.L_x_16:
[----:B0-----:R-:W-:Y:S01]  /*0b30*/  LOP3.LUT R2, R9, 0x3e0, RZ, 0xc0, !PT ;  /* 0x000003e009027812 */ /* 0x001fe200078ec0ff */
[----:B------:R-:W0:Y:S03]  /*0b40*/  S2R R8, SR_LANEID ;  /* 0x0000000000087919 */ /* 0x000e260000000000 */
[----:B------:R-:W-:Y:S01]  /*0b50*/  LOP3.LUT R5, RZ, R2, RZ, 0x33, !PT ;  /* 0x00000002ff057212 */ /* 0x000fe200078e33ff */
[----:B------:R-:W-:-:S04]  /*0b60*/  VIADD R3, R2, 0x20 ;  /* 0x0000002002037836 */ /* 0x000fc80000000000 */
[----:B------:R-:W-:Y:S01]  /*0b70*/  IMAD.IADD R5, R5, 0x1, R20 ;  /* 0x0000000105057824 */ /* 0x000fe200078e0214 */
[----:B------:R-:W-:-:S04]  /*0b80*/  ISETP.GT.AND P0, PT, R3, R20, PT ;  /* 0x000000140300720c */ /* 0x000fc80003f04270 */
[----:B------:R-:W-:-:S05]  /*0b90*/  SEL R5, R5, 0x1f, P0 ;  /* 0x0000001f05057807 */ /* 0x000fca0000000000 */
[----:B-----5:R-:W1:Y:S01]  /*0ba0*/  SHFL.DOWN PT, R2, R0, 0x1, R5 ;  /* 0x0820000000027989 */ /* 0x020e6200000e0005 */
[CC--:B0-----:R-:W-:Y:S01]  /*0bb0*/  ISETP.GE.AND P0, PT, R8.reuse, R5.reuse, PT ;  /* 0x000000050800720c */ /* 0x0c1fe20003f06270 */
[C---:B------:R-:W-:Y:S01]  /*0bc0*/  VIADD R4, R8.reuse, 0x2 ;  /* 0x0000000208047836 */ /* 0x040fe20000000000 */
[C---:B------:R-:W-:Y:S01]  /*0bd0*/  ISETP.NE.AND P1, PT, R8.reuse, RZ, PT ;  /* 0x000000ff0800720c */ /* 0x040fe20003f25270 */
[----:B------:R-:W-:Y:S01]  /*0be0*/  VIADD R6, R8, 0x4 ;  /* 0x0000000408067836 */ /* 0x000fe20000000000 */
[----:B-1----:R-:W-:Y:S02]  /*0bf0*/  SEL R3, R2, RZ, !P0 ;  /* 0x000000ff02037207 */ /* 0x002fe40004000000 */
[----:B------:R-:W-:-:S03]  /*0c00*/  ISETP.GT.AND P0, PT, R4, R5, PT ;  /* 0x000000050400720c */ /* 0x000fc60003f04270 */
[----:B------:R-:W-:-:S06]  /*0c10*/  IMAD.IADD R2, R3, 0x1, R0 ;  /* 0x0000000103027824 */ /* 0x000fcc00078e0200 */
[----:B------:R-:W0:Y:S01]  /*0c20*/  @!P1 S2R R10, SR_CgaCtaId ;  /* 0x00000000000a9919 */ /* 0x000e220000008800 */
[----:B------:R-:W-:Y:S01]  /*0c30*/  @!P1 MOV R7, 0x400 ;  /* 0x0000040000079802 */ /* 0x000fe20000000f00 */
[----:B------:R-:W1:Y:S02]  /*0c40*/  SHFL.DOWN PT, R3, R2, 0x2, R5 ;  /* 0x0840000002037989 */ /* 0x000e6400000e0005 */
[----:B-1----:R-:W-:Y:S02]  /*0c50*/  SEL R3, R3, RZ, !P0 ;  /* 0x000000ff03037207 */ /* 0x002fe40004000000 */
[----:B------:R-:W-:Y:S02]  /*0c60*/  ISETP.GT.AND P0, PT, R6, R5, PT ;  /* 0x000000050600720c */ /* 0x000fe40003f04270 */
[----:B------:R-:W-:Y:S01]  /*0c70*/  @!P1 SHF.R.U32.HI R6, RZ, 0x3, R9 ;  /* 0x00000003ff069819 */ /* 0x000fe20000011609 */
[----:B------:R-:W-:Y:S01]  /*0c80*/  IMAD.IADD R4, R2, 0x1, R3 ;  /* 0x0000000102047824 */ /* 0x000fe200078e0203 */
[----:B0-----:R-:W-:Y:S01]  /*0c90*/  @!P1 LEA R7, R10, R7, 0x18 ;  /* 0x000000070a079211 */ /* 0x001fe200078ec0ff */
[----:B------:R-:W-:Y:S01]  /*0ca0*/  VIADD R2, R8, 0x8 ;  /* 0x0000000808027836 */ /* 0x000fe20000000000 */
[----:B------:R-:W-:-:S02]  /*0cb0*/  @!P1 LOP3.LUT R6, R6, 0x7c, RZ, 0xc0, !PT ;  /* 0x0000007c06069812 */ /* 0x000fc400078ec0ff */
[----:B------:R-:W0:Y:S03]  /*0cc0*/  SHFL.DOWN PT, R3, R4, 0x4, R5 ;  /* 0x0880000004037989 */ /* 0x000e2600000e0005 */
[----:B------:R-:W-:Y:S01]  /*0cd0*/  @!P1 IMAD.IADD R6, R6, 0x1, R7 ;  /* 0x0000000106069824 */ /* 0x000fe200078e0207 */
[----:B0-----:R-:W-:Y:S02]  /*0ce0*/  SEL R3, R3, RZ, !P0 ;  /* 0x000000ff03037207 */ /* 0x001fe40004000000 */
[----:B------:R-:W-:-:S03]  /*0cf0*/  ISETP.GT.AND P0, PT, R2, R5, PT ;  /* 0x000000050200720c */ /* 0x000fc60003f04270 */
[----:B------:R-:W-:Y:S02]  /*0d00*/  IMAD.IADD R0, R4, 0x1, R3 ;  /* 0x0000000104007824 */ /* 0x000fe400078e0203 */
[----:B------:R-:W-:-:S03]  /*0d10*/  VIADD R4, R8, 0x10 ;  /* 0x0000001008047836 */ /* 0x000fc60000000000 */
[----:B------:R-:W0:Y:S02]  /*0d20*/  SHFL.DOWN PT, R3, R0, 0x8, R5 ;  /* 0x0900000000037989 */ /* 0x000e2400000e0005 */
[----:B0-----:R-:W-:Y:S02]  /*0d30*/  SEL R3, R3, RZ, !P0 ;  /* 0x000000ff03037207 */ /* 0x001fe40004000000 */
[----:B------:R-:W-:-:S03]  /*0d40*/  ISETP.GT.AND P0, PT, R4, R5, PT ;  /* 0x000000050400720c */ /* 0x000fc60003f04270 */
[----:B------:R-:W-:-:S05]  /*0d50*/  IMAD.IADD R2, R0, 0x1, R3 ;  /* 0x0000000100027824 */ /* 0x000fca00078e0203 */
[----:B------:R-:W0:Y:S02]  /*0d60*/  SHFL.DOWN PT, R3, R2, 0x10, R5 ;  /* 0x0a00000002037989 */ /* 0x000e2400000e0005 */
[----:B0-----:R-:W-:Y:S02]  /*0d70*/  SEL R3, R3, RZ, !P0 ;  /* 0x000000ff03037207 */ /* 0x001fe40004000000 */
[----:B------:R-:W-:-:S03]  /*0d80*/  ISETP.NE.AND P0, PT, R9, RZ, PT ;  /* 0x000000ff0900720c */ /* 0x000fc60003f05270 */
[----:B------:R-:W-:-:S05]  /*0d90*/  IMAD.IADD R3, R2, 0x1, R3 ;  /* 0x0000000102037824 */ /* 0x000fca00078e0203 */
[----:B------:R4:W-:Y:S01]  /*0da0*/  @!P1 STS [R6+0x8], R3 ;  /* 0x0000080306009388 */ /* 0x0009e20000000800 */
[----:B------:R-:W-:Y:S06]  /*0db0*/  BAR.SYNC.DEFER_BLOCKING 0x0 ;  /* 0x0000000000007b1d */ /* 0x000fec0000010000 */
[----:B------:R-:W-:Y:S05]  /*0dc0*/  @P0 BRA `(.L_x_17) ;  /* 0x0000002800d80947 */ /* 0x000fea0003800000 */
[----:B------:R-:W0:Y:S01]  /*0dd0*/  S2UR UR5, SR_CgaCtaId ;  /* 0x00000000000579c3 */ /* 0x000e220000008800 */
[----:B------:R-:W-:Y:S01]  /*0de0*/  UMOV UR4, 0x400 ;  /* 0x0000040000047882 */ /* 0x000fe20000000000 */
[C---:B------:R-:W-:Y:S02]  /*0df0*/  ISETP.GT.AND P2, PT, R20.reuse, 0x40, PT ;  /* 0x000000401400780c */ /* 0x040fe40003f44270 */
[C---:B------:R-:W-:Y:S02]  /*0e00*/  ISETP.GT.AND P1, PT, R20.reuse, 0x20, PT ;  /* 0x000000201400780c */ /* 0x040fe40003f24270 */
[----:B------:R-:W-:Y:S01]  /*0e10*/  ISETP.GT.AND P3, PT, R20, 0x80, PT ;  /* 0x000000801400780c */ /* 0x000fe20003f64270 */
[----:B0-----:R-:W-:-:S09]  /*0e20*/  ULEA UR4, UR5, UR4, 0x18 ;  /* 0x0000000405047291 */ /* 0x001fd2000f8ec0ff */
[----:B----4-:R-:W0:Y:S04]  /*0e30*/  LDS.128 R4, [UR4+0x10] ;  /* 0x00001004ff047984 */ /* 0x010e280008000c00 */
[----:B------:R-:W1:Y:S04]  /*0e40*/  LDS R0, [UR4+0xc] ;  /* 0x00000c04ff007984 */ /* 0x000e680008000800 */
[----:B------:R-:W2:Y:S01]  /*0e50*/  LDS.64 R8, [UR4+0x20] ;  /* 0x00002004ff087984 */ /* 0x000ea20008000a00 */
[----:B0-----:R-:W-:Y:S02]  /*0e60*/  SEL R4, R4, RZ, P2 ;  /* 0x000000ff04047207 */ /* 0x001fe40001000000 */
[----:B------:R-:W-:-:S02]  /*0e70*/  ISETP.GT.AND P2, PT, R20, 0x60, PT ;  /* 0x000000601400780c */ /* 0x000fc40003f44270 */
[----:B-1----:R-:W-:Y:S02]  /*0e80*/  SEL R0, R0, RZ, P1 ;  /* 0x000000ff00007207 */ /* 0x002fe40000800000 */
[----:B------:R-:W-:Y:S02]  /*0e90*/  SEL R5, R5, RZ, P2 ;  /* 0x000000ff05057207 */ /* 0x000fe40001000000 */
[----:B------:R-:W-:Y:S02]  /*0ea0*/  IADD3 R0, PT, PT, R4, R0, R3 ;  /* 0x0000000004007210 */ /* 0x000fe40007ffe003 */
[----:B------:R-:W-:Y:S02]  /*0eb0*/  ISETP.GT.AND P1, PT, R20, 0xa0, PT ;  /* 0x000000a01400780c */ /* 0x000fe40003f24270 */
[----:B------:R-:W-:Y:S02]  /*0ec0*/  SEL R6, R6, RZ, P3 ;  /* 0x000000ff06067207 */ /* 0x000fe40001800000 */
[----:B------:R-:W-:-:S02]  /*0ed0*/  ISETP.GT.AND P2, PT, R20, 0xc0, PT ;  /* 0x000000c01400780c */ /* 0x000fc40003f44270 */
[----:B------:R-:W-:Y:S02]  /*0ee0*/  ISETP.GT.AND P3, PT, R20, 0xe0, PT ;  /* 0x000000e01400780c */ /* 0x000fe40003f64270 */
[----:B------:R-:W-:Y:S02]  /*0ef0*/  SEL R7, R7, RZ, P1 ;  /* 0x000000ff07077207 */ /* 0x000fe40000800000 */
[----:B------:R-:W-:Y:S02]  /*0f00*/  IADD3 R0, PT, PT, R6, R0, R5 ;  /* 0x0000000006007210 */ /* 0x000fe40007ffe005 */
[----:B--2---:R-:W-:Y:S02]  /*0f10*/  SEL R8, R8, RZ, P2 ;  /* 0x000000ff08087207 */ /* 0x004fe40001000000 */
[----:B------:R-:W-:Y:S02]  /*0f20*/  SEL R9, R9, RZ, P3 ;  /* 0x000000ff09097207 */ /* 0x000fe40001800000 */
[----:B------:R-:W-:-:S05]  /*0f30*/  IADD3 R0, PT, PT, R8, R0, R7 ;  /* 0x0000000008007210 */ /* 0x000fca0007ffe007 */
[----:B------:R-:W-:Y:S01]  /*0f40*/  IMAD.IADD R3, R0, 0x1, R9 ;  /* 0x0000000100037824 */ /* 0x000fe200078e0209 */
[----:B------:R-:W-:Y:S06]  /*0f50*/  BRA `(.L_x_17) ;  /* 0x0000002800747947 */ /* 0x000fec0003800000 */
.L_x_3:
[----:B------:R-:W0:Y:S01]  /*0f60*/  S2R R0, SR_TID.X ;  /* 0x0000000000007919 */ /* 0x000e220000002100 */
[----:B------:R-:W1:Y:S01]  /*0f70*/  LDC.64 R2, c[0x0][0x380] ;  /* 0x0000e000ff027b82 */ /* 0x000e620000000a00 */
[----:B0-----:R-:W-:-:S04]  /*0f80*/  IMAD.SHL.U32 R5, R0, 0x4, RZ ;  /* 0x0000000400057824 */ /* 0x001fc800078e00ff */
[----:B-1----:R-:W-:-:S05]  /*0f90*/  IMAD.WIDE.U32 R2, R5, 0x4, R2 ;  /* 0x0000000405027825 */ /* 0x002fca00078e0002 */
[----:B------:R-:W2:Y:S04]  /*0fa0*/  LDG.E.128.CONSTANT R4, desc[UR6][R2.64] ;  /* 0x0000000602047981 */ /* 0x000ea8000c1e9d00 */
[----:B------:R-:W3:Y:S04]  /*0fb0*/  LDG.E.128.CONSTANT R8, desc[UR6][R2.64+0x1000] ;  /* 0x0010000602087981 */ /* 0x000ee8000c1e9d00 */
[----:B------:R-:W4:Y:S04]  /*0fc0*/  LDG.E.128.CONSTANT R12, desc[UR6][R2.64+0x2000] ;  /* 0x00200006020c7981 */ /* 0x000f28000c1e9d00 */
[----:B------:R-:W5:Y:S01]  /*0fd0*/  LDG.E.128.CONSTANT R16, desc[UR6][R2.64+0x3000] ;  /* 0x0030000602107981 */ /* 0x000f62000c1e9d00 */
[----:B------:R-:W-:Y:S01]  /*0fe0*/  ISETP.GE.U32.AND P0, PT, R20, 0x2000, PT ;  /* 0x000020001400780c */ /* 0x000fe20003f06070 */
[----:B------:R-:W-:Y:S01]  /*0ff0*/  IMAD.MOV.U32 R23, RZ, RZ, 0x1000 ;  /* 0x00001000ff177424 */ /* 0x000fe200078e00ff */
[----:B--2---:R-:W-:-:S04]  /*1000*/  IADD3 R5, PT, PT, R6, R5, R4 ;  /* 0x0000000506057210 */ /* 0x004fc80007ffe004 */
[----:B---3--:R-:W-:-:S04]  /*1010*/  IADD3 R5, PT, PT, R8, R7, R5 ;  /* 0x0000000708057210 */ /* 0x008fc80007ffe005 */
[----:B------:R-:W-:-:S04]  /*1020*/  IADD3 R5, PT, PT, R10, R9, R5 ;  /* 0x000000090a057210 */ /* 0x000fc80007ffe005 */
[----:B----4-:R-:W-:-:S04]  /*1030*/  IADD3 R5, PT, PT, R12, R11, R5 ;  /* 0x0000000b0c057210 */ /* 0x010fc80007ffe005 */
[----:B------:R-:W-:-:S04]  /*1040*/  IADD3 R5, PT, PT, R14, R13, R5 ;  /* 0x0000000d0e057210 */ /* 0x000fc80007ffe005 */
[----:B-----5:R-:W-:-:S04]  /*1050*/  IADD3 R5, PT, PT, R16, R15, R5 ;  /* 0x0000000f10057210 */ /* 0x020fc80007ffe005 */
[----:B------:R-:W-:-:S05]  /*1060*/  IADD3 R5, PT, PT, R18, R17, R5 ;  /* 0x0000001112057210 */ /* 0x000fca0007ffe005 */
[----:B------:R-:W-:Y:S01]  /*1070*/  IMAD.IADD R21, R19, 0x1, R5 ;  /* 0x0000000113157824 */ /* 0x000fe200078e0205 */
[----:B------:R-:W-:Y:S06]  /*1080*/  @!P0 BRA `(.L_x_18) ;  /* 0x00000000005c8947 */ /* 0x000fec0003800000 */
[----:B------:R-:W0:Y:S01]  /*1090*/  LDC R24, c[0x0][0x390] ;  /* 0x0000e400ff187b82 */ /* 0x000e220000000800 */
[----:B------:R-:W-:Y:S02]  /*10a0*/  VIADD R22, R20, 0xfffff000 ;  /* 0xfffff00014167836 */ /* 0x000fe40000000000 */
[----:B------:R-:W-:-:S07]  /*10b0*/  IMAD.MOV.U32 R23, RZ, RZ, 0x1000 ;  /* 0x00001000ff177424 */ /* 0x000fce00078e00ff */
.L_x_20:
[----:B------:R-:W-:-:S05]  /*10c0*/  IMAD.WIDE R26, R23, 0x4, R2 ;  /* 0x00000004171a7825 */ /* 0x000fca00078e0202 */
[----:B------:R-:W2:Y:S04]  /*10d0*/  LDG.E.128.CONSTANT R12, desc[UR6][R26.64] ;  /* 0x000000061a0c7981 */ /* 0x000ea8000c1e9d00 */
[----:B------:R-:W3:Y:S04]  /*10e0*/  LDG.E.128.CONSTANT R16, desc[UR6][R26.64+0x1000] ;  /* 0x001000061a107981 */ /* 0x000ee8000c1e9d00 */
[----:B------:R-:W4:Y:S04]  /*10f0*/  LDG.E.128.CONSTANT R4, desc[UR6][R26.64+0x2000] ;  /* 0x002000061a047981 */ /* 0x000f28000c1e9d00 */
[----:B------:R-:W5:Y:S01]  /*1100*/  LDG.E.128.CONSTANT R8, desc[UR6][R26.64+0x3000] ;  /* 0x003000061a087981 */ /* 0x000f62000c1e9d00 */
[----:B0-----:R-:W-:Y:S01]  /*1110*/  IMAD.MOV.U32 R20, RZ, RZ, R24 ;  /* 0x000000ffff147224 */ /* 0x001fe200078e0018 */
[----:B--2---:R-:W-:-:S04]  /*1120*/  IADD3 R13, PT, PT, R13, R12, R21 ;  /* 0x0000000c0d0d7210 */ /* 0x004fc80007ffe015 */
[----:B------:R-:W-:-:S04]  /*1130*/  IADD3 R13, PT, PT, R15, R14, R13 ;  /* 0x0000000e0f0d7210 */ /* 0x000fc80007ffe00d */
[----:B---3--:R-:W-:-:S04]  /*1140*/  IADD3 R13, PT, PT, R17, R16, R13 ;  /* 0x00000010110d7210 */ /* 0x008fc80007ffe00d */
[----:B------:R-:W-:-:S04]  /*1150*/  IADD3 R13, PT, PT, R19, R18, R13 ;  /* 0x00000012130d7210 */ /* 0x000fc80007ffe00d */
[----:B----4-:R-:W-:Y:S01]  /*1160*/  IADD3 R13, PT, PT, R5, R4, R13 ;  /* 0x00000004050d7210 */ /* 0x010fe20007ffe00d */
[----:B------:R-:W-:-:S03]  /*1170*/  IMAD.IADD R4, R20, 0x1, -R23 ;  /* 0x0000000114047824 */ /* 0x000fc600078e0a17 */
[----:B------:R-:W-:Y:S02]  /*1180*/  IADD3 R13, PT, PT, R7, R6, R13 ;  /* 0x00000006070d7210 */ /* 0x000fe40007ffe00d */
[----:B------:R-:W-:Y:S02]  /*1190*/  ISETP.GE.AND P0, PT, R4, 0x1000, PT ;  /* 0x000010000400780c */ /* 0x000fe40003f06270 */
[----:B-----5:R-:W-:-:S04]  /*11a0*/  IADD3 R13, PT, PT, R9, R8, R13 ;  /* 0x00000008090d7210 */ /* 0x020fc80007ffe00d */
[----:B------:R-:W-:-:S07]  /*11b0*/  IADD3 R21, PT, PT, R11, R10, R13 ;  /* 0x0000000a0b157210 */ /* 0x000fce0007ffe00d */
[----:B------:R-:W-:Y:S05]  /*11c0*/  @!P0 BRA `(.L_x_19) ;  /* 0x0000000400fc8947 */ /* 0x000fea0003800000 */
[----:B------:R-:W-:-:S05]  /*11d0*/  VIADD R23, R23, 0x1000 ;  /* 0x0000100017177836 */ /* 0x000fca0000000000 */
[----:B------:R-:W-:-:S13]  /*11e0*/  ISETP.GT.AND P0, PT, R23, R22, PT ;  /* 0x000000161700720c */ /* 0x000fda0003f04270 */
[----:B------:R-:W-:Y:S05]  /*11f0*/  @!P0 BRA `(.L_x_20) ;  /* 0xfffffffc00b08947 */ /* 0x000fea000383ffff */
.L_x_18:
[----:B------:R-:W-:-:S13]  /*1200*/  ISETP.GE.AND P0, PT, R23, R20, PT ;  /* 0x000000141700720c */ /* 0x000fda0003f06270 */
[----:B------:R-:W-:Y:S05]  /*1210*/  @P0 BRA `(.L_x_19) ;  /* 0x0000000400e80947 */ /* 0x000fea0003800000 */
[----:B------:R-:W-:Y:S01]  /*1220*/  IMAD.IADD R9, R20, 0x1, -R23 ;  /* 0x0000000114097824 */ /* 0x000fe200078e0a17 */
[----:B------:R-:W-:Y:S04]  /*1230*/  BSSY.RECONVERGENT B1, `(.L_x_19) ;  /* 0x0000078000017945 */ /* 0x000fe80003800200 */
[----:B------:R-:W-:-:S13]  /*1240*/  ISETP.GE.AND P0, PT, R0, R9, PT ;  /* 0x000000090000720c */ /* 0x000fda0003f06270 */
[----:B------:R-:W-:Y:S05]  /*1250*/  @P0 BRA `(.L_x_21) ;  /* 0x0000000400d40947 */ /* 0x000fea0003800000 */
[----:B------:R-:W-:Y:S01]  /*1260*/  LOP3.LUT R2, RZ, R0, RZ, 0x33, !PT ;  /* 0x00000000ff027212 */ /* 0x000fe200078e33ff */
[----:B------:R-:W-:Y:S01]  /*1270*/  BSSY.RECONVERGENT B2, `(.L_x_22) ;  /* 0x0000015000027945 */ /* 0x000fe20003800200 */
[----:B------:R-:W-:Y:S02]  /*1280*/  IMAD.MOV.U32 R8, RZ, RZ, R0 ;  /* 0x000000ffff087224 */ /* 0x000fe400078e0000 */
[----:B------:R-:W-:-:S04]  /*1290*/  IADD3 R2, PT, PT, -R23, R20, R2 ;  /* 0x0000001417027210 */ /* 0x000fc80007ffe102 */
[C---:B------:R-:W-:Y:S02]  /*12a0*/  LOP3.LUT R3, R2.reuse, 0x300, RZ, 0xc0, !PT ;  /* 0x0000030002037812 */ /* 0x040fe400078ec0ff */
[----:B------:R-:W-:Y:S02]  /*12b0*/  ISETP.GE.U32.AND P1, PT, R2, 0x300, PT ;  /* 0x000003000200780c */ /* 0x000fe40003f26070 */
[----:B------:R-:W-:-:S13]  /*12c0*/  ISETP.NE.AND P0, PT, R3, 0x300, PT ;  /* 0x000003000300780c */ /* 0x000fda0003f05270 */
[----:B------:R-:W-:Y:S05]  /*12d0*/  @!P0 BRA `(.L_x_23) ;  /* 0x0000000000388947 */ /* 0x000fea0003800000 */
[----:B------:R-:W0:Y:S01]  /*12e0*/  LDC.64 R4, c[0x0][0x380] ;  /* 0x0000e000ff047b82 */ /* 0x000e220000000a00 */
[----:B------:R-:W-:Y:S01]  /*12f0*/  LEA.HI R2, R2, 0x1, RZ, 0x18 ;  /* 0x0000000102027811 */ /* 0x000fe200078fc0ff */
[----:B------:R-:W-:Y:S02]  /*1300*/  IMAD.IADD R7, R0, 0x1, R23 ;  /* 0x0000000100077824 */ /* 0x000fe400078e0217 */
[----:B------:R-:W-:Y:S01]  /*1310*/  IMAD.MOV.U32 R8, RZ, RZ, R0 ;  /* 0x000000ffff087224 */ /* 0x000fe200078e0000 */
[----:B------:R-:W-:-:S05]  /*1320*/  LOP3.LUT R2, R2, 0x3, RZ, 0xc0, !PT ;  /* 0x0000000302027812 */ /* 0x000fca00078ec0ff */
[----:B------:R-:W-:-:S07]  /*1330*/  IMAD.MOV R6, RZ, RZ, -R2 ;  /* 0x000000ffff067224 */ /* 0x000fce00078e0a02 */
.L_x_24:
[----:B0-----:R-:W-:-:S06]  /*1340*/  IMAD.WIDE.U32 R2, R7, 0x4, R4 ;  /* 0x0000000407027825 */ /* 0x001fcc00078e0004 */
[----:B------:R-:W2:Y:S01]  /*1350*/  LDG.E.CONSTANT R2, desc[UR6][R2.64] ;  /* 0x0000000602027981 */ /* 0x000ea2000c1e9900 */
[----:B------:R-:W-:Y:S02]  /*1360*/  VIADD R6, R6, 0x1 ;  /* 0x0000000106067836 */ /* 0x000fe40000000000 */
[----:B------:R-:W-:Y:S02]  /*1370*/  VIADD R8, R8, 0x100 ;  /* 0x0000010008087836 */ /* 0x000fe40000000000 */
[----:B------:R-:W-:Y:S01]  /*1380*/  VIADD R7, R7, 0x100 ;  /* 0x0000010007077836 */ /* 0x000fe20000000000 */
[----:B------:R-:W-:Y:S01]  /*1390*/  ISETP.NE.AND P0, PT, R6, RZ, PT ;  /* 0x000000ff0600720c */ /* 0x000fe20003f05270 */
[----:B--2---:R-:W-:-:S12]  /*13a0*/  IMAD.IADD R21, R2, 0x1, R21 ;  /* 0x0000000102157824 */ /* 0x004fd800078e0215 */
[----:B------:R-:W-:Y:S05]  /*13b0*/  @P0 BRA `(.L_x_24) ;  /* 0xfffffffc00e00947 */ /* 0x000fea000383ffff */
.L_x_23:
[----:B------:R-:W-:Y:S05]  /*13c0*/  BSYNC.RECONVERGENT B2 ;  /* 0x0000000000027941 */ /* 0x000fea0003800200 */
.L_x_22:
[----:B------:R-:W-:Y:S05]  /*13d0*/  @!P1 BRA `(.L_x_21) ;  /* 0x0000000400749947 */ /* 0x000fea0003800000 */
[----:B------:R-:W0:Y:S01]  /*13e0*/  LDCU.64 UR4, c[0x0][0x380] ;  /* 0x00007000ff0477ac */ /* 0x000e220008000a00 */
[----:B------:R-:W-:Y:S01]  /*13f0*/  IMAD.IADD R5, R9, 0x1, -R8 ;  /* 0x0000000109057824 */ /* 0x000fe200078e0a08 */
[C---:B------:R-:W-:Y:S01]  /*1400*/  IADD3 R3, P0, PT, R8.reuse, R23, RZ ;  /* 0x0000001708037210 */ /* 0x040fe20007f1e0ff */
[----:B------:R-:W-:Y:S01]  /*1410*/  BSSY.RECONVERGENT B2, `(.L_x_25) ;  /* 0x0000033000027945 */ /* 0x000fe20003800200 */
[----:B------:R-:W-:Y:S02]  /*1420*/  IMAD.IADD R23, R8, 0x1, R23 ;  /* 0x0000000108177824 */ /* 0x000fe400078e0217 */
[----:B------:R-:W-:Y:S01]  /*1430*/  ISETP.GT.AND P1, PT, R5, 0xc00, PT ;  /* 0x00000c000500780c */ /* 0x000fe20003f24270 */
[----:B------:R-:W-:Y:S01]  /*1440*/  IMAD.X R4, RZ, RZ, RZ, P0 ;  /* 0x000000ffff047224 */ /* 0x000fe200000e06ff */
[----:B0-----:R-:W-:-:S04]  /*1450*/  LEA R2, P0, R3, UR4, 0x2 ;  /* 0x0000000403027c11 */ /* 0x001fc8000f8010ff */
[----:B------:R-:W-:Y:S02]  /*1460*/  LEA.HI.X R3, R3, UR5, R4, 0x2, P0 ;  /* 0x0000000503037c11 */ /* 0x000fe400080f1404 */
[----:B------:R-:W-:-:S05]  /*1470*/  IADD3 R2, P0, PT, R2, 0x800, RZ ;  /* 0x0000080002027810 */ /* 0x000fca0007f1e0ff */
[----:B------:R-:W-:Y:S01]  /*1480*/  IMAD.X R3, RZ, RZ, R3, P0 ;  /* 0x000000ffff037224 */ /* 0x000fe200000e0603 */
[----:B------:R-:W-:Y:S01]  /*1490*/  PLOP3.LUT P0, PT, PT, PT, PT, 0x80, 0x8 ;  /* 0x000000000008781c */ /* 0x000fe20003f0f070 */
[----:B------:R-:W-:-:S12]  /*14a0*/  @!P1 BRA `(.L_x_26) ;  /* 0x0000000000a49947 */ /* 0x000fd80003800000 */
[----:B------:R-:W-:Y:S01]  /*14b0*/  PLOP3.LUT P0, PT, PT, PT, PT, 0x8, 0x80 ;  /* 0x000000000080781c */ /* 0x000fe20003f0e170 */
[----:B------:R-:W-:-:S12]  /*14c0*/  VIADD R11, R9, 0xfffff400 ;  /* 0xfffff400090b7836 */ /* 0x000fd80000000000 */
.L_x_27:
[----:B------:R-:W0:Y:S01]  /*14d0*/  LDC.64 R4, c[0x0][0x380] ;  /* 0x0000e000ff047b82 */ /* 0x000e220000000a00 */
[C---:B------:R-:W-:Y:S01]  /*14e0*/  VIADD R27, R23.reuse, 0x400 ;  /* 0x00000400171b7836 */ /* 0x040fe20000000000 */
[----:B------:R-:W2:Y:S01]  /*14f0*/  LDG.E.CONSTANT R12, desc[UR6][R2.64+-0x400] ;  /* 0xfffc0006020c7981 */ /* 0x000ea2000c1e9900 */
[----:B------:R-:W-:-:S03]  /*1500*/  VIADD R7, R23, 0x800 ;  /* 0x0000080017077836 */ /* 0x000fc60000000000 */
[----:B------:R-:W3:Y:S04]  /*1510*/  LDG.E.CONSTANT R18, desc[UR6][R2.64] ;  /* 0x0000000602127981 */ /* 0x000ee8000c1e9900 */
[----:B------:R-:W3:Y:S04]  /*1520*/  LDG.E.CONSTANT R17, desc[UR6][R2.64+0x400] ;  /* 0x0004000602117981 */ /* 0x000ee8000c1e9900 */
[----:B------:R-:W4:Y:S01]  /*1530*/  LDG.E.CONSTANT R15, desc[UR6][R2.64+0xc00] ;  /* 0x000c0006020f7981 */ /* 0x000f22000c1e9900 */
[----:B------:R-:W-:-:S03]  /*1540*/  VIADD R29, R23, 0xc00 ;  /* 0x00000c00171d7836 */ /* 0x000fc60000000000 */
[----:B------:R-:W5:Y:S04]  /*1550*/  LDG.E.CONSTANT R14, desc[UR6][R2.64+0x1000] ;  /* 0x00100006020e7981 */ /* 0x000f68000c1e9900 */
[----:B------:R-:W5:Y:S01]  /*1560*/  LDG.E.CONSTANT R13, desc[UR6][R2.64+0x1400] ;  /* 0x00140006020d7981 */ /* 0x000f62000c1e9900 */
[----:B0-----:R-:W-:-:S03]  /*1570*/  IMAD.WIDE.U32 R24, R23, 0x4, R4 ;  /* 0x0000000417187825 */ /* 0x001fc600078e0004 */
[----:B------:R-:W5:Y:S04]  /*1580*/  LDG.E.CONSTANT R19, desc[UR6][R2.64+0x1c00] ;  /* 0x001c000602137981 */ /* 0x000f68000c1e9900 */
[----:B------:R-:W2:Y:S01]  /*1590*/  LDG.E.CONSTANT R10, desc[UR6][R24.64] ;  /* 0x00000006180a7981 */ /* 0x000ea2000c1e9900 */
[----:B------:R-:W-:-:S03]  /*15a0*/  IMAD.WIDE.U32 R26, R27, 0x4, R4 ;  /* 0x000000041b1a7825 */ /* 0x000fc600078e0004 */
[----:B------:R-:W5:Y:S01]  /*15b0*/  LDG.E.CONSTANT R20, desc[UR6][R2.64+0x2400] ;  /* 0x0024000602147981 */ /* 0x000f62000c1e9900 */
[----:B------:R-:W-:-:S03]  /*15c0*/  IMAD.WIDE.U32 R6, R7, 0x4, R4 ;  /* 0x0000000407067825 */ /* 0x000fc600078e0004 */
[----:B------:R-:W4:Y:S01]  /*15d0*/  LDG.E.CONSTANT R16, desc[UR6][R26.64] ;  /* 0x000000061a107981 */ /* 0x000f22000c1e9900 */
[----:B------:R-:W-:-:S03]  /*15e0*/  IMAD.WIDE.U32 R4, R29, 0x4, R4 ;  /* 0x000000041d047825 */ /* 0x000fc600078e0004 */
[----:B------:R-:W5:Y:S04]  /*15f0*/  LDG.E.CONSTANT R6, desc[UR6][R6.64] ;  /* 0x0000000606067981 */ /* 0x000f68000c1e9900 */
[----:B------:R-:W5:Y:S04]  /*1600*/  LDG.E.CONSTANT R25, desc[UR6][R2.64+0x2000] ;  /* 0x0020000602197981 */ /* 0x000f68000c1e9900 */
[----:B------:R0:W5:Y:S04]  /*1610*/  LDG.E.CONSTANT R5, desc[UR6][R4.64] ;  /* 0x0000000604057981 */ /* 0x000168000c1e9900 */
[----:B------:R-:W5:Y:S04]  /*1620*/  LDG.E.CONSTANT R24, desc[UR6][R2.64+0x2c00] ;  /* 0x002c000602187981 */ /* 0x000f68000c1e9900 */
[----:B------:R-:W5:Y:S04]  /*1630*/  LDG.E.CONSTANT R27, desc[UR6][R2.64+0x3000] ;  /* 0x00300006021b7981 */ /* 0x000f68000c1e9900 */
[----:B------:R1:W5:Y:S01]  /*1640*/  LDG.E.CONSTANT R22, desc[UR6][R2.64+0x3400] ;  /* 0x0034000602167981 */ /* 0x000362000c1e9900 */
[----:B------:R-:W-:-:S05]  /*1650*/  VIADD R8, R8, 0x1000 ;  /* 0x0000100008087836 */ /* 0x000fca0000000000 */
[----:B------:R-:W-:Y:S02]  /*1660*/  ISETP.GE.AND P1, PT, R8, R11, PT ;  /* 0x0000000b0800720c */ /* 0x000fe40003f26270 */
[----:B0-----:R-:W-:Y:S01]  /*1670*/  IADD3 R4, P2, PT, R2, 0x4000, RZ ;  /* 0x0000400002047810 */ /* 0x001fe20007f5e0ff */
[----:B------:R-:W-:-:S04]  /*1680*/  VIADD R23, R23, 0x1000 ;  /* 0x0000100017177836 */ /* 0x000fc80000000000 */
[----:B-1----:R-:W-:Y:S02]  /*1690*/  IMAD.X R3, RZ, RZ, R3, P2 ;  /* 0x000000ffff037224 */ /* 0x002fe400010e0603 */
[----:B------:R-:W-:Y:S01]  /*16a0*/  IMAD.MOV.U32 R2, RZ, RZ, R4 ;  /* 0x000000ffff027224 */ /* 0x000fe200078e0004 */
[----:B--2---:R-:W-:-:S04]  /*16b0*/  IADD3 R10, PT, PT, R12, R10, R21 ;  /* 0x0000000a0c0a7210 */ /* 0x004fc80007ffe015 */
[----:B---3--:R-:W-:-:S04]  /*16c0*/  IADD3 R10, PT, PT, R17, R18, R10 ;  /* 0x00000012110a7210 */ /* 0x008fc80007ffe00a */
[----:B----4-:R-:W-:-:S04]  /*16d0*/  IADD3 R10, PT, PT, R15, R16, R10 ;  /* 0x000000100f0a7210 */ /* 0x010fc80007ffe00a */
[----:B-----5:R-:W-:-:S04]  /*16e0*/  IADD3 R10, PT, PT, R13, R14, R10 ;  /* 0x0000000e0d0a7210 */ /* 0x020fc80007ffe00a */
[----:B------:R-:W-:-:S04]  /*16f0*/  IADD3 R6, PT, PT, R19, R6, R10 ;  /* 0x0000000613067210 */ /* 0x000fc80007ffe00a */
[----:B------:R-:W-:-:S04]  /*1700*/  IADD3 R6, PT, PT, R20, R25, R6 ;  /* 0x0000001914067210 */ /* 0x000fc80007ffe006 */
[----:B------:R-:W-:-:S04]  /*1710*/  IADD3 R5, PT, PT, R24, R5, R6 ;  /* 0x0000000518057210 */ /* 0x000fc80007ffe006 */
[----:B------:R-:W-:Y:S01]  /*1720*/  IADD3 R21, PT, PT, R22, R27, R5 ;  /* 0x0000001b16157210 */ /* 0x000fe20007ffe005 */
[----:B------:R-:W-:Y:S06]  /*1730*/  @!P1 BRA `(.L_x_27) ;  /* 0xfffffffc00649947 */ /* 0x000fec000383ffff */
.L_x_26:
[----:B------:R-:W-:Y:S05]  /*1740*/  BSYNC.RECONVERGENT B2 ;  /* 0x0000000000027941 */ /* 0x000fea0003800200 */
.L_x_25:
[----:B------:R-:W-:Y:S01]  /*1750*/  IMAD.IADD R4, R9, 0x1, -R8 ;  /* 0x0000000109047824 */ /* 0x000fe200078e0a08 */
[----:B------:R-:W-:Y:S04]  /*1760*/  BSSY.RECONVERGENT B2, `(.L_x_28) ;  /* 0x000001a000027945 */ /* 0x000fe80003800200 */
[----:B------:R-:W-:-:S13]  /*1770*/  ISETP.GT.AND P1, PT, R4, 0x400, PT ;  /* 0x000004000400780c */ /* 0x000fda0003f24270 */
[----:B------:R-:W-:Y:S05]  /*1780*/  @!P1 BRA `(.L_x_29) ;  /* 0x00000000005c9947 */ /* 0x000fea0003800000 */
[----:B------:R-:W0:Y:S01]  /*1790*/  LDC.64 R6, c[0x0][0x380] ;  /* 0x0000e000ff067b82 */ /* 0x000e220000000a00 */
[C---:B------:R-:W-:Y:S01]  /*17a0*/  VIADD R11, R23.reuse, 0x400 ;  /* 0x00000400170b7836 */ /* 0x040fe20000000000 */
[----:B------:R-:W2:Y:S04]  /*17b0*/  LDG.E.CONSTANT R10, desc[UR6][R2.64+-0x400] ;  /* 0xfffc0006020a7981 */ /* 0x000ea8000c1e9900 */
[----:B------:R-:W3:Y:S04]  /*17c0*/  LDG.E.CONSTANT R12, desc[UR6][R2.64+0x400] ;  /* 0x00040006020c7981 */ /* 0x000ee8000c1e9900 */
[----:B------:R-:W4:Y:S04]  /*17d0*/  LDG.E.CONSTANT R13, desc[UR6][R2.64+0xc00] ;  /* 0x000c0006020d7981 */ /* 0x000f28000c1e9900 */
[----:B------:R-:W5:Y:S04]  /*17e0*/  LDG.E.CONSTANT R15, desc[UR6][R2.64+0x1000] ;  /* 0x00100006020f7981 */ /* 0x000f68000c1e9900 */
[----:B------:R1:W5:Y:S01]  /*17f0*/  LDG.E.CONSTANT R14, desc[UR6][R2.64+0x1400] ;  /* 0x00140006020e7981 */ /* 0x000362000c1e9900 */
[----:B0-----:R-:W-:-:S04]  /*1800*/  IMAD.WIDE.U32 R4, R23, 0x4, R6 ;  /* 0x0000000417047825 */ /* 0x001fc800078e0006 */
[----:B------:R-:W-:Y:S02]  /*1810*/  IMAD.WIDE.U32 R6, R11, 0x4, R6 ;  /* 0x000000040b067825 */ /* 0x000fe400078e0006 */
[----:B------:R-:W2:Y:S04]  /*1820*/  LDG.E.CONSTANT R4, desc[UR6][R4.64] ;  /* 0x0000000604047981 */ /* 0x000ea8000c1e9900 */
[----:B------:R-:W3:Y:S04]  /*1830*/  LDG.E.CONSTANT R11, desc[UR6][R2.64] ;  /* 0x00000006020b7981 */ /* 0x000ee8000c1e9900 */
[----:B------:R-:W4:Y:S01]  /*1840*/  LDG.E.CONSTANT R7, desc[UR6][R6.64] ;  /* 0x0000000606077981 */ /* 0x000f22000c1e9900 */
[----:B------:R-:W-:Y:S01]  /*1850*/  PLOP3.LUT P0, PT, PT, PT, PT, 0x8, 0x80 ;  /* 0x000000000080781c */ /* 0x000fe20003f0e170 */
[----:B------:R-:W-:-:S02]  /*1860*/  VIADD R8, R8, 0x800 ;  /* 0x0000080008087836 */ /* 0x000fc40000000000 */
[----:B------:R-:W-:Y:S01]  /*1870*/  VIADD R23, R23, 0x800 ;  /* 0x0000080017177836 */ /* 0x000fe20000000000 */
[----:B--2---:R-:W-:Y:S02]  /*1880*/  IADD3 R10, PT, PT, R10, R4, R21 ;  /* 0x000000040a0a7210 */ /* 0x004fe40007ffe015 */
[----:B------:R-:W-:Y:S02]  /*1890*/  IADD3 R4, P1, PT, R2, 0x2000, RZ ;  /* 0x0000200002047810 */ /* 0x000fe40007f3e0ff */
[----:B---3--:R-:W-:-:S03]  /*18a0*/  IADD3 R10, PT, PT, R12, R11, R10 ;  /* 0x0000000b0c0a7210 */ /* 0x008fc60007ffe00a */
[----:B------:R-:W-:Y:S01]  /*18b0*/  IMAD.X R5, RZ, RZ, R3, P1 ;  /* 0x000000ffff057224 */ /* 0x000fe200008e0603 */
[----:B----4-:R-:W-:Y:S01]  /*18c0*/  IADD3 R10, PT, PT, R13, R7, R10 ;  /* 0x000000070d0a7210 */ /* 0x010fe20007ffe00a */
[----:B-1----:R-:W-:Y:S02]  /*18d0*/  IMAD.MOV.U32 R2, RZ, RZ, R4 ;  /* 0x000000ffff027224 */ /* 0x002fe400078e0004 */
[----:B------:R-:W-:Y:S01]  /*18e0*/  IMAD.MOV.U32 R3, RZ, RZ, R5 ;  /* 0x000000ffff037224 */ /* 0x000fe200078e0005 */
[----:B-----5:R-:W-:-:S07]  /*18f0*/  IADD3 R21, PT, PT, R14, R15, R10 ;  /* 0x0000000f0e157210 */ /* 0x020fce0007ffe00a */
.L_x_29:
[----:B------:R-:W-:Y:S05]  /*1900*/  BSYNC.RECONVERGENT B2 ;  /* 0x0000000000027941 */ /* 0x000fea0003800200 */
.L_x_28:
[----:B------:R-:W-:-:S13]  /*1910*/  ISETP.LT.OR P0, PT, R8, R9, P0 ;  /* 0x000000090800720c */ /* 0x000fda0000701670 */
[----:B------:R-:W-:Y:S05]  /*1920*/  @!P0 BRA `(.L_x_21) ;  /* 0x0000000000208947 */ /* 0x000fea0003800000 */
[----:B------:R-:W0:Y:S01]  /*1930*/  LDC.64 R4, c[0x0][0x380] ;  /* 0x0000e000ff047b82 */ /* 0x000e220000000a00 */
[----:B------:R-:W2:Y:S04]  /*1940*/  LDG.E.CONSTANT R6, desc[UR6][R2.64+-0x400] ;  /* 0xfffc000602067981 */ /* 0x000ea8000c1e9900 */
[----:B------:R-:W3:Y:S04]  /*1950*/  LDG.E.CONSTANT R7, desc[UR6][R2.64] ;  /* 0x0000000602077981 */ /* 0x000ee8000c1e9900 */
[----:B------:R-:W3:Y:S01]  /*1960*/  LDG.E.CONSTANT R8, desc[UR6][R2.64+0x400] ;  /* 0x0004000602087981 */ /* 0x000ee2000c1e9900 */
[----:B0-----:R-:W-:-:S06]  /*1970*/  IMAD.WIDE.U32 R4, R23, 0x4, R4 ;  /* 0x0000000417047825 */ /* 0x001fcc00078e0004 */
[----:B------:R-:W2:Y:S02]  /*1980*/  LDG.E.CONSTANT R4, desc[UR6][R4.64] ;  /* 0x0000000604047981 */ /* 0x000ea4000c1e9900 */
[----:B--2---:R-:W-:-:S04]  /*1990*/  IADD3 R6, PT, PT, R6, R4, R21 ;  /* 0x0000000406067210 */ /* 0x004fc80007ffe015 */
[----:B---3--:R-:W-:-:S07]  /*19a0*/  IADD3 R21, PT, PT, R8, R7, R6 ;  /* 0x0000000708157210 */ /* 0x008fce0007ffe006 */
.L_x_21:
[----:B------:R-:W-:Y:S05]  /*19b0*/  BSYNC.RECONVERGENT B1 ;  /* 0x0000000000017941 */ /* 0x000fea0003800200 */
.L_x_19:
[----:B------:R-:W0:Y:S01]  /*19c0*/  S2R R8, SR_LANEID ;  /* 0x0000000000087919 */ /* 0x000e220000000000 */
[----:B------:R-:W1:Y:S01]  /*19d0*/  SHFL.DOWN PT, R2, R21, 0x1, 0x1f ;  /* 0x08201f0015027f89 */ /* 0x000e6200000e0000 */
[C---:B0-----:R-:W-:Y:S02]  /*19e0*/  ISETP.GT.AND P0, PT, R8.reuse, 0x1e, PT ;  /* 0x0000001e0800780c */ /* 0x041fe40003f04270 */
[----:B------:R-:W-:Y:S02]  /*19f0*/  ISETP.NE.AND P1, PT, R8, RZ, PT ;  /* 0x000000ff0800720c */ /* 0x000fe40003f25270 */
[----:B-1----:R-:W-:Y:S02]  /*1a00*/  SEL R2, R2, RZ, !P0 ;  /* 0x000000ff02027207 */ /* 0x002fe40004000000 */
[----:B------:R-:W-:-:S03]  /*1a10*/  ISETP.GT.AND P0, PT, R8, 0x1d, PT ;  /* 0x0000001d0800780c */ /* 0x000fc60003f04270 */
[----:B------:R-:W-:-:S05]  /*1a20*/  IMAD.IADD R2, R2, 0x1, R21 ;  /* 0x0000000102027824 */ /* 0x000fca00078e0215 */
[----:B------:R-:W0:Y:S01]  /*1a30*/  SHFL.DOWN PT, R3, R2, 0x2, 0x1f ;  /* 0x08401f0002037f89 */ /* 0x000e2200000e0000 */
[----:B------:R-:W-:Y:S01]  /*1a40*/  @!P1 MOV R6, 0x400 ;  /* 0x0000040000069802 */ /* 0x000fe20000000f00 */
[----:B------:R-:W1:Y:S01]  /*1a50*/  @!P1 S2R R7, SR_CgaCtaId ;  /* 0x0000000000079919 */ /* 0x000e620000008800 */
[----:B0-----:R-:W-:Y:S02]  /*1a60*/  SEL R3, R3, RZ, !P0 ;  /* 0x000000ff03037207 */ /* 0x001fe40004000000 */
[----:B------:R-:W-:-:S03]  /*1a70*/  ISETP.GT.AND P0, PT, R8, 0x1b, PT ;  /* 0x0000001b0800780c */ /* 0x000fc60003f04270 */
[----:B------:R-:W-:-:S05]  /*1a80*/  IMAD.IADD R3, R2, 0x1, R3 ;  /* 0x0000000102037824 */ /* 0x000fca00078e0203 */
[----:B------:R-:W0:Y:S01]  /*1a90*/  SHFL.DOWN PT, R4, R3, 0x4, 0x1f ;  /* 0x08801f0003047f89 */ /* 0x000e2200000e0000 */
[----:B-1----:R-:W-:Y:S02]  /*1aa0*/  @!P1 LEA R6, R7, R6, 0x18 ;  /* 0x0000000607069211 */ /* 0x002fe400078ec0ff */
[----:B0-----:R-:W-:Y:S02]  /*1ab0*/  SEL R4, R4, RZ, !P0 ;  /* 0x000000ff04047207 */ /* 0x001fe40004000000 */
[----:B------:R-:W-:-:S03]  /*1ac0*/  ISETP.GT.AND P0, PT, R8, 0x17, PT ;  /* 0x000000170800780c */ /* 0x000fc60003f04270 */
[----:B------:R-:W-:Y:S01]  /*1ad0*/  IMAD.IADD R4, R3, 0x1, R4 ;  /* 0x0000000103047824 */ /* 0x000fe200078e0204 */
[----:B------:R-:W-:-:S04]  /*1ae0*/  @!P1 SHF.R.U32.HI R3, RZ, 0x3, R0 ;  /* 0x00000003ff039819 */ /* 0x000fc80000011600 */
        /* <DEDUP_REMOVED lines=13> */
[----:B------:R-:W0:Y:S01]  /*1bc0*/  S2UR UR5, SR_CgaCtaId ;  /* 0x00000000000579c3 */ /* 0x000e220000008800 */
[----:B------:R-:W-:Y:S02]  /*1bd0*/  UMOV UR4, 0x400 ;  /* 0x0000040000047882 */ /* 0x000fe40000000000 */
[----:B0-----:R-:W-:-:S09]  /*1be0*/  ULEA UR4, UR5, UR4, 0x18 ;  /* 0x0000000405047291 */ /* 0x001fd2000f8ec0ff */
[----:B------:R-:W-:Y:S04]  /*1bf0*/  LDS R0, [UR4+0xc] ;  /* 0x00000c04ff007984 */ /* 0x000fe80008000800 */
[----:B---3--:R-:W0:Y:S04]  /*1c00*/  LDS.128 R4, [UR4+0x10] ;  /* 0x00001004ff047984 */ /* 0x008e280008000c00 */
[----:B------:R-:W1:Y:S01]  /*1c10*/  LDS.64 R8, [UR4+0x20] ;  /* 0x00002004ff087984 */ /* 0x000e620008000a00 */
[----:B0-----:R-:W-:-:S04]  /*1c20*/  IADD3 R0, PT, PT, R4, R0, R3 ;  /* 0x0000000004007210 */ /* 0x001fc80007ffe003 */
[----:B------:R-:W-:-:S04]  /*1c30*/  IADD3 R0, PT, PT, R6, R0, R5 ;  /* 0x0000000006007210 */ /* 0x000fc80007ffe005 */
[----:B-1----:R-:W-:-:S05]  /*1c40*/  IADD3 R0, PT, PT, R8, R0, R7 ;  /* 0x0000000008007210 */ /* 0x002fca0007ffe007 */
[----:B------:R-:W-:Y:S01]  /*1c50*/  IMAD.IADD R3, R0, 0x1, R9 ;  /* 0x0000000100037824 */ /* 0x000fe200078e0209 */
[----:B------:R-:W-:Y:S06]  /*1c60*/  BRA `(.L_x_17) ;  /* 0x0000001c00307947 */ /* 0x000fec0003800000 */
.L_x_2:
        /* <DEDUP_REMOVED lines=12> */
.L_x_32:
[----:B------:R-:W-:Y:S05]  /*1d30*/  BSYNC.RECONVERGENT B1 ;  /* 0x0000000000017941 */ /* 0x000fea0003800200 */
.L_x_31:
        /* <DEDUP_REMOVED lines=16> */
.L_x_37:
        /* <DEDUP_REMOVED lines=9> */
.L_x_36:
[----:B------:R-:W-:Y:S05]  /*1ed0*/  BSYNC.RECONVERGENT B2 ;  /* 0x0000000000027941 */ /* 0x000fea0003800200 */
.L_x_35:
        /* <DEDUP_REMOVED lines=8> */
.L_x_40:
        /* <DEDUP_REMOVED lines=35> */
.L_x_39:
[----:B------:R-:W-:Y:S05]  /*2190*/  BSYNC.RECONVERGENT B2 ;  /* 0x0000000000027941 */ /* 0x000fea0003800200 */
.L_x_38:
        /* <DEDUP_REMOVED lines=22> */
.L_x_42:
[----:B------:R-:W-:Y:S05]  /*2300*/  BSYNC.RECONVERGENT B2 ;  /* 0x0000000000027941 */ /* 0x000fea0003800200 */
.L_x_41:
        /* <DEDUP_REMOVED lines=10> */
.L_x_34:
[----:B------:R-:W-:Y:S05]  /*23b0*/  BSYNC.RECONVERGENT B1 ;  /* 0x0000000000017941 */ /* 0x000fea0003800200 */
.L_x_33:
        /* <DEDUP_REMOVED lines=38> */
[----:B------:R-:W0:Y:S04]  /*2620*/  LDS.128 R4, [UR4+0x10] ;  /* 0x00001004ff047984 */ /* 0x000e280008000c00 */
[----:B------:R-:W1:Y:S01]  /*2630*/  LDS.64 R8, [UR4+0x20] ;  /* 0x00002004ff087984 */ /* 0x000e620008000a00 */
[----:B0-----:R-:W-:-:S04]  /*2640*/  IADD3 R0, PT, PT, R4, R0, R3 ;  /* 0x0000000004007210 */ /* 0x001fc80007ffe003 */
[----:B------:R-:W-:-:S04]  /*2650*/  IADD3 R0, PT, PT, R6, R0, R5 ;  /* 0x0000000006007210 */ /* 0x000fc80007ffe005 */
[----:B-1----:R-:W-:-:S05]  /*2660*/  IADD3 R0, PT, PT, R8, R0, R7 ;  /* 0x0000000008007210 */ /* 0x002fca0007ffe007 */
[----:B--2---:R-:W-:Y:S01]  /*2670*/  IMAD.IADD R3, R0, 0x1, R9 ;  /* 0x0000000100037824 */ /* 0x004fe200078e0209 */
[----:B------:R-:W-:Y:S06]  /*2680*/  BRA `(.L_x_17) ;  /* 0x0000001000a87947 */ /* 0x000fec0003800000 */
.L_x_43:
        /* <DEDUP_REMOVED lines=16> */
[----:B------:R-:W1:Y:S02]  /*2790*/  SHFL.DOWN PT, R2, R3, 0x2, R7 ;  /* 0x0840000003027989 */ /* 0x000e6400000e0007 */
[----:B-1----:R-:W-:Y:S02]  /*27a0*/  SEL R2, R2, RZ, !P0 ;  /* 0x000000ff02027207 */ /* 0x002fe40004000000 */
[----:B------:R-:W-:-:S03]  /*27b0*/  ISETP.GT.AND P0, PT, R8, R7, PT ;  /* 0x000000070800720c */ /* 0x000fc60003f04270 */
[----:B------:R-:W-:Y:S01]  /*27c0*/  IMAD.IADD R2, R3, 0x1, R2 ;  /* 0x0000000103027824 */ /* 0x000fe200078e0202 */
[----:B------:R-:W-:-:S04]  /*27d0*/  @!P1 SHF.R.U32.HI R3, RZ, 0x3, R9 ;  /* 0x00000003ff039819 */ /* 0x000fc80000011609 */
[----:B------:R-:W1:Y:S02]  /*27e0*/  SHFL.DOWN PT, R4, R2, 0x4, R7 ;  /* 0x0880000002047989 */ /* 0x000e6400000e0007 */
[----:B-1----:R-:W-:Y:S01]  /*27f0*/  SEL R5, R4, RZ, !P0 ;  /* 0x000000ff04057207 */ /* 0x002fe20004000000 */
[C---:B------:R-:W-:Y:S02]  /*2800*/  VIADD R4, R6.reuse, 0x8 ;  /* 0x0000000806047836 */ /* 0x040fe40000000000 */
[----:B------:R-:W-:Y:S02]  /*2810*/  VIADD R6, R6, 0x10 ;  /* 0x0000001006067836 */ /* 0x000fe40000000000 */
[----:B------:R-:W-:Y:S01]  /*2820*/  IMAD.IADD R5, R2, 0x1, R5 ;  /* 0x0000000102057824 */ /* 0x000fe200078e0205 */
[----:B------:R-:W-:Y:S02]  /*2830*/  ISETP.GT.AND P0, PT, R4, R7, PT ;  /* 0x000000070400720c */ /* 0x000fe40003f04270 */
[----:B------:R-:W-:-:S02]  /*2840*/  @!P1 MOV R4, 0x400 ;  /* 0x0000040000049802 */ /* 0x000fc40000000f00 */
[----:B------:R-:W1:Y:S02]  /*2850*/  SHFL.DOWN PT, R0, R5, 0x8, R7 ;  /* 0x0900000005007989 */ /* 0x000e6400000e0007 */
[----:B0-----:R-:W-:Y:S02]  /*2860*/  @!P1 LEA R11, R11, R4, 0x18 ;  /* 0x000000040b0b9211 */ /* 0x001fe400078ec0ff */
[----:B------:R-:W-:-:S05]  /*2870*/  @!P1 LOP3.LUT R4, R3, 0x7c, RZ, 0xc0, !PT ;  /* 0x0000007c03049812 */ /* 0x000fca00078ec0ff */
[----:B------:R-:W-:Y:S01]  /*2880*/  @!P1 IMAD.IADD R4, R4, 0x1, R11 ;  /* 0x0000000104049824 */ /* 0x000fe200078e020b */
[----:B-1----:R-:W-:Y:S02]  /*2890*/  SEL R0, R0, RZ, !P0 ;  /* 0x000000ff00007207 */ /* 0x002fe40004000000 */
        /* <DEDUP_REMOVED lines=15> */
[----:B-1----:R-:W0:Y:S04]  /*2990*/  LDS.128 R4, [UR4+0x10] ;  /* 0x00001004ff047984 */ /* 0x002e280008000c00 */
        /* <DEDUP_REMOVED lines=18> */
.L_x_30:
[----:B------:R-:W0:Y:S01]  /*2ac0*/  S2R R0, SR_TID.X ;  /* 0x0000000000007919 */ /* 0x000e220000002100 */
[----:B------:R-:W0:Y:S02]  /*2ad0*/  LDC.64 R2, c[0x0][0x380] ;  /* 0x0000e000ff027b82 */ /* 0x000e240000000a00 */
[----:B0-----:R-:W-:-:S05]  /*2ae0*/  IMAD.WIDE.U32 R2, R0, 0x4, R2 ;  /* 0x0000000400027825 */ /* 0x001fca00078e0002 */
[----:B------:R-:W2:Y:S04]  /*2af0*/  LDG.E.CONSTANT R19, desc[UR6][R2.64] ;  /* 0x0000000602137981 */ /* 0x000ea8000c1e9900 */
[----:B------:R-:W2:Y:S04]  /*2b00*/  LDG.E.CONSTANT R4, desc[UR6][R2.64+0x400] ;  /* 0x0004000602047981 */ /* 0x000ea8000c1e9900 */
[----:B------:R-:W2:Y:S04]  /*2b10*/  LDG.E.CONSTANT R5, desc[UR6][R2.64+0x800] ;  /* 0x0008000602057981 */ /* 0x000ea8000c1e9900 */
[----:B------:R-:W3:Y:S04]  /*2b20*/  LDG.E.CONSTANT R6, desc[UR6][R2.64+0xc00] ;  /* 0x000c000602067981 */ /* 0x000ee8000c1e9900 */
[----:B------:R-:W3:Y:S04]  /*2b30*/  LDG.E.CONSTANT R7, desc[UR6][R2.64+0x1000] ;  /* 0x0010000602077981 */ /* 0x000ee8000c1e9900 */
[----:B------:R-:W4:Y:S04]  /*2b40*/  LDG.E.CONSTANT R8, desc[UR6][R2.64+0x1400] ;  /* 0x0014000602087981 */ /* 0x000f28000c1e9900 */
[----:B------:R-:W4:Y:S04]  /*2b50*/  LDG.E.CONSTANT R9, desc[UR6][R2.64+0x1800] ;  /* 0x0018000602097981 */ /* 0x000f28000c1e9900 */
[----:B------:R-:W5:Y:S04]  /*2b60*/  LDG.E.CONSTANT R10, desc[UR6][R2.64+0x1c00] ;  /* 0x001c0006020a7981 */ /* 0x000f68000c1e9900 */
[----:B------:R-:W5:Y:S04]  /*2b70*/  LDG.E.CONSTANT R11, desc[UR6][R2.64+0x2000] ;  /* 0x00200006020b7981 */ /* 0x000f68000c1e9900 */
[----:B------:R-:W5:Y:S04]  /*2b80*/  LDG.E.CONSTANT R12, desc[UR6][R2.64+0x2400] ;  /* 0x00240006020c7981 */ /* 0x000f68000c1e9900 */
[----:B------:R-:W5:Y:S04]  /*2b90*/  LDG.E.CONSTANT R13, desc[UR6][R2.64+0x2800] ;  /* 0x00280006020d7981 */ /* 0x000f68000c1e9900 */
[----:B------:R-:W5:Y:S04]  /*2ba0*/  LDG.E.CONSTANT R14, desc[UR6][R2.64+0x2c00] ;  /* 0x002c0006020e7981 */ /* 0x000f68000c1e9900 */
[----:B------:R-:W5:Y:S04]  /*2bb0*/  LDG.E.CONSTANT R15, desc[UR6][R2.64+0x3000] ;  /* 0x00300006020f7981 */ /* 0x000f68000c1e9900 */
[----:B------:R-:W5:Y:S04]  /*2bc0*/  LDG.E.CONSTANT R16, desc[UR6][R2.64+0x3400] ;  /* 0x0034000602107981 */ /* 0x000f68000c1e9900 */
[----:B------:R-:W5:Y:S04]  /*2bd0*/  LDG.E.CONSTANT R17, desc[UR6][R2.64+0x3800] ;  /* 0x0038000602117981 */ /* 0x000f68000c1e9900 */
[----:B------:R-:W5:Y:S01]  /*2be0*/  LDG.E.CONSTANT R18, desc[UR6][R2.64+0x3c00] ;  /* 0x003c000602127981 */ /* 0x000f62000c1e9900 */
[----:B------:R-:W-:-:S02]  /*2bf0*/  ISETP.GE.U32.AND P0, PT, R20, 0x2000, PT ;  /* 0x000020001400780c */ /* 0x000fc40003f06070 */
[----:B--2---:R-:W-:-:S04]  /*2c00*/  IADD3 R4, PT, PT, R5, R4, R19 ;  /* 0x0000000405047210 */ /* 0x004fc80007ffe013 */
[----:B---3--:R-:W-:-:S04]  /*2c10*/  IADD3 R4, PT, PT, R7, R6, R4 ;  /* 0x0000000607047210 */ /* 0x008fc80007ffe004 */
[----:B----4-:R-:W-:-:S04]  /*2c20*/  IADD3 R4, PT, PT, R9, R8, R4 ;  /* 0x0000000809047210 */ /* 0x010fc80007ffe004 */
[----:B-----5:R-:W-:Y:S01]  /*2c30*/  IADD3 R4, PT, PT, R11, R10, R4 ;  /* 0x0000000a0b047210 */ /* 0x020fe20007ffe004 */
[----:B------:R-:W-:-:S03]  /*2c40*/  IMAD.MOV.U32 R11, RZ, RZ, 0x1000 ;  /* 0x00001000ff0b7424 */ /* 0x000fc600078e00ff */
[----:B------:R-:W-:-:S04]  /*2c50*/  IADD3 R4, PT, PT, R13, R12, R4 ;  /* 0x0000000c0d047210 */ /* 0x000fc80007ffe004 */
[----:B------:R-:W-:-:S04]  /*2c60*/  IADD3 R4, PT, PT, R15, R14, R4 ;  /* 0x0000000e0f047210 */ /* 0x000fc80007ffe004 */
[----:B------:R-:W-:-:S05]  /*2c70*/  IADD3 R17, PT, PT, R17, R16, R4 ;  /* 0x0000001011117210 */ /* 0x000fca0007ffe004 */
[----:B------:R-:W-:Y:S01]  /*2c80*/  IMAD.IADD R8, R18, 0x1, R17 ;  /* 0x0000000112087824 */ /* 0x000fe200078e0211 */
[----:B------:R-:W-:Y:S06]  /*2c90*/  @!P0 BRA `(.L_x_44) ;  /* 0x00000000008c8947 */ /* 0x000fec0003800000 */
[----:B------:R-:W0:Y:S01]  /*2ca0*/  LDC R7, c[0x0][0x390] ;  /* 0x0000e400ff077b82 */ /* 0x000e220000000800 */
[----:B------:R-:W-:Y:S02]  /*2cb0*/  VIADD R6, R20, 0xfffff000 ;  /* 0xfffff00014067836 */ /* 0x000fe40000000000 */
[----:B------:R-:W-:-:S07]  /*2cc0*/  IMAD.MOV.U32 R11, RZ, RZ, 0x1000 ;  /* 0x00001000ff0b7424 */ /* 0x000fce00078e00ff */
.L_x_46:
[----:B------:R-:W-:-:S05]  /*2cd0*/  IMAD.WIDE R4, R11, 0x4, R2 ;  /* 0x000000040b047825 */ /* 0x000fca00078e0202 */
        /* <DEDUP_REMOVED lines=16> */
[----:B--2---:R-:W-:-:S04]  /*2de0*/  IADD3 R18, PT, PT, R18, R19, R8 ;  /* 0x0000001312127210 */ /* 0x004fc80007ffe008 */
[----:B---3--:R-:W-:Y:S01]  /*2df0*/  IADD3 R18, PT, PT, R21, R20, R18 ;  /* 0x0000001415127210 */ /* 0x008fe20007ffe012 */
[----:B0-----:R-:W-:-:S04]  /*2e00*/  IMAD.MOV.U32 R20, RZ, RZ, R7 ;  /* 0x000000ffff147224 */ /* 0x001fc800078e0007 */
[----:B------:R-:W-:Y:S01]  /*2e10*/  IMAD.IADD R8, R20, 0x1, -R11 ;  /* 0x0000000114087824 */ /* 0x000fe200078e0a0b */
[----:B----4-:R-:W-:-:S04]  /*2e20*/  IADD3 R18, PT, PT, R23, R22, R18 ;  /* 0x0000001617127210 */ /* 0x010fc80007ffe012 */
[----:B------:R-:W-:Y:S02]  /*2e30*/  ISETP.GE.AND P0, PT, R8, 0x1000, PT ;  /* 0x000010000800780c */ /* 0x000fe40003f06270 */
[----:B-----5:R-:W-:-:S04]  /*2e40*/  IADD3 R18, PT, PT, R25, R24, R18 ;  /* 0x0000001819127210 */ /* 0x020fc80007ffe012 */
[----:B------:R-:W-:-:S04]  /*2e50*/  IADD3 R14, PT, PT, R14, R17, R18 ;  /* 0x000000110e0e7210 */ /* 0x000fc80007ffe012 */
[----:B------:R-:W-:-:S04]  /*2e60*/  IADD3 R12, PT, PT, R15, R12, R14 ;  /* 0x0000000c0f0c7210 */ /* 0x000fc80007ffe00e */
[----:B------:R-:W-:-:S04]  /*2e70*/  IADD3 R10, PT, PT, R10, R13, R12 ;  /* 0x0000000d0a0a7210 */ /* 0x000fc80007ffe00c */
[----:B------:R-:W-:Y:S01]  /*2e80*/  IADD3 R8, PT, PT, R16, R9, R10 ;  /* 0x0000000910087210 */ /* 0x000fe20007ffe00a */
[----:B------:R-:W-:Y:S06]  /*2e90*/  @!P0 BRA `(.L_x_45) ;  /* 0x0000000400fc8947 */ /* 0x000fec0003800000 */
[----:B------:R-:W-:-:S05]  /*2ea0*/  VIADD R11, R11, 0x1000 ;  /* 0x000010000b0b7836 */ /* 0x000fca0000000000 */
[----:B------:R-:W-:-:S13]  /*2eb0*/  ISETP.GT.AND P0, PT, R11, R6, PT ;  /* 0x000000060b00720c */ /* 0x000fda0003f04270 */
[----:B------:R-:W-:Y:S05]  /*2ec0*/  @!P0 BRA `(.L_x_46) ;  /* 0xfffffffc00808947 */ /* 0x000fea000383ffff */
.L_x_44:
        /* <DEDUP_REMOVED lines=20> */
.L_x_50:
        /* <DEDUP_REMOVED lines=8> */
.L_x_49:
[----:B------:R-:W-:Y:S05]  /*3090*/  BSYNC.RECONVERGENT B2 ;  /* 0x0000000000027941 */ /* 0x000fea0003800200 */
.L_x_48:
        /* <DEDUP_REMOVED lines=16> */
.L_x_53:
        /* <DEDUP_REMOVED lines=20> */
[----:B------:R-:W5:Y:S04]  /*32e0*/  LDG.E.CONSTANT R22, desc[UR6][R2.64+0x2400] ;  /* 0x0024000602167981 */ /* 0x000f68000c1e9900 */
[----:B------:R0:W5:Y:S04]  /*32f0*/  LDG.E.CONSTANT R5, desc[UR6][R4.64] ;  /* 0x0000000604057981 */ /* 0x000168000c1e9900 */
        /* <DEDUP_REMOVED lines=17> */
.L_x_52:
[----:B------:R-:W-:Y:S05]  /*3410*/  BSYNC.RECONVERGENT B2 ;  /* 0x0000000000027941 */ /* 0x000fea0003800200 */
.L_x_51:
        /* <DEDUP_REMOVED lines=10> */
[----:B------:R-:W5:Y:S01]  /*34c0*/  LDG.E.CONSTANT R16, desc[UR6][R2.64+0x1400] ;  /* 0x0014000602107981 */ /* 0x000f62000c1e9900 */
[----:B0-----:R-:W-:-:S04]  /*34d0*/  IMAD.WIDE.U32 R4, R11, 0x4, R6 ;  /* 0x000000040b047825 */ /* 0x001fc800078e0006 */
[----:B------:R-:W-:Y:S02]  /*34e0*/  IMAD.WIDE.U32 R6, R13, 0x4, R6 ;  /* 0x000000040d067825 */ /* 0x000fe400078e0006 */
[----:B------:R0:W2:Y:S04]  /*34f0*/  LDG.E.CONSTANT R5, desc[UR6][R4.64] ;  /* 0x0000000604057981 */ /* 0x0000a8000c1e9900 */
[----:B------:R1:W3:Y:S04]  /*3500*/  LDG.E.CONSTANT R13, desc[UR6][R2.64] ;  /* 0x00000006020d7981 */ /* 0x0002e8000c1e9900 */
[----:B------:R-:W4:Y:S01]  /*3510*/  LDG.E.CONSTANT R7, desc[UR6][R6.64] ;  /* 0x0000000606077981 */ /* 0x000f22000c1e9900 */
[----:B0-----:R-:W-:Y:S01]  /*3520*/  IADD3 R4, P1, PT, R2, 0x2000, RZ ;  /* 0x0000200002047810 */ /* 0x001fe20007f3e0ff */
[----:B------:R-:W-:Y:S01]  /*3530*/  VIADD R10, R10, 0x800 ;  /* 0x000008000a0a7836 */ /* 0x000fe20000000000 */
[----:B------:R-:W-:Y:S01]  /*3540*/  PLOP3.LUT P0, PT, PT, PT, PT, 0x8, 0x80 ;  /* 0x000000000080781c */ /* 0x000fe20003f0e170 */
[----:B------:R-:W-:-:S02]  /*3550*/  VIADD R11, R11, 0x800 ;  /* 0x000008000b0b7836 */ /* 0x000fc40000000000 */
[----:B-1----:R-:W-:Y:S01]  /*3560*/  IMAD.MOV.U32 R2, RZ, RZ, R4 ;  /* 0x000000ffff027224 */ /* 0x002fe200078e0004 */
[----:B--2---:R-:W-:-:S04]  /*3570*/  IADD3 R12, PT, PT, R12, R5, R8 ;  /* 0x000000050c0c7210 */ /* 0x004fc80007ffe008 */
[----:B---3--:R-:W-:Y:S01]  /*3580*/  IADD3 R12, PT, PT, R14, R13, R12 ;  /* 0x0000000d0e0c7210 */ /* 0x008fe20007ffe00c */
[----:B------:R-:W-:-:S03]  /*3590*/  IMAD.X R5, RZ, RZ, R3, P1 ;  /* 0x000000ffff057224 */ /* 0x000fc600008e0603 */
[----:B----4-:R-:W-:Y:S01]  /*35a0*/  IADD3 R12, PT, PT, R15, R7, R12 ;  /* 0x000000070f0c7210 */ /* 0x010fe20007ffe00c */
[----:B------:R-:W-:-:S03]  /*35b0*/  IMAD.MOV.U32 R3, RZ, RZ, R5 ;  /* 0x000000ffff037224 */ /* 0x000fc600078e0005 */
[----:B-----5:R-:W-:-:S07]  /*35c0*/  IADD3 R8, PT, PT, R16, R17, R12 ;  /* 0x0000001110087210 */ /* 0x020fce0007ffe00c */
.L_x_55:
[----:B------:R-:W-:Y:S05]  /*35d0*/  BSYNC.RECONVERGENT B2 ;  /* 0x0000000000027941 */ /* 0x000fea0003800200 */
.L_x_54:
        /* <DEDUP_REMOVED lines=10> */
.L_x_47:
[----:B------:R-:W-:Y:S05]  /*3680*/  BSYNC.RECONVERGENT B1 ;  /* 0x0000000000017941 */ /* 0x000fea0003800200 */
.L_x_45:
[----:B------:R-:W0:Y:S01]  /*3690*/  S2R R9, SR_LANEID ;  /* 0x0000000000097919 */ /* 0x000e220000000000 */
[----:B------:R-:W1:Y:S01]  /*36a0*/  SHFL.DOWN PT, R2, R8, 0x1, 0x1f ;  /* 0x08201f0008027f89 */ /* 0x000e6200000e0000 */
[C---:B0-----:R-:W-:Y:S02]  /*36b0*/  ISETP.GT.AND P0, PT, R9.reuse, 0x1e, PT ;  /* 0x0000001e0900780c */ /* 0x041fe40003f04270 */
[C---:B------:R-:W-:Y:S02]  /*36c0*/  ISETP.NE.AND P1, PT, R9.reuse, RZ, PT ;  /* 0x000000ff0900720c */ /* 0x040fe40003f25270 */
        /* <DEDUP_REMOVED lines=37> */
[----:B0-----:R-:W-:-:S07]  /*3920*/  IMAD.IADD R3, R0, 0x1, R9 ;  /* 0x0000000100037824 */ /* 0x001fce00078e0209 */
.L_x_17:
[----:B------:R-:W-:Y:S05]  /*3930*/  BSYNC.RECONVERGENT B0 ;  /* 0x0000000000007941 */ /* 0x000fea0003800200 */
.L_x_1:
[----:B------:R-:W-:Y:S05]  /*3940*/  @P0 EXIT ;  /* 0x000000000000094d */ /* 0x000fea0003800000 */
[----:B-1----:R-:W1:Y:S01]  /*3950*/  LDC.64 R4, c[0x0][0x388] ;  /* 0x0000e200ff047b82 */ /* 0x002e620000000a00 */
[----:B------:R-:W0:Y:S02]  /*3960*/  LDCU UR4, c[0x0][0x398] ;  /* 0x00007300ff0477ac */ /* 0x000e240008000800 */
[----:B0-234-:R-:W-:-:S05]  /*3970*/  VIADD R3, R3, UR4 ;  /* 0x0000000403037c36 */ /* 0x01dfca0008000000 */
[----:B-1----:R-:W-:Y:S01]  /*3980*/  STG.E desc[UR6][R4.64], R3 ;  /* 0x0000000304007986 */ /* 0x002fe2000c101906 */
[----:B------:R-:W-:Y:S05]  /*3990*/  EXIT ;  /* 0x000000000000794d */ /* 0x000fea0003800000 */
.L_x_56:
[----:B------:R-:W-:-:S00]  /*39a0*/  BRA `(.L_x_56) ;  /* 0xfffffffc00fc7947 */ /* 0x000fc0000383ffff */
[----:B------:R-:W-:-:S00]  /*39b0*/  NOP ;  /* 0x0000000000007918 */ /* 0x000fc00000000000 */
        /* <DEDUP_REMOVED lines=12> */
.L_x_272:


//--------------------- .text._ZN3cub18CUB_300001_SM_10006detail6reduce18DeviceReduceKernelINS2_10policy_hubIiyN4cuda3std3__44plusIiEEE10Policy1000EN6thrust24THRUST_300001_SM_1000_NS6detail15normal_iteratorINSD_10device_ptrIcEEEEyS9_iNS7_10__identityEEEvT0_PT3_T1_NS0_13GridEvenShareISN_EET2_T4_ --------------------------
	.section	.text._ZN3cub18CUB_300001_SM_10006detail6reduce18DeviceReduceKernelINS2_10policy_hubIiyN4cuda3std3__44plusIiEEE10Policy1000EN6thrust24THRUST_300001_SM_1000_NS6detail15normal_iteratorINSD_10device_ptrIcEEEEyS9_iNS7_10__identityEEEvT0_PT3_T1_NS0_13GridEvenShareISN_EET2_T4_,"ax",@progbits
	.align	128
        .global         _ZN3cub18CUB_300001_SM_10006detail6reduce18DeviceReduceKernelINS2_10policy_hubIiyN4cuda3std3__44plusIiEEE10Policy1000EN6thrust24THRUST_300001_SM_1000_NS6detail15normal_iteratorINSD_10device_ptrIcEEEEyS9_iNS7_10__identityEEEvT0_PT3_T1_NS0_13GridEvenShareISN_EET2_T4_
        .type           _ZN3cub18CUB_300001_SM_10006detail6reduce18DeviceReduceKernelINS2_10policy_hubIiyN4cuda3std3__44plusIiEEE10Policy1000EN6thrust24THRUST_300001_SM_1000_NS6detail15normal_iteratorINSD_10device_ptrIcEEEEyS9_iNS7_10__identityEEEvT0_PT3_T1_NS0_13GridEvenShareISN_EET2_T4_,@function
        .size           _ZN3cub18CUB_300001_SM_10006detail6reduce18DeviceReduceKernelINS2_10policy_hubIiyN4cuda3std3__44plusIiEEE10Policy1000EN6thrust24THRUST_300001_SM_1000_NS6detail15normal_iteratorINSD_10device_ptrIcEEEEyS9_iNS7_10__identityEEEvT0_PT3_T1_NS0_13GridEvenShareISN_EET2_T4_,(.L_x_273 - _ZN3cub18CUB_300001_SM_10006detail6reduce18DeviceReduceKernelINS2_10policy_hubIiyN4cuda3std3__44plusIiEEE10Policy1000EN6thrust24THRUST_300001_SM_1000_NS6detail15normal_iteratorINSD_10device_ptrIcEEEEyS9_iNS7_10__identityEEEvT0_PT3_T1_NS0_13GridEvenShareISN_EET2_T4_)
        .other          _ZN3cub18CUB_300001_SM_10006detail6reduce18DeviceReduceKernelINS2_10policy_hubIiyN4cuda3std3__44plusIiEEE10Policy1000EN6thrust24THRUST_300001_SM_1000_NS6detail15normal_iteratorINSD_10device_ptrIcEEEEyS9_iNS7_10__identityEEEvT0_PT3_T1_NS0_13GridEvenShareISN_EET2_T4_,@"STO_CUDA_ENTRY STV_DEFAULT"
_ZN3cub18CUB_300001_SM_10006detail6reduce18DeviceReduceKernelINS2_10policy_hubIiyN4cuda3std3__44plusIiEEE10Policy1000EN6thrust24THRUST_300001_SM_1000_NS6detail15normal_iteratorINSD_10device_ptrIcEEEEyS9_iNS7_10__identityEEEvT0_PT3_T1_NS0_13GridEvenShareISN_EET2_T4_:
.text._ZN3cub18CUB_300001_SM_10006detail6reduce18DeviceReduceKernelINS2_10policy_hubIiyN4cuda3std3__44plusIiEEE10Policy1000EN6thrust24THRUST_300001_SM_1000_NS6detail15normal_iteratorINSD_10device_ptrIcEEEEyS9_iNS7_10__identityEEEvT0_PT3_T1_NS0_13GridEvenShareISN_EET2_T4_:
[----:B------:R-:W-:Y:S08]  /*0000*/  LDC R1, c[0x0][0x37c] ;  /* 0x0000df00ff017b82 */ /* 0x000ff00000000800 */
[----:B------:R-:W0:Y:S01]  /*0010*/  S2UR UR13, SR_CTAID.X ;  /* 0x00000000000d79c3 */ /* 0x000e220000002500 */
[----:B------:R-:W1:Y:S01]  /*0020*/  LDCU.64 UR8, c[0x0][0x3b8] ;  /* 0x00007700ff0877ac */ /* 0x000e620008000a00 */
[----:B------:R-:W-:Y:S01]  /*0030*/  BSSY.RECONVERGENT B0, `(.L_x_57) ;  /* 0x0000200000007945 */ /* 0x000fe20003800200 */
[----:B------:R-:W2:Y:S01]  /*0040*/  LDCU UR5, c[0x0][0x3c0] ;  /* 0x00007800ff0577ac */ /* 0x000ea20008000800 */
[----:B------:R-:W3:Y:S01]  /*0050*/  LDCU.64 UR14, c[0x0][0x358] ;  /* 0x00006b00ff0e77ac */ /* 0x000ee20008000a00 */
[----:B-1----:R-:W-:-:S02]  /*0060*/  IMAD.U32 R8, RZ, RZ, UR8 ;  /* 0x00000008ff087e24 */ /* 0x002fc4000f8e00ff */
[----:B------:R-:W-:Y:S01]  /*0070*/  IMAD.U32 R3, RZ, RZ, UR9 ;  /* 0x00000009ff037e24 */ /* 0x000fe2000f8e00ff */
[----:B--2---:R-:W-:Y:S02]  /*0080*/  USHF.L.U32 UR5, UR5, 0xc, URZ ;  /* 0x0000000c05057899 */ /* 0x004fe400080006ff */
[----:B0-----:R-:W-:Y:S02]  /*0090*/  USHF.L.U32 UR6, UR13, 0xc, URZ ;  /* 0x0000000c0d067899 */ /* 0x001fe400080006ff */
[----:B------:R-:W-:-:S04]  /*00a0*/  USHF.R.S32.HI UR4, URZ, 0x1f, UR5 ;  /* 0x0000001fff047899 */ /* 0x000fc80008011405 */
[----:B------:R-:W-:-:S04]  /*00b0*/  IADD3 R23, P1, PT, R8, -UR6, RZ ;  /* 0x8000000608177c10 */ /* 0x000fc8000ff3e0ff */
[----:B------:R-:W-:Y:S02]  /*00c0*/  ISETP.GT.U32.AND P0, PT, R23, 0xfff, PT ;  /* 0x00000fff1700780c */ /* 0x000fe40003f04070 */
[----:B------:R-:W-:-:S04]  /*00d0*/  IADD3.X R22, PT, PT, R3, -0x1, RZ, P1, !PT ;  /* 0xffffffff03167810 */ /* 0x000fc80000ffe4ff */
[----:B------:R-:W-:-:S13]  /*00e0*/  ISETP.GT.U32.AND.EX P0, PT, R22, RZ, PT, P0 ;  /* 0x000000ff1600720c */ /* 0x000fda0003f04100 */
[----:B---3--:R-:W-:Y:S05]  /*00f0*/  @P0 BRA `(.L_x_58) ;  /* 0x0000000c00b00947 */ /* 0x008fea0003800000 */
[----:B------:R-:W0:Y:S01]  /*0100*/  S2R R3, SR_TID.X ;  /* 0x0000000000037919 */ /* 0x000e220000002100 */
[----:B------:R-:W-:Y:S01]  /*0110*/  VIADD R0, R8, -UR6 ;  /* 0x8000000608007c36 */ /* 0x000fe20008000000 */
[----:B------:R-:W-:Y:S01]  /*0120*/  BSSY.RECONVERGENT B1, `(.L_x_59) ;  /* 0x000000b000017945 */ /* 0x000fe20003800200 */
[----:B------:R-:W-:-:S03]  /*0130*/  IMAD.MOV.U32 R2, RZ, RZ, RZ ;  /* 0x000000ffff027224 */ /* 0x000fc600078e00ff */
[----:B0-----:R-:W-:Y:S01]  /*0140*/  ISETP.GE.AND P0, PT, R3, R0, PT ;  /* 0x000000000300720c */ /* 0x001fe20003f06270 */
[----:B------:R-:W-:-:S12]  /*0150*/  IMAD.MOV.U32 R7, RZ, RZ, R3 ;  /* 0x000000ffff077224 */ /* 0x000fd800078e0003 */
[----:B------:R-:W-:Y:S05]  /*0160*/  @P0 BRA `(.L_x_60) ;  /* 0x0000000000180947 */ /* 0x000fea0003800000 */
[----:B------:R-:W0:Y:S01]  /*0170*/  LDCU.64 UR4, c[0x0][0x380] ;  /* 0x00007000ff0477ac */ /* 0x000e220008000a00 */
[----:B------:R-:W-:-:S05]  /*0180*/  VIADD R4, R3, UR6 ;  /* 0x0000000603047c36 */ /* 0x000fca0008000000 */
[----:B0-----:R-:W-:-:S05]  /*0190*/  IADD3 R4, P0, PT, R4, UR4, RZ ;  /* 0x0000000404047c10 */ /* 0x001fca000ff1e0ff */
[----:B------:R-:W-:-:S05]  /*01a0*/  IMAD.X R5, RZ, RZ, UR5, P0 ;  /* 0x00000005ff057e24 */ /* 0x000fca00080e06ff */
[----:B------:R0:W5:Y:S01]  /*01b0*/  LDG.E.S8 R2, desc[UR14][R4.64] ;  /* 0x0000000e04027981 */ /* 0x000162000c1e1300 */
[----:B------:R-:W-:-:S07]  /*01c0*/  VIADD R7, R3, 0x100 ;  /* 0x0000010003077836 */ /* 0x000fce0000000000 */
.L_x_60:
[----:B------:R-:W-:Y:S05]  /*01d0*/  BSYNC.RECONVERGENT B1 ;  /* 0x0000000000017941 */ /* 0x000fea0003800200 */
.L_x_59:
[----:B------:R-:W-:Y:S01]  /*01e0*/  ISETP.GE.AND P0, PT, R7, R0, PT ;  /* 0x000000000700720c */ /* 0x000fe20003f06270 */
[----:B------:R-:W-:-:S12]  /*01f0*/  BSSY.RECONVERGENT B1, `(.L_x_61) ;  /* 0x000006c000017945 */ /* 0x000fd80003800200 */
[----:B------:R-:W-:Y:S05]  /*0200*/  @P0 BRA `(.L_x_62) ;  /* 0x0000000400a80947 */ /* 0x000fea0003800000 */
[----:B0-----:R-:W-:Y:S01]  /*0210*/  LOP3.LUT R5, RZ, R7, RZ, 0x33, !PT ;  /* 0x00000007ff057212 */ /* 0x001fe200078e33ff */
[----:B------:R-:W-:Y:S03]  /*0220*/  BSSY.RECONVERGENT B2, `(.L_x_63) ;  /* 0x000002e000027945 */ /* 0x000fe60003800200 */
[----:B------:R-:W-:-:S04]  /*0230*/  IADD3 R5, PT, PT, R8, -UR6, R5 ;  /* 0x8000000608057c10 */ /* 0x000fc8000fffe005 */
[C---:B------:R-:W-:Y:S02]  /*0240*/  ISETP.GE.U32.AND P1, PT, R5.reuse, 0xf00, PT ;  /* 0x00000f000500780c */ /* 0x040fe40003f26070 */
[----:B------:R-:W-:-:S04]  /*0250*/  LEA.HI R6, R5, 0x1, RZ, 0x18 ;  /* 0x0000000105067811 */ /* 0x000fc800078fc0ff */
[----:B------:R-:W-:-:S04]  /*0260*/  LOP3.LUT R23, R6, 0xf, RZ, 0xc0, !PT ;  /* 0x0000000f06177812 */ /* 0x000fc800078ec0ff */
[----:B------:R-:W-:-:S03]  /*0270*/  ISETP.NE.AND P0, PT, R23, RZ, PT ;  /* 0x000000ff1700720c */ /* 0x000fc60003f05270 */
[----:B------:R-:W-:Y:S10]  /*0280*/  @!P1 BRA `(.L_x_64) ;  /* 0x00000000009c9947 */ /* 0x000ff40003800000 */
[----:B------:R-:W0:Y:S01]  /*0290*/  LDCU.64 UR4, c[0x0][0x380] ;  /* 0x00007000ff0477ac */ /* 0x000e220008000a00 */
[----:B------:R-:W-:-:S05]  /*02a0*/  LOP3.LUT R8, R6, 0x1fffff0, RZ, 0xc0, !PT ;  /* 0x01fffff006087812 */ /* 0x000fca00078ec0ff */
[----:B------:R-:W-:Y:S02]  /*02b0*/  IMAD.MOV R8, RZ, RZ, -R8 ;  /* 0x000000ffff087224 */ /* 0x000fe400078e0a08 */
[----:B0-----:R-:W-:-:S05]  /*02c0*/  IMAD.U32 R14, RZ, RZ, UR4 ;  /* 0x00000004ff0e7e24 */ /* 0x001fca000f8e00ff */
[----:B------:R-:W-:-:S04]  /*02d0*/  IADD3 R14, P1, P2, R14, UR6, R7 ;  /* 0x000000060e0e7c10 */ /* 0x000fc8000fa3e007 */
[----:B------:R-:W-:Y:S02]  /*02e0*/  IADD3 R14, P3, PT, R14, 0x800, RZ ;  /* 0x000008000e0e7810 */ /* 0x000fe40007f7e0ff */
[----:B------:R-:W-:-:S05]  /*02f0*/  IADD3.X R5, PT, PT, RZ, UR5, RZ, P1, P2 ;  /* 0x00000005ff057c10 */ /* 0x000fca0008fe44ff */
[----:B------:R-:W-:-:S07]  /*0300*/  IMAD.X R5, RZ, RZ, R5, P3 ;  /* 0x000000ffff057224 */ /* 0x000fce00018e0605 */
.L_x_65:
[----:B------:R-:W-:-:S05]  /*0310*/  IMAD.MOV.U32 R4, RZ, RZ, R14 ;  /* 0x000000ffff047224 */ /* 0x000fca00078e000e */
[----:B------:R-:W2:Y:S04]  /*0320*/  LDG.E.S8 R15, desc[UR14][R4.64+-0x800] ;  /* 0xfff8000e040f7981 */ /* 0x000ea8000c1e1300 */
[----:B------:R-:W2:Y:S04]  /*0330*/  LDG.E.S8 R16, desc[UR14][R4.64+-0x700] ;  /* 0xfff9000e04107981 */ /* 0x000ea8000c1e1300 */
[----:B------:R-:W3:Y:S04]  /*0340*/  LDG.E.S8 R18, desc[UR14][R4.64+-0x600] ;  /* 0xfffa000e04127981 */ /* 0x000ee8000c1e1300 */
[----:B------:R-:W3:Y:S04]  /*0350*/  LDG.E.S8 R17, desc[UR14][R4.64+-0x500] ;  /* 0xfffb000e04117981 */ /* 0x000ee8000c1e1300 */
[----:B------:R-:W4:Y:S04]  /*0360*/  LDG.E.S8 R20, desc[UR14][R4.64+-0x400] ;  /* 0xfffc000e04147981 */ /* 0x000f28000c1e1300 */
        /* <DEDUP_REMOVED lines=10> */
[----:B------:R0:W4:Y:S01]  /*0410*/  LDG.E.S8 R12, desc[UR14][R4.64+0x700] ;  /* 0x0007000e040c7981 */ /* 0x000122000c1e1300 */
[----:B------:R-:W-:-:S02]  /*0420*/  VIADD R8, R8, 0x10 ;  /* 0x0000001008087836 */ /* 0x000fc40000000000 */
[----:B------:R-:W-:-:S03]  /*0430*/  VIADD R7, R7, 0x1000 ;  /* 0x0000100007077836 */ /* 0x000fc60000000000 */
[----:B------:R-:W-:Y:S02]  /*0440*/  ISETP.NE.AND P1, PT, R8, RZ, PT ;  /* 0x000000ff0800720c */ /* 0x000fe40003f25270 */
[----:B--2--5:R-:W-:-:S04]  /*0450*/  IADD3 R15, PT, PT, R16, R2, R15 ;  /* 0x00000002100f7210 */ /* 0x024fc80007ffe00f */
[----:B---3--:R-:W-:-:S04]  /*0460*/  IADD3 R15, PT, PT, R17, R15, R18 ;  /* 0x0000000f110f7210 */ /* 0x008fc80007ffe012 */
[----:B----4-:R-:W-:-:S04]  /*0470*/  IADD3 R15, PT, PT, R19, R15, R20 ;  /* 0x0000000f130f7210 */ /* 0x010fc80007ffe014 */
[----:B------:R-:W-:-:S04]  /*0480*/  IADD3 R15, PT, PT, R21, R15, R22 ;  /* 0x0000000f150f7210 */ /* 0x000fc80007ffe016 */
[----:B------:R-:W-:-:S04]  /*0490*/  IADD3 R15, PT, PT, R25, R15, R24 ;  /* 0x0000000f190f7210 */ /* 0x000fc80007ffe018 */
[----:B------:R-:W-:Y:S02]  /*04a0*/  IADD3 R11, PT, PT, R14, R15, R11 ;  /* 0x0000000f0e0b7210 */ /* 0x000fe40007ffe00b */
[----:B------:R-:W-:-:S05]  /*04b0*/  IADD3 R14, P2, PT, R4, 0x1000, RZ ;  /* 0x00001000040e7810 */ /* 0x000fca0007f5e0ff */
[----:B0-----:R-:W-:Y:S01]  /*04c0*/  IMAD.X R5, RZ, RZ, R5, P2 ;  /* 0x000000ffff057224 */ /* 0x001fe200010e0605 */
[----:B------:R-:W-:-:S04]  /*04d0*/  IADD3 R10, PT, PT, R13, R11, R10 ;  /* 0x0000000b0d0a7210 */ /* 0x000fc80007ffe00a */
[----:B------:R-:W-:Y:S01]  /*04e0*/  IADD3 R2, PT, PT, R12, R10, R9 ;  /* 0x0000000a0c027210 */ /* 0x000fe20007ffe009 */
[----:B------:R-:W-:Y:S06]  /*04f0*/  @P1 BRA `(.L_x_65) ;  /* 0xfffffffc00841947 */ /* 0x000fec000383ffff */
.L_x_64:
[----:B------:R-:W-:Y:S05]  /*0500*/  BSYNC.RECONVERGENT B2 ;  /* 0x0000000000027941 */ /* 0x000fea0003800200 */
.L_x_63:
[----:B------:R-:W-:Y:S05]  /*0510*/  @!P0 BRA `(.L_x_62) ;  /* 0x0000000000e48947 */ /* 0x000fea0003800000 */
[----:B------:R-:W-:Y:S01]  /*0520*/  ISETP.GE.U32.AND P0, PT, R23, 0x8, PT ;  /* 0x000000081700780c */ /* 0x000fe20003f06070 */
[----:B------:R-:W-:Y:S01]  /*0530*/  BSSY.RECONVERGENT B2, `(.L_x_66) ;  /* 0x0000016000027945 */ /* 0x000fe20003800200 */
[----:B------:R-:W-:-:S04]  /*0540*/  LOP3.LUT R16, R6, 0x7, RZ, 0xc0, !PT ;  /* 0x0000000706107812 */ /* 0x000fc800078ec0ff */
[----:B------:R-:W-:-:S07]  /*0550*/  ISETP.NE.AND P1, PT, R16, RZ, PT ;  /* 0x000000ff1000720c */ /* 0x000fce0003f25270 */
[----:B------:R-:W-:Y:S06]  /*0560*/  @!P0 BRA `(.L_x_67) ;  /* 0x0000000000488947 */ /* 0x000fec0003800000 */
[----:B------:R-:W0:Y:S01]  /*0570*/  LDCU.64 UR4, c[0x0][0x380] ;  /* 0x00007000ff0477ac */ /* 0x000e220008000a00 */
[----:B------:R-:W-:Y:S01]  /*0580*/  SHF.R.S32.HI R5, RZ, 0x1f, R7 ;  /* 0x0000001fff057819 */ /* 0x000fe20000011407 */
[----:B0-----:R-:W-:-:S05]  /*0590*/  IMAD.U32 R4, RZ, RZ, UR4 ;  /* 0x00000004ff047e24 */ /* 0x001fca000f8e00ff */
[----:B------:R-:W-:-:S04]  /*05a0*/  IADD3 R4, P0, P2, R7, UR6, R4 ;  /* 0x0000000607047c10 */ /* 0x000fc8000fa1e004 */
[----:B------:R-:W-:-:S05]  /*05b0*/  IADD3.X R5, PT, PT, R5, UR5, RZ, P0, P2 ;  /* 0x0000000505057c10 */ /* 0x000fca00087e44ff */
[----:B------:R-:W2:Y:S04]  /*05c0*/  LDG.E.S8 R9, desc[UR14][R4.64] ;  /* 0x0000000e04097981 */ /* 0x000ea8000c1e1300 */
[----:B------:R-:W2:Y:S04]  /*05d0*/  LDG.E.S8 R8, desc[UR14][R4.64+0x100] ;  /* 0x0001000e04087981 */ /* 0x000ea8000c1e1300 */
[----:B------:R-:W3:Y:S04]  /*05e0*/  LDG.E.S8 R11, desc[UR14][R4.64+0x200] ;  /* 0x0002000e040b7981 */ /* 0x000ee8000c1e1300 */
[----:B------:R-:W3:Y:S04]  /*05f0*/  LDG.E.S8 R10, desc[UR14][R4.64+0x300] ;  /* 0x0003000e040a7981 */ /* 0x000ee8000c1e1300 */
[----:B------:R-:W4:Y:S04]  /*0600*/  LDG.E.S8 R13, desc[UR14][R4.64+0x400] ;  /* 0x0004000e040d7981 */ /* 0x000f28000c1e1300 */
[----:B------:R-:W4:Y:S04]  /*0610*/  LDG.E.S8 R12, desc[UR14][R4.64+0x500] ;  /* 0x0005000e040c7981 */ /* 0x000f28000c1e1300 */
[----:B------:R-:W4:Y:S04]  /*0620*/  LDG.E.S8 R15, desc[UR14][R4.64+0x600] ;  /* 0x0006000e040f7981 */ /* 0x000f28000c1e1300 */
[----:B------:R-:W4:Y:S01]  /*0630*/  LDG.E.S8 R14, desc[UR14][R4.64+0x700] ;  /* 0x0007000e040e7981 */ /* 0x000f22000c1e1300 */
[----:B------:R-:W-:Y:S01]  /*0640*/  VIADD R7, R7, 0x800 ;  /* 0x0000080007077836 */ /* 0x000fe20000000000 */
[----:B--2--5:R-:W-:-:S04]  /*0650*/  IADD3 R8, PT, PT, R8, R2, R9 ;  /* 0x0000000208087210 */ /* 0x024fc80007ffe009 */
[----:B---3--:R-:W-:-:S04]  /*0660*/  IADD3 R8, PT, PT, R10, R8, R11 ;  /* 0x000000080a087210 */ /* 0x008fc80007ffe00b */
[----:B----4-:R-:W-:-:S04]  /*0670*/  IADD3 R8, PT, PT, R12, R8, R13 ;  /* 0x000000080c087210 */ /* 0x010fc80007ffe00d */
[----:B------:R-:W-:-:S07]  /*0680*/  IADD3 R2, PT, PT, R14, R8, R15 ;  /* 0x000000080e027210 */ /* 0x000fce0007ffe00f */
.L_x_67:
[----:B------:R-:W-:Y:S05]  /*0690*/  BSYNC.RECONVERGENT B2 ;  /* 0x0000000000027941 */ /* 0x000fea0003800200 */
.L_x_66:
        /* <DEDUP_REMOVED lines=14> */
[----:B------:R-:W3:Y:S01]  /*0780*/  LDG.E.S8 R10, desc[UR14][R4.64+0x300] ;  /* 0x0003000e040a7981 */ /* 0x000ee2000c1e1300 */
[----:B------:R-:W-:Y:S01]  /*0790*/  VIADD R7, R7, 0x400 ;  /* 0x0000040007077836 */ /* 0x000fe20000000000 */
[----:B--2--5:R-:W-:-:S04]  /*07a0*/  IADD3 R2, PT, PT, R8, R2, R9 ;  /* 0x0000000208027210 */ /* 0x024fc80007ffe009 */
[----:B---3--:R-:W-:-:S07]  /*07b0*/  IADD3 R2, PT, PT, R10, R2, R11 ;  /* 0x000000020a027210 */ /* 0x008fce0007ffe00b */
.L_x_69:
[----:B------:R-:W-:Y:S05]  /*07c0*/  BSYNC.RECONVERGENT B2 ;  /* 0x0000000000027941 */ /* 0x000fea0003800200 */
.L_x_68:
[----:B------:R-:W-:Y:S05]  /*07d0*/  @!P1 BRA `(.L_x_62) ;  /* 0x0000000000349947 */ /* 0x000fea0003800000 */
[----:B------:R-:W0:Y:S01]  /*07e0*/  LDCU.64 UR4, c[0x0][0x380] ;  /* 0x00007000ff0477ac */ /* 0x000e220008000a00 */
[----:B------:R-:W-:Y:S02]  /*07f0*/  IMAD.MOV R6, RZ, RZ, -R6 ;  /* 0x000000ffff067224 */ /* 0x000fe400078e0a06 */
[----:B0-----:R-:W-:-:S05]  /*0800*/  IMAD.U32 R8, RZ, RZ, UR4 ;  /* 0x00000004ff087e24 */ /* 0x001fca000f8e00ff */
[----:B------:R-:W-:-:S05]  /*0810*/  IADD3 R8, P0, PT, R8, UR6, RZ ;  /* 0x0000000608087c10 */ /* 0x000fca000ff1e0ff */
[----:B------:R-:W-:-:S08]  /*0820*/  IMAD.X R10, RZ, RZ, UR5, P0 ;  /* 0x00000005ff0a7e24 */ /* 0x000fd000080e06ff */
.L_x_70:
[----:B------:R-:W-:-:S04]  /*0830*/  IADD3 R4, P0, PT, R7, R8, RZ ;  /* 0x0000000807047210 */ /* 0x000fc80007f1e0ff */
[----:B------:R-:W-:-:S06]  /*0840*/  LEA.HI.X.SX32 R5, R7, R10, 0x1, P0 ;  /* 0x0000000a07057211 */ /* 0x000fcc00000f0eff */
[----:B------:R-:W2:Y:S01]  /*0850*/  LDG.E.S8 R5, desc[UR14][R4.64] ;  /* 0x0000000e04057981 */ /* 0x000ea2000c1e1300 */
[----:B------:R-:W-:Y:S02]  /*0860*/  VIADD R6, R6, 0x1 ;  /* 0x0000000106067836 */ /* 0x000fe40000000000 */
[----:B------:R-:W-:-:S03]  /*0870*/  VIADD R7, R7, 0x100 ;  /* 0x0000010007077836 */ /* 0x000fc60000000000 */
[----:B------:R-:W-:Y:S01]  /*0880*/  ISETP.NE.AND P0, PT, R6, RZ, PT ;  /* 0x000000ff0600720c */ /* 0x000fe20003f05270 */
[----:B--2--5:R-:W-:-:S12]  /*0890*/  IMAD.IADD R2, R5, 0x1, R2 ;  /* 0x0000000105027824 */ /* 0x024fd800078e0202 */
[----:B------:R-:W-:Y:S05]  /*08a0*/  @P0 BRA `(.L_x_70) ;  /* 0xfffffffc00e00947 */ /* 0x000fea000383ffff */
.L_x_62:
[----:B------:R-:W-:Y:S05]  /*08b0*/  BSYNC.RECONVERGENT B1 ;  /* 0x0000000000017941 */ /* 0x000fea0003800200 */
.L_x_61:
[----:B------:R-:W-:-:S13]  /*08c0*/  ISETP.GE.AND P0, PT, R0, 0x100, PT ;  /* 0x000001000000780c */ /* 0x000fda0003f06270 */
[----:B------:R-:W-:Y:S05]  /*08d0*/  @!P0 BRA `(.L_x_71) ;  /* 0x0000000000ac8947 */ /* 0x000fea0003800000 */
[----:B------:R-:W1:Y:S01]  /*08e0*/  S2R R8, SR_LANEID ;  /* 0x0000000000087919 */ /* 0x000e620000000000 */
[----:B-----5:R-:W0:Y:S01]  /*08f0*/  SHFL.DOWN PT, R0, R2, 0x1, 0x1f ;  /* 0x08201f0002007f89 */ /* 0x020e2200000e0000 */
        /* <DEDUP_REMOVED lines=9> */
[----:B------:R-:W-:Y:S01]  /*0990*/  IMAD.IADD R0, R5, 0x1, R0 ;  /* 0x0000000105007824 */ /* 0x000fe200078e0200 */
[----:B------:R-:W-:-:S04]  /*09a0*/  @!P1 MOV R5, 0x400 ;  /* 0x0000040000059802 */ /* 0x000fc80000000f00 */
        /* <DEDUP_REMOVED lines=22> */
[----:B--2---:R-:W-:Y:S04]  /*0b10*/  LDS R0, [UR4+0xc] ;  /* 0x00000c04ff007984 */ /* 0x004fe80008000800 */
[----:B------:R-:W0:Y:S04]  /*0b20*/  LDS.128 R4, [UR4+0x10] ;  /* 0x00001004ff047984 */ /* 0x000e280008000c00 */
[----:B------:R-:W1:Y:S01]  /*0b30*/  LDS.64 R2, [UR4+0x20] ;  /* 0x00002004ff027984 */ /* 0x000e620008000a00 */
[----:B0-----:R-:W-:-:S04]  /*0b40*/  IADD3 R0, PT, PT, R4, R0, R9 ;  /* 0x0000000004007210 */ /* 0x001fc80007ffe009 */
[----:B------:R-:W-:-:S04]  /*0b50*/  IADD3 R0, PT, PT, R6, R0, R5 ;  /* 0x0000000006007210 */ /* 0x000fc80007ffe005 */
[----:B-1----:R-:W-:-:S05]  /*0b60*/  IADD3 R0, PT, PT, R2, R0, R7 ;  /* 0x0000000002007210 */ /* 0x002fca0007ffe007 */
[----:B------:R-:W-:Y:S01]  /*0b70*/  IMAD.IADD R9, R0, 0x1, R3 ;  /* 0x0000000100097824 */ /* 0x000fe200078e0203 */
[----:B------:R-:W-:Y:S06]  /*0b80*/  BRA `(.L_x_72) ;  /* 0x0000001400287947 */ /* 0x000fec0003800000 */
.L_x_71:
        /* <DEDUP_REMOVED lines=48> */
[----:B------:R-:W0:Y:S04]  /*0e90*/  LDS.128 R4, [UR4+0x10] ;  /* 0x00001004ff047984 */ /* 0x000e280008000c00 */
[----:B------:R-:W2:Y:S04]  /*0ea0*/  LDS R2, [UR4+0xc] ;  /* 0x00000c04ff027984 */ /* 0x000ea80008000800 */
[----:B------:R-:W3:Y:S01]  /*0eb0*/  LDS.64 R10, [UR4+0x20] ;  /* 0x00002004ff0a7984 */ /* 0x000ee20008000a00 */
[----:B0-----:R-:W-:Y:S02]  /*0ec0*/  SEL R4, R4, RZ, P2 ;  /* 0x000000ff04047207 */ /* 0x001fe40001000000 */
[----:B------:R-:W-:-:S02]  /*0ed0*/  ISETP.GT.AND P2, PT, R0, 0x60, PT ;  /* 0x000000600000780c */ /* 0x000fc40003f44270 */
[----:B--2---:R-:W-:Y:S02]  /*0ee0*/  SEL R2, R2, RZ, P1 ;  /* 0x000000ff02027207 */ /* 0x004fe40000800000 */
        /* <DEDUP_REMOVED lines=8> */
[----:B---3--:R-:W-:Y:S02]  /*0f70*/  SEL R10, R10, RZ, P2 ;  /* 0x000000ff0a0a7207 */ /* 0x008fe40001000000 */
[----:B------:R-:W-:Y:S02]  /*0f80*/  SEL R11, R11, RZ, P3 ;  /* 0x000000ff0b0b7207 */ /* 0x000fe40001800000 */
[----:B------:R-:W-:-:S05]  /*0f90*/  IADD3 R2, PT, PT, R10, R2, R7 ;  /* 0x000000020a027210 */ /* 0x000fca0007ffe007 */
[----:B-1----:R-:W-:Y:S01]  /*0fa0*/  IMAD.IADD R9, R2, 0x1, R11 ;  /* 0x0000000102097824 */ /* 0x002fe200078e020b */
[----:B------:R-:W-:Y:S06]  /*0fb0*/  BRA `(.L_x_72) ;  /* 0x00000010001c7947 */ /* 0x000fec0003800000 */
.L_x_58:
[----:B------:R-:W0:Y:S01]  /*0fc0*/  S2R R2, SR_TID.X ;  /* 0x0000000000027919 */ /* 0x000e220000002100 */
[----:B------:R-:W1:Y:S01]  /*0fd0*/  LDCU.64 UR10, c[0x0][0x380] ;  /* 0x00007000ff0a77ac */ /* 0x000e620008000a00 */
[----:B0-----:R-:W-:-:S05]  /*0fe0*/  VIADD R4, R2, UR6 ;  /* 0x0000000602047c36 */ /* 0x001fca0008000000 */
[----:B-1----:R-:W-:-:S05]  /*0ff0*/  IADD3 R4, P0, PT, R4, UR10, RZ ;  /* 0x0000000a04047c10 */ /* 0x002fca000ff1e0ff */
[----:B------:R-:W-:-:S05]  /*1000*/  IMAD.X R5, RZ, RZ, UR11, P0 ;  /* 0x0000000bff057e24 */ /* 0x000fca00080e06ff */
[----:B------:R-:W2:Y:S04]  /*1010*/  LDG.E.S8 R0, desc[UR14][R4.64] ;  /* 0x0000000e04007981 */ /* 0x000ea8000c1e1300 */
[----:B------:R-:W2:Y:S04]  /*1020*/  LDG.E.S8 R7, desc[UR14][R4.64+0x100] ;  /* 0x0001000e04077981 */ /* 0x000ea8000c1e1300 */
[----:B------:R-:W2:Y:S04]  /*1030*/  LDG.E.S8 R6, desc[UR14][R4.64+0x200] ;  /* 0x0002000e04067981 */ /* 0x000ea8000c1e1300 */
[----:B------:R-:W3:Y:S04]  /*1040*/  LDG.E.S8 R9, desc[UR14][R4.64+0x300] ;  /* 0x0003000e04097981 */ /* 0x000ee8000c1e1300 */
[----:B------:R-:W3:Y:S04]  /*1050*/  LDG.E.S8 R10, desc[UR14][R4.64+0x400] ;  /* 0x0004000e040a7981 */ /* 0x000ee8000c1e1300 */
[----:B------:R-:W4:Y:S04]  /*1060*/  LDG.E.S8 R11, desc[UR14][R4.64+0x500] ;  /* 0x0005000e040b7981 */ /* 0x000f28000c1e1300 */
[----:B------:R-:W4:Y:S04]  /*1070*/  LDG.E.S8 R12, desc[UR14][R4.64+0x600] ;  /* 0x0006000e040c7981 */ /* 0x000f28000c1e1300 */
[----:B------:R-:W5:Y:S04]  /*1080*/  LDG.E.S8 R13, desc[UR14][R4.64+0x700] ;  /* 0x0007000e040d7981 */ /* 0x000f68000c1e1300 */
[----:B------:R-:W5:Y:S04]  /*1090*/  LDG.E.S8 R14, desc[UR14][R4.64+0x800] ;  /* 0x0008000e040e7981 */ /* 0x000f68000c1e1300 */
[----:B------:R-:W5:Y:S04]  /*10a0*/  LDG.E.S8 R15, desc[UR14][R4.64+0x900] ;  /* 0x0009000e040f7981 */ /* 0x000f68000c1e1300 */
[----:B------:R-:W5:Y:S04]  /*10b0*/  LDG.E.S8 R16, desc[UR14][R4.64+0xa00] ;  /* 0x000a000e04107981 */ /* 0x000f68000c1e1300 */
[----:B------:R-:W5:Y:S04]  /*10c0*/  LDG.E.S8 R17, desc[UR14][R4.64+0xb00] ;  /* 0x000b000e04117981 */ /* 0x000f68000c1e1300 */
[----:B------:R-:W5:Y:S04]  /*10d0*/  LDG.E.S8 R18, desc[UR14][R4.64+0xc00] ;  /* 0x000c000e04127981 */ /* 0x000f68000c1e1300 */
[----:B------:R-:W5:Y:S04]  /*10e0*/  LDG.E.S8 R19, desc[UR14][R4.64+0xd00] ;  /* 0x000d000e04137981 */ /* 0x000f68000c1e1300 */
[----:B------:R-:W5:Y:S04]  /*10f0*/  LDG.E.S8 R20, desc[UR14][R4.64+0xe00] ;  /* 0x000e000e04147981 */ /* 0x000f68000c1e1300 */
[----:B------:R-:W5:Y:S01]  /*1100*/  LDG.E.S8 R21, desc[UR14][R4.64+0xf00] ;  /* 0x000f000e04157981 */ /* 0x000f62000c1e1300 */
[----:B------:R-:W-:-:S04]  /*1110*/  ISETP.GE.U32.AND P0, PT, R23, UR5, PT ;  /* 0x0000000517007c0c */ /* 0x000fc8000bf06070 */
[----:B------:R-:W-:Y:S02]  /*1120*/  ISETP.GE.U32.AND.EX P0, PT, R22, UR4, PT, P0 ;  /* 0x0000000416007c0c */ /* 0x000fe4000bf06100 */
[----:B--2---:R-:W-:-:S04]  /*1130*/  IADD3 R0, PT, PT, R6, R7, R0 ;  /* 0x0000000706007210 */ /* 0x004fc80007ffe000 */
[----:B---3--:R-:W-:-:S04]  /*1140*/  IADD3 R0, PT, PT, R10, R0, R9 ;  /* 0x000000000a007210 */ /* 0x008fc80007ffe009 */
[----:B----4-:R-:W-:-:S04]  /*1150*/  IADD3 R0, PT, PT, R12, R0, R11 ;  /* 0x000000000c007210 */ /* 0x010fc80007ffe00b */
[----:B-----5:R-:W-:-:S04]  /*1160*/  IADD3 R0, PT, PT, R14, R0, R13 ;  /* 0x000000000e007210 */ /* 0x020fc80007ffe00d */
[----:B------:R-:W-:-:S04]  /*1170*/  IADD3 R0, PT, PT, R16, R0, R15 ;  /* 0x0000000010007210 */ /* 0x000fc80007ffe00f */
[----:B------:R-:W-:-:S04]  /*1180*/  IADD3 R0, PT, PT, R18, R0, R17 ;  /* 0x0000000012007210 */ /* 0x000fc80007ffe011 */
[----:B------:R-:W-:-:S05]  /*1190*/  IADD3 R0, PT, PT, R20, R0, R19 ;  /* 0x0000000014007210 */ /* 0x000fca0007ffe013 */
[----:B------:R-:W-:Y:S01]  /*11a0*/  IMAD.IADD R0, R21, 0x1, R0 ;  /* 0x0000000115007824 */ /* 0x000fe200078e0200 */
[----:B------:R-:W-:Y:S06]  /*11b0*/  @!P0 BRA `(.L_x_73) ;  /* 0x0000000800f08947 */ /* 0x000fec0003800000 */
[----:B------:R-:W-:Y:S01]  /*11c0*/  UIADD3 UR16, UP0, UPT, UR5, UR6, URZ ;  /* 0x0000000605107290 */ /* 0x000fe2000ff1e0ff */
[----:B------:R-:W-:Y:S01]  /*11d0*/  IADD3 R24, P1, PT, R8, -0x1000, RZ ;  /* 0xfffff00008187810 */ /* 0x000fe20007f3e0ff */
[----:B------:R-:W-:Y:S02]  /*11e0*/  IMAD.U32 R5, RZ, RZ, UR10 ;  /* 0x0000000aff057e24 */ /* 0x000fe4000f8e00ff */
[----:B------:R-:W-:Y:S01]  /*11f0*/  UIADD3.X UR8, UPT, UPT, URZ, UR4, URZ, UP0, !UPT ;  /* 0x00000004ff087290 */ /* 0x000fe200087fe4ff */
[----:B------:R-:W-:Y:S01]  /*1200*/  IADD3.X R7, PT, PT, R3, -0x1, RZ, P1, !PT ;  /* 0xffffffff03077810 */ /* 0x000fe20000ffe4ff */
[----:B------:R-:W-:Y:S01]  /*1210*/  IMAD.U32 R11, RZ, RZ, UR11 ;  /* 0x0000000bff0b7e24 */ /* 0x000fe2000f8e00ff */
[----:B------:R-:W-:Y:S01]  /*1220*/  ISETP.LT.U32.AND P0, PT, R24, UR16, PT ;  /* 0x0000001018007c0c */ /* 0x000fe2000bf01070 */
[----:B------:R-:W-:Y:S02]  /*1230*/  UIADD3 UR9, UP0, UPT, UR16, UR10, URZ ;  /* 0x0000000a10097290 */ /* 0x000fe4000ff1e0ff */
[----:B------:R-:W-:Y:S01]  /*1240*/  IADD3 R10, P1, P2, R5, UR16, R2 ;  /* 0x00000010050a7c10 */ /* 0x000fe2000fa3e002 */
[----:B------:R-:W-:Y:S01]  /*1250*/  IMAD.U32 R4, RZ, RZ, UR8 ;  /* 0x00000008ff047e24 */ /* 0x000fe2000f8e00ff */
[----:B------:R-:W-:Y:S01]  /*1260*/  LOP3.LUT R5, RZ, R2, RZ, 0x33, !PT ;  /* 0x00000002ff057212 */ /* 0x000fe200078e33ff */
[----:B------:R-:W-:Y:S01]  /*1270*/  UIADD3.X UR7, UPT, UPT, UR8, UR11, URZ, UP0, !UPT ;  /* 0x0000000b08077290 */ /* 0x000fe200087fe4ff */
[----:B------:R-:W-:Y:S01]  /*1280*/  IADD3 R10, P3, PT, R10, 0x800, RZ ;  /* 0x000008000a0a7810 */ /* 0x000fe20007f7e0ff */
[----:B------:R-:W-:Y:S01]  /*1290*/  UMOV UR4, URZ ;  /* 0x000000ff00047c82 */ /* 0x000fe20008000000 */
[----:B------:R-:W-:-:S02]  /*12a0*/  ISETP.GT.U32.AND.EX P0, PT, R4, R7, PT, P0 ;  /* 0x000000070400720c */ /* 0x000fc40003f04100 */
[----:B------:R-:W-:Y:S02]  /*12b0*/  IADD3 R5, PT, PT, R8, -UR5, R5 ;  /* 0x8000000508057c10 */ /* 0x000fe4000fffe005 */
[----:B------:R-:W-:-:S03]  /*12c0*/  IADD3.X R11, PT, PT, R11, UR8, RZ, P1, P2 ;  /* 0x000000080b0b7c10 */ /* 0x000fc60008fe44ff */
[----:B------:R-:W-:Y:S01]  /*12d0*/  VIADD R6, R5, -UR6 ;  /* 0x8000000605067c36 */ /* 0x000fe20008000000 */
[----:B------:R-:W-:Y:S01]  /*12e0*/  UMOV UR6, UR5 ;  /* 0x0000000500067c82 */ /* 0x000fe20008000000 */
[----:B------:R-:W-:-:S04]  /*12f0*/  IMAD.X R11, RZ, RZ, R11, P3 ;  /* 0x000000ffff0b7224 */ /* 0x000fc800018e060b */
[----:B------:R-:W-:Y:S05]  /*1300*/  @P0 BRA `(.L_x_74) ;  /* 0x0000000000d40947 */ /* 0x000fea0003800000 */
[----:B------:R-:W0:Y:S01]  /*1310*/  LDC.64 R2, c[0x0][0x3b8] ;  /* 0x0000ee00ff027b82 */ /* 0x000e220000000a00 */
[----:B------:R-:W1:Y:S01]  /*1320*/  LDCU.64 UR10, c[0x0][0x380] ;  /* 0x00007000ff0a77ac */ /* 0x000e620008000a00 */
[----:B------:R-:W-:Y:S01]  /*1330*/  NOP ;  /* 0x0000000000007918 */ /* 0x000fe20000000000 */
.L_x_75:
[----:B------:R-:W2:Y:S01]  /*1340*/  S2R R4, SR_TID.X ;  /* 0x0000000000047919 */ /* 0x000ea20000002100 */
[----:B-1----:R-:W-:Y:S02]  /*1350*/  IMAD.U32 R5, RZ, RZ, UR10 ;  /* 0x0000000aff057e24 */ /* 0x002fe4000f8e00ff */
[----:B------:R-:W-:-:S03]  /*1360*/  IMAD.U32 R8, RZ, RZ, UR11 ;  /* 0x0000000bff087e24 */ /* 0x000fc6000f8e00ff */
[----:B--2---:R-:W-:-:S04]  /*1370*/  IADD3 R4, P0, P1, R5, UR16, R4 ;  /* 0x0000001005047c10 */ /* 0x004fc8000f91e004 */
[----:B------:R-:W-:-:S05]  /*1380*/  IADD3.X R5, PT, PT, R8, UR8, RZ, P0, P1 ;  /* 0x0000000808057c10 */ /* 0x000fca00087e24ff */
        /* <DEDUP_REMOVED lines=16> */
[----:B------:R-:W-:-:S02]  /*1490*/  USHF.R.S32.HI UR12, URZ, 0x1f, UR5 ;  /* 0x0000001fff0c7899 */ /* 0x000fc40008011405 */
[----:B------:R-:W-:-:S04]  /*14a0*/  UIADD3 UR6, UP0, UPT, UR5, UR9, URZ ;  /* 0x0000000905067290 */ /* 0x000fc8000ff1e0ff */
[----:B------:R-:W-:Y:S01]  /*14b0*/  UIADD3.X UR7, UPT, UPT, UR12, UR7, URZ, UP0, !UPT ;  /* 0x000000070c077290 */ /* 0x000fe200087fe4ff */
[----:B--2---:R-:W-:-:S04]  /*14c0*/  IADD3 R8, PT, PT, R8, R0, R21 ;  /* 0x0000000008087210 */ /* 0x004fc80007ffe015 */
[----:B---3--:R-:W-:-:S04]  /*14d0*/  IADD3 R8, PT, PT, R23, R8, R22 ;  /* 0x0000000817087210 */ /* 0x008fc80007ffe016 */
[----:B----4-:R-:W-:Y:S01]  /*14e0*/  IADD3 R25, PT, PT, R26, R8, R25 ;  /* 0x000000081a197210 */ /* 0x010fe20007ffe019 */
[----:B0-----:R-:W-:-:S05]  /*14f0*/  IMAD.MOV.U32 R8, RZ, RZ, R2 ;  /* 0x000000ffff087224 */ /* 0x001fca00078e0002 */
[----:B------:R-:W-:Y:S02]  /*1500*/  IADD3 R0, P1, PT, R8, -UR16, RZ ;  /* 0x8000001008007c10 */ /* 0x000fe4000ff3e0ff */
[----:B-----5:R-:W-:Y:S02]  /*1510*/  IADD3 R17, PT, PT, R20, R25, R17 ;  /* 0x0000001914117210 */ /* 0x020fe40007ffe011 */
[----:B------:R-:W-:Y:S02]  /*1520*/  ISETP.GE.U32.AND P0, PT, R0, UR5, PT ;  /* 0x0000000500007c0c */ /* 0x000fe4000bf06070 */
[----:B------:R-:W-:Y:S02]  /*1530*/  IADD3.X R0, PT, PT, R3, ~UR8, RZ, P1, !PT ;  /* 0x8000000803007c10 */ /* 0x000fe40008ffe4ff */
[----:B------:R-:W-:Y:S02]  /*1540*/  IADD3 R10, P1, PT, R10, UR5, RZ ;  /* 0x000000050a0a7c10 */ /* 0x000fe4000ff3e0ff */
[----:B------:R-:W-:-:S02]  /*1550*/  ISETP.GE.U32.AND.EX P0, PT, R0, UR12, PT, P0 ;  /* 0x0000000c00007c0c */ /* 0x000fc4000bf06100 */
[----:B------:R-:W-:Y:S02]  /*1560*/  IADD3 R9, PT, PT, R18, R17, R9 ;  /* 0x0000001112097210 */ /* 0x000fe40007ffe009 */
[----:B------:R-:W-:Y:S02]  /*1570*/  IADD3.X R11, PT, PT, R11, UR12, RZ, P1, !PT ;  /* 0x0000000c0b0b7c10 */ /* 0x000fe40008ffe4ff */
[----:B------:R-:W-:-:S04]  /*1580*/  IADD3 R9, PT, PT, R15, R9, R14 ;  /* 0x000000090f097210 */ /* 0x000fc80007ffe00e */
[----:B------:R-:W-:-:S04]  /*1590*/  IADD3 R9, PT, PT, R13, R9, R16 ;  /* 0x000000090d097210 */ /* 0x000fc80007ffe010 */
[----:B------:R-:W-:Y:S01]  /*15a0*/  IADD3 R0, PT, PT, R19, R9, R12 ;  /* 0x0000000913007210 */ /* 0x000fe20007ffe00c */
[----:B------:R-:W-:Y:S06]  /*15b0*/  @!P0 BRA `(.L_x_73) ;  /* 0x0000000400f08947 */ /* 0x000fec0003800000 */
[----:B------:R-:W-:Y:S02]  /*15c0*/  UIADD3 UR16, UP0, UPT, UR5, UR16, URZ ;  /* 0x0000001005107290 */ /* 0x000fe4000ff1e0ff */
[----:B------:R-:W-:Y:S01]  /*15d0*/  VIADD R6, R6, -UR5 ;  /* 0x8000000506067c36 */ /* 0x000fe20008000000 */
[----:B------:R-:W-:Y:S02]  /*15e0*/  UIADD3 UR4, UPT, UPT, UR4, 0x1, URZ ;  /* 0x0000000104047890 */ /* 0x000fe4000fffe0ff */
[----:B------:R-:W-:Y:S01]  /*15f0*/  UIADD3.X UR8, UPT, UPT, UR12, UR8, URZ, UP0, !UPT ;  /* 0x000000080c087290 */ /* 0x000fe200087fe4ff */
[----:B------:R-:W-:Y:S01]  /*1600*/  ISETP.LT.U32.AND P0, PT, R24, UR16, PT ;  /* 0x0000001018007c0c */ /* 0x000fe2000bf01070 */
[----:B------:R-:W-:-:S04]  /*1610*/  UMOV UR9, UR6 ;  /* 0x0000000600097c82 */ /* 0x000fc80008000000 */
[----:B------:R-:W-:-:S05]  /*1620*/  IMAD.U32 R4, RZ, RZ, UR8 ;  /* 0x00000008ff047e24 */ /* 0x000fca000f8e00ff */
[----:B------:R-:W-:-:S13]  /*1630*/  ISETP.GT.U32.AND.EX P0, PT, R4, R7, PT, P0 ;  /* 0x000000070400720c */ /* 0x000fda0003f04100 */
[----:B------:R-:W-:Y:S05]  /*1640*/  @!P0 BRA `(.L_x_75) ;  /* 0xfffffffc003c8947 */ /* 0x000fea000383ffff */
[----:B------:R-:W-:-:S05]  /*1650*/  UMOV UR6, UR5 ;  /* 0x0000000500067c82 */ /* 0x000fca0008000000 */
.L_x_74:
[----:B------:R-:W0:Y:S01]  /*1660*/  S2R R5, SR_TID.X ;  /* 0x0000000000057919 */ /* 0x000e220000002100 */
[C---:B------:R-:W-:Y:S01]  /*1670*/  VIADD R2, R8.reuse, -UR16 ;  /* 0x8000001008027c36 */ /* 0x040fe20008000000 */
[----:B------:R-:W-:Y:S01]  /*1680*/  ISETP.LE.U32.AND P1, PT, R8, UR16, PT ;  /* 0x0000001008007c0c */ /* 0x000fe2000bf23070 */
[----:B------:R-:W-:Y:S01]  /*1690*/  IMAD.U32 R4, RZ, RZ, UR8 ;  /* 0x00000008ff047e24 */ /* 0x000fe2000f8e00ff */
[----:B------:R-:W-:Y:S02]  /*16a0*/  BSSY.RECONVERGENT B1, `(.L_x_73) ;  /* 0x000006d000017945 */ /* 0x000fe40003800200 */
[----:B0-----:R-:W-:-:S04]  /*16b0*/  ISETP.GE.AND P0, PT, R5, R2, PT ;  /* 0x000000020500720c */ /* 0x001fc80003f06270 */
[----:B------:R-:W-:-:S13]  /*16c0*/  ISETP.GE.U32.OR.EX P0, PT, R4, R3, P0, P1 ;  /* 0x000000030400720c */ /* 0x000fda0000706510 */
[----:B------:R-:W-:Y:S05]  /*16d0*/  @P0 BRA `(.L_x_76) ;  /* 0x0000000400a40947 */ /* 0x000fea0003800000 */
[----:B------:R-:W0:Y:S01]  /*16e0*/  LDC R2, c[0x0][0x3c0] ;  /* 0x0000f000ff027b82 */ /* 0x000e220000000800 */
[----:B------:R-:W-:Y:S01]  /*16f0*/  USHF.L.U32 UR5, UR13, 0xc, URZ ;  /* 0x0000000c0d057899 */ /* 0x000fe200080006ff */
[----:B------:R-:W-:Y:S01]  /*1700*/  LOP3.LUT R3, RZ, R5, RZ, 0x33, !PT ;  /* 0x00000005ff037212 */ /* 0x000fe200078e33ff */
[----:B------:R-:W-:Y:S02]  /*1710*/  BSSY.RECONVERGENT B2, `(.L_x_77) ;  /* 0x000002d000027945 */ /* 0x000fe40003800200 */
[----:B------:R-:W-:-:S06]  /*1720*/  UIADD3 UR5, UPT, UPT, UR5, UR6, URZ ;  /* 0x0000000605057290 */ /* 0x000fcc000fffe0ff */
[----:B------:R-:W-:Y:S01]  /*1730*/  IADD3 R8, PT, PT, R8, -UR5, R3 ;  /* 0x8000000508087c10 */ /* 0x000fe2000fffe003 */
[----:B0-----:R-:W-:Y:S02]  /*1740*/  IMAD R3, R2, UR4, RZ ;  /* 0x0000000402037c24 */ /* 0x001fe4000f8e02ff */
[----:B------:R-:W-:Y:S02]  /*1750*/  IMAD.MOV.U32 R2, RZ, RZ, R5 ;  /* 0x000000ffff027224 */ /* 0x000fe400078e0005 */
[----:B------:R-:W-:-:S05]  /*1760*/  IMAD R3, R3, -0x1000, R8 ;  /* 0xfffff00003037824 */ /* 0x000fca00078e0208 */
[C---:B------:R-:W-:Y:S02]  /*1770*/  ISETP.GE.U32.AND P0, PT, R3.reuse, 0xf00, PT ;  /* 0x00000f000300780c */ /* 0x040fe40003f06070 */
[----:B------:R-:W-:-:S04]  /*1780*/  LEA.HI R19, R3, 0x1, RZ, 0x18 ;  /* 0x0000000103137811 */ /* 0x000fc800078fc0ff */
[----:B------:R-:W-:-:S04]  /*1790*/  LOP3.LUT R20, R19, 0xf, RZ, 0xc0, !PT ;  /* 0x0000000f13147812 */ /* 0x000fc800078ec0ff */
[----:B------:R-:W-:-:S03]  /*17a0*/  ISETP.NE.AND P1, PT, R20, RZ, PT ;  /* 0x000000ff1400720c */ /* 0x000fc60003f25270 */
[----:B------:R-:W-:Y:S10]  /*17b0*/  @!P0 BRA `(.L_x_78) ;  /* 0x0000000000888947 */ /* 0x000ff40003800000 */
[----:B------:R-:W-:-:S04]  /*17c0*/  LEA.HI R2, R6, 0x1, RZ, 0x18 ;  /* 0x0000000106027811 */ /* 0x000fc800078fc0ff */
[----:B------:R-:W-:Y:S01]  /*17d0*/  LOP3.LUT R3, R2, 0x1fffff0, RZ, 0xc0, !PT ;  /* 0x01fffff002037812 */ /* 0x000fe200078ec0ff */
[----:B------:R-:W-:-:S04]  /*17e0*/  IMAD.MOV.U32 R2, RZ, RZ, R5 ;  /* 0x000000ffff027224 */ /* 0x000fc800078e0005 */
[----:B------:R-:W-:-:S07]  /*17f0*/  IMAD.MOV R3, RZ, RZ, -R3 ;  /* 0x000000ffff037224 */ /* 0x000fce00078e0a03 */
.L_x_79:
        /* <DEDUP_REMOVED lines=15> */
[----:B------:R0:W5:Y:S01]  /*18f0*/  LDG.E.S8 R5, desc[UR14][R10.64+0x700] ;  /* 0x0007000e0a057981 */ /* 0x000162000c1e1300 */
[----:B------:R-:W-:-:S02]  /*1900*/  VIADD R3, R3, 0x10 ;  /* 0x0000001003037836 */ /* 0x000fc40000000000 */
[----:B------:R-:W-:-:S03]  /*1910*/  VIADD R2, R2, 0x1000 ;  /* 0x0000100002027836 */ /* 0x000fc60000000000 */
[----:B------:R-:W-:Y:S02]  /*1920*/  ISETP.NE.AND P0, PT, R3, RZ, PT ;  /* 0x000000ff0300720c */ /* 0x000fe40003f05270 */
[----:B0-----:R-:W-:-:S05]  /*1930*/  IADD3 R10, P2, PT, R10, 0x1000, RZ ;  /* 0x000010000a0a7810 */ /* 0x001fca0007f5e0ff */
[----:B------:R-:W-:Y:S01]  /*1940*/  IMAD.X R11, RZ, RZ, R11, P2 ;  /* 0x000000ffff0b7224 */ /* 0x000fe200010e060b */
        /* <DEDUP_REMOVED lines=8> */
[----:B------:R-:W-:Y:S06]  /*19d0*/  @P0 BRA `(.L_x_79) ;  /* 0xfffffffc00880947 */ /* 0x000fec000383ffff */
.L_x_78:
[----:B------:R-:W-:Y:S05]  /*19e0*/  BSYNC.RECONVERGENT B2 ;  /* 0x0000000000027941 */ /* 0x000fea0003800200 */
.L_x_77:
[----:B------:R-:W-:Y:S05]  /*19f0*/  @!P1 BRA `(.L_x_76) ;  /* 0x0000000000dc9947 */ /* 0x000fea0003800000 */
[----:B------:R-:W-:Y:S01]  /*1a00*/  ISETP.GE.U32.AND P0, PT, R20, 0x8, PT ;  /* 0x000000081400780c */ /* 0x000fe20003f06070 */
[----:B------:R-:W-:Y:S01]  /*1a10*/  BSSY.RECONVERGENT B2, `(.L_x_80) ;  /* 0x0000015000027945 */ /* 0x000fe20003800200 */
[----:B------:R-:W-:-:S04]  /*1a20*/  LOP3.LUT R14, R19, 0x7, RZ, 0xc0, !PT ;  /* 0x00000007130e7812 */ /* 0x000fc800078ec0ff */
[----:B------:R-:W-:-:S07]  /*1a30*/  ISETP.NE.AND P1, PT, R14, RZ, PT ;  /* 0x000000ff0e00720c */ /* 0x000fce0003f25270 */
[----:B------:R-:W-:Y:S06]  /*1a40*/  @!P0 BRA `(.L_x_81) ;  /* 0x0000000000448947 */ /* 0x000fec0003800000 */
[----:B------:R-:W-:Y:S02]  /*1a50*/  IMAD.U32 R5, RZ, RZ, UR10 ;  /* 0x0000000aff057e24 */ /* 0x000fe4000f8e00ff */
[----:B------:R-:W-:-:S03]  /*1a60*/  IMAD.U32 R3, RZ, RZ, UR11 ;  /* 0x0000000bff037e24 */ /* 0x000fc6000f8e00ff */
        /* <DEDUP_REMOVED lines=9> */
[----:B------:R-:W5:Y:S01]  /*1b00*/  LDG.E.S8 R13, desc[UR14][R4.64+0x700] ;  /* 0x0007000e040d7981 */ /* 0x000f62000c1e1300 */
[----:B------:R-:W-:Y:S01]  /*1b10*/  VIADD R2, R2, 0x800 ;  /* 0x0000080002027836 */ /* 0x000fe20000000000 */
[----:B--2---:R-:W-:-:S04]  /*1b20*/  IADD3 R3, PT, PT, R7, R0, R3 ;  /* 0x0000000007037210 */ /* 0x004fc80007ffe003 */
[----:B---3--:R-:W-:-:S04]  /*1b30*/  IADD3 R3, PT, PT, R9, R3, R8 ;  /* 0x0000000309037210 */ /* 0x008fc80007ffe008 */
[----:B----4-:R-:W-:-:S04]  /*1b40*/  IADD3 R3, PT, PT, R11, R3, R10 ;  /* 0x000000030b037210 */ /* 0x010fc80007ffe00a */
[----:B-----5:R-:W-:-:S07]  /*1b50*/  IADD3 R0, PT, PT, R13, R3, R12 ;  /* 0x000000030d007210 */ /* 0x020fce0007ffe00c */
.L_x_81:
[----:B------:R-:W-:Y:S05]  /*1b60*/  BSYNC.RECONVERGENT B2 ;  /* 0x0000000000027941 */ /* 0x000fea0003800200 */
.L_x_80:
[----:B------:R-:W-:Y:S05]  /*1b70*/  @!P1 BRA `(.L_x_76) ;  /* 0x00000000007c9947 */ /* 0x000fea0003800000 */
[----:B------:R-:W-:Y:S01]  /*1b80*/  ISETP.GE.U32.AND P0, PT, R14, 0x4, PT ;  /* 0x000000040e00780c */ /* 0x000fe20003f06070 */
[----:B------:R-:W-:Y:S01]  /*1b90*/  BSSY.RECONVERGENT B2, `(.L_x_82) ;  /* 0x000000e000027945 */ /* 0x000fe20003800200 */
[----:B------:R-:W-:-:S11]  /*1ba0*/  LOP3.LUT P1, RZ, R19, 0x3, RZ, 0xc0, !PT ;  /* 0x0000000313ff7812 */ /* 0x000fd6000782c0ff */
[----:B------:R-:W-:Y:S05]  /*1bb0*/  @!P0 BRA `(.L_x_83) ;  /* 0x00000000002c8947 */ /* 0x000fea0003800000 */
[----:B------:R-:W-:Y:S02]  /*1bc0*/  IMAD.U32 R5, RZ, RZ, UR10 ;  /* 0x0000000aff057e24 */ /* 0x000fe4000f8e00ff */
[----:B------:R-:W-:-:S03]  /*1bd0*/  IMAD.U32 R3, RZ, RZ, UR11 ;  /* 0x0000000bff037e24 */ /* 0x000fc6000f8e00ff */
[----:B------:R-:W-:-:S04]  /*1be0*/  IADD3 R4, P0, P2, R5, UR16, R2 ;  /* 0x0000001005047c10 */ /* 0x000fc8000fa1e002 */
[----:B------:R-:W-:-:S05]  /*1bf0*/  IADD3.X R5, PT, PT, R3, UR8, RZ, P0, P2 ;  /* 0x0000000803057c10 */ /* 0x000fca00087e44ff */
[----:B------:R-:W2:Y:S04]  /*1c00*/  LDG.E.S8 R3, desc[UR14][R4.64] ;  /* 0x0000000e04037981 */ /* 0x000ea8000c1e1300 */
[----:B------:R-:W2:Y:S04]  /*1c10*/  LDG.E.S8 R7, desc[UR14][R4.64+0x100] ;  /* 0x0001000e04077981 */ /* 0x000ea8000c1e1300 */
[----:B------:R-:W3:Y:S04]  /*1c20*/  LDG.E.S8 R9, desc[UR14][R4.64+0x200] ;  /* 0x0002000e04097981 */ /* 0x000ee8000c1e1300 */
[----:B------:R-:W3:Y:S01]  /*1c30*/  LDG.E.S8 R8, desc[UR14][R4.64+0x300] ;  /* 0x0003000e04087981 */ /* 0x000ee2000c1e1300 */
[----:B------:R-:W-:Y:S01]  /*1c40*/  VIADD R2, R2, 0x400 ;  /* 0x0000040002027836 */ /* 0x000fe20000000000 */
[----:B--2---:R-:W-:-:S04]  /*1c50*/  IADD3 R0, PT, PT, R7, R0, R3 ;  /* 0x0000000007007210 */ /* 0x004fc80007ffe003 */
[----:B---3--:R-:W-:-:S07]  /*1c60*/  IADD3 R0, PT, PT, R8, R0, R9 ;  /* 0x0000000008007210 */ /* 0x008fce0007ffe009 */
.L_x_83:
[----:B------:R-:W-:Y:S05]  /*1c70*/  BSYNC.RECONVERGENT B2 ;  /* 0x0000000000027941 */ /* 0x000fea0003800200 */
.L_x_82:
[----:B------:R-:W-:Y:S05]  /*1c80*/  @!P1 BRA `(.L_x_76) ;  /* 0x0000000000389947 */ /* 0x000fea0003800000 */
[----:B------:R-:W-:Y:S02]  /*1c90*/  LOP3.LUT R3, R6, 0xffff, RZ, 0xc0, !PT ;  /* 0x0000ffff06037812 */ /* 0x000fe400078ec0ff */
[----:B------:R-:W-:Y:S02]  /*1ca0*/  IADD3 R2, P0, PT, R2, UR9, RZ ;  /* 0x0000000902027c10 */ /* 0x000fe4000ff1e0ff */
[----:B------:R-:W-:-:S03]  /*1cb0*/  LEA.HI R3, R3, 0x1, RZ, 0x18 ;  /* 0x0000000103037811 */ /* 0x000fc600078fc0ff */
[----:B------:R-:W-:Y:S01]  /*1cc0*/  IMAD.X R5, RZ, RZ, UR7, P0 ;  /* 0x00000007ff057e24 */ /* 0x000fe200080e06ff */
[----:B------:R-:W-:-:S05]  /*1cd0*/  LOP3.LUT R3, R3, 0x3, RZ, 0xc0, !PT ;  /* 0x0000000303037812 */ /* 0x000fca00078ec0ff */
[----:B------:R-:W-:-:S07]  /*1ce0*/  IMAD.MOV R4, RZ, RZ, -R3 ;  /* 0x000000ffff047224 */ /* 0x000fce00078e0a03 */
.L_x_84:
[----:B------:R-:W-:-:S06]  /*1cf0*/  IMAD.MOV.U32 R3, RZ, RZ, R5 ;  /* 0x000000ffff037224 */ /* 0x000fcc00078e0005 */
[----:B------:R0:W2:Y:S01]  /*1d00*/  LDG.E.S8 R3, desc[UR14][R2.64] ;  /* 0x0000000e02037981 */ /* 0x0000a2000c1e1300 */
[----:B------:R-:W-:-:S05]  /*1d10*/  VIADD R4, R4, 0x1 ;  /* 0x0000000104047836 */ /* 0x000fca0000000000 */
[----:B------:R-:W-:Y:S02]  /*1d20*/  ISETP.NE.AND P0, PT, R4, RZ, PT ;  /* 0x000000ff0400720c */ /* 0x000fe40003f05270 */
[----:B0-----:R-:W-:-:S05]  /*1d30*/  IADD3 R2, P1, PT, R2, 0x100, RZ ;  /* 0x0000010002027810 */ /* 0x001fca0007f3e0ff */
[----:B------:R-:W-:Y:S02]  /*1d40*/  IMAD.X R5, RZ, RZ, R5, P1 ;  /* 0x000000ffff057224 */ /* 0x000fe400008e0605 */
[----:B--2---:R-:W-:-:S04]  /*1d50*/  IMAD.IADD R0, R3, 0x1, R0 ;  /* 0x0000000103007824 */ /* 0x004fc800078e0200 */
[----:B------:R-:W-:Y:S05]  /*1d60*/  @P0 BRA `(.L_x_84) ;  /* 0xfffffffc00e00947 */ /* 0x000fea000383ffff */
.L_x_76:
[----:B------:R-:W-:Y:S05]  /*1d70*/  BSYNC.RECONVERGENT B1 ;  /* 0x0000000000017941 */ /* 0x000fea0003800200 */
.L_x_73:
[----:B------:R-:W0:Y:S01]  /*1d80*/  S2R R8, SR_LANEID ;  /* 0x0000000000087919 */ /* 0x000e220000000000 */
[----:B------:R-:W1:Y:S01]  /*1d90*/  SHFL.DOWN PT, R2, R0, 0x1, 0x1f ;  /* 0x08201f0000027f89 */ /* 0x000e6200000e0000 */
[----:B------:R-:W2:Y:S01]  /*1da0*/  S2R R6, SR_TID.X ;  /* 0x0000000000067919 */ /* 0x000ea20000002100 */
[C---:B0-----:R-:W-:Y:S02]  /*1db0*/  ISETP.GT.AND P0, PT, R8.reuse, 0x1e, PT ;  /* 0x0000001e0800780c */ /* 0x041fe40003f04270 */
[----:B------:R-:W-:Y:S02]  /*1dc0*/  ISETP.NE.AND P1, PT, R8, RZ, PT ;  /* 0x000000ff0800720c */ /* 0x000fe40003f25270 */
[----:B-1----:R-:W-:Y:S02]  /*1dd0*/  SEL R3, R2, RZ, !P0 ;  /* 0x000000ff02037207 */ /* 0x002fe40004000000 */
[----:B------:R-:W-:-:S03]  /*1de0*/  ISETP.GT.AND P0, PT, R8, 0x1d, PT ;  /* 0x0000001d0800780c */ /* 0x000fc60003f04270 */
[----:B------:R-:W-:-:S05]  /*1df0*/  IMAD.IADD R3, R3, 0x1, R0 ;  /* 0x0000000103037824 */ /* 0x000fca00078e0200 */
[----:B------:R-:W0:Y:S01]  /*1e00*/  SHFL.DOWN PT, R2, R3, 0x2, 0x1f ;  /* 0x08401f0003027f89 */ /* 0x000e2200000e0000 */
[----:B------:R-:W1:Y:S01]  /*1e10*/  @!P1 S2R R7, SR_CgaCtaId ;  /* 0x0000000000079919 */ /* 0x000e620000008800 */
[----:B0-----:R-:W-:Y:S02]  /*1e20*/  SEL R2, R2, RZ, !P0 ;  /* 0x000000ff02027207 */ /* 0x001fe40004000000 */
[----:B------:R-:W-:-:S03]  /*1e30*/  ISETP.GT.AND P0, PT, R8, 0x1b, PT ;  /* 0x0000001b0800780c */ /* 0x000fc60003f04270 */
[----:B------:R-:W-:Y:S01]  /*1e40*/  IMAD.IADD R2, R3, 0x1, R2 ;  /* 0x0000000103027824 */ /* 0x000fe200078e0202 */
[----:B--2---:R-:W-:-:S04]  /*1e50*/  @!P1 SHF.R.U32.HI R3, RZ, 0x3, R6 ;  /* 0x00000003ff039819 */ /* 0x004fc80000011606 */
[----:B------:R-:W0:Y:S01]  /*1e60*/  SHFL.DOWN PT, R4, R2, 0x4, 0x1f ;  /* 0x08801f0002047f89 */ /* 0x000e2200000e0000 */
[----:B------:R-:W-:Y:S02]  /*1e70*/  @!P1 LOP3.LUT R3, R3, 0x7c, RZ, 0xc0, !PT ;  /* 0x0000007c03039812 */ /* 0x000fe400078ec0ff */
[----:B0-----:R-:W-:Y:S02]  /*1e80*/  SEL R5, R4, RZ, !P0 ;  /* 0x000000ff04057207 */ /* 0x001fe40004000000 */
[----:B------:R-:W-:Y:S02]  /*1e90*/  ISETP.GT.AND P0, PT, R8, 0x17, PT ;  /* 0x000000170800780c */ /* 0x000fe40003f04270 */
[----:B------:R-:W-:Y:S01]  /*1ea0*/  @!P1 MOV R4, 0x400 ;  /* 0x0000040000049802 */ /* 0x000fe20000000f00 */
[----:B------:R-:W-:-:S03]  /*1eb0*/  IMAD.IADD R5, R2, 0x1, R5 ;  /* 0x0000000102057824 */ /* 0x000fc600078e0205 */
[----:B-1----:R-:W-:Y:S02]  /*1ec0*/  @!P1 LEA R4, R7, R4, 0x18 ;  /* 0x0000000407049211 */ /* 0x002fe400078ec0ff */
[----:B------:R-:W0:Y:S03]  /*1ed0*/  SHFL.DOWN PT, R0, R5, 0x8, 0x1f ;  /* 0x09001f0005007f89 */ /* 0x000e2600000e0000 */
        /* <DEDUP_REMOVED lines=15> */
[----:B0-----:R-:W0:Y:S04]  /*1fd0*/  LDS.128 R4, [UR4+0x10] ;  /* 0x00001004ff047984 */ /* 0x001e280008000c00 */
[----:B------:R-:W1:Y:S01]  /*1fe0*/  LDS.64 R2, [UR4+0x20] ;  /* 0x00002004ff027984 */ /* 0x000e620008000a00 */
[----:B0-----:R-:W-:-:S04]  /*1ff0*/  IADD3 R0, PT, PT, R4, R0, R9 ;  /* 0x0000000004007210 */ /* 0x001fc80007ffe009 */
[----:B------:R-:W-:-:S04]  /*2000*/  IADD3 R0, PT, PT, R6, R0, R5 ;  /* 0x0000000006007210 */ /* 0x000fc80007ffe005 */
[----:B-1----:R-:W-:-:S05]  /*2010*/  IADD3 R0, PT, PT, R2, R0, R7 ;  /* 0x0000000002007210 */ /* 0x002fca0007ffe007 */
[----:B------:R-:W-:-:S07]  /*2020*/  IMAD.IADD R9, R0, 0x1, R3 ;  /* 0x0000000100097824 */ /* 0x000fce00078e0203 */
.L_x_72:
[----:B------:R-:W-:Y:S05]  /*2030*/  BSYNC.RECONVERGENT B0 ;  /* 0x0000000000007941 */ /* 0x000fea0003800200 */
.L_x_57:
[----:B------:R-:W-:Y:S05]  /*2040*/  @P0 EXIT ;  /* 0x000000000000094d */ /* 0x000fea0003800000 */
[----:B------:R-:W3:Y:S02]  /*2050*/  LDCU.64 UR4, c[0x0][0x388] ;  /* 0x00007100ff0477ac */ /* 0x000ee40008000a00 */
[----:B---3--:R-:W-:-:S06]  /*2060*/  UIMAD.WIDE.U32 UR4, UR13, 0x4, UR4 ;  /* 0x000000040d0478a5 */ /* 0x008fcc000f8e0004 */
[----:B------:R-:W-:Y:S02]  /*2070*/  IMAD.U32 R2, RZ, RZ, UR4 ;  /* 0x00000004ff027e24 */ /* 0x000fe4000f8e00ff */
[----:B------:R-:W-:-:S05]  /*2080*/  IMAD.U32 R3, RZ, RZ, UR5 ;  /* 0x00000005ff037e24 */ /* 0x000fca000f8e00ff */
[----:B------:R-:W-:Y:S01]  /*2090*/  STG.E desc[UR14][R2.64], R9 ;  /* 0x0000000902007986 */ /* 0x000fe2000c10190e */
[----:B------:R-:W-:Y:S05]  /*20a0*/  EXIT ;  /* 0x000000000000794d */ /* 0x000fea0003800000 */
.L_x_85:
        /* <DEDUP_REMOVED lines=13> */
.L_x_273:


//--------------------- .text._ZN3cub18CUB_300001_SM_10006detail6reduce28DeviceReduceSingleTileKernelINS2_10policy_hubIiyN4cuda3std3__44plusIiEEE10Policy1000EN6thrust24THRUST_300001_SM_1000_NS6detail15normal_iteratorINSD_10device_ptrIcEEEEPiyS9_iiNS7_10__identityEEEvT0_T1_T2_T3_T4_T6_ --------------------------
	.section	.text._ZN3cub18CUB_300001_SM_10006detail6reduce28DeviceReduceSingleTileKernelINS2_10policy_hubIiyN4cuda3std3__44plusIiEEE10Policy1000EN6thrust24THRUST_300001_SM_1000_NS6detail15normal_iteratorINSD_10device_ptrIcEEEEPiyS9_iiNS7_10__identityEEEvT0_T1_T2_T3_T4_T6_,"ax",@progbits
	.align	128
        .global         _ZN3cub18CUB_300001_SM_10006detail6reduce28DeviceReduceSingleTileKernelINS2_10policy_hubIiyN4cuda3std3__44plusIiEEE10Policy1000EN6thrust24THRUST_300001_SM_1000_NS6detail15normal_iteratorINSD_10device_ptrIcEEEEPiyS9_iiNS7_10__identityEEEvT0_T1_T2_T3_T4_T6_
        .type           _ZN3cub18CUB_300001_SM_10006detail6reduce28DeviceReduceSingleTileKernelINS2_10policy_hubIiyN4cuda3std3__44plusIiEEE10Policy1000EN6thrust24THRUST_300001_SM_1000_NS6detail15normal_iteratorINSD_10device_ptrIcEEEEPiyS9_iiNS7_10__identityEEEvT0_T1_T2_T3_T4_T6_,@function
        .size           _ZN3cub18CUB_300001_SM_10006detail6reduce28DeviceReduceSingleTileKernelINS2_10policy_hubIiyN4cuda3std3__44plusIiEEE10Policy1000EN6thrust24THRUST_300001_SM_1000_NS6detail15normal_iteratorINSD_10device_ptrIcEEEEPiyS9_iiNS7_10__identityEEEvT0_T1_T2_T3_T4_T6_,(.L_x_274 - _ZN3cub18CUB_300001_SM_10006detail6reduce28DeviceReduceSingleTileKernelINS2_10policy_hubIiyN4cuda3std3__44plusIiEEE10Policy1000EN6thrust24THRUST_300001_SM_1000_NS6detail15normal_iteratorINSD_10device_ptrIcEEEEPiyS9_iiNS7_10__identityEEEvT0_T1_T2_T3_T4_T6_)
        .other          _ZN3cub18CUB_300001_SM_10006detail6reduce28DeviceReduceSingleTileKernelINS2_10policy_hubIiyN4cuda3std3__44plusIiEEE10Policy1000EN6thrust24THRUST_300001_SM_1000_NS6detail15normal_iteratorINSD_10device_ptrIcEEEEPiyS9_iiNS7_10__identityEEEvT0_T1_T2_T3_T4_T6_,@"STO_CUDA_ENTRY STV_DEFAULT"
_ZN3cub18CUB_300001_SM_10006detail6reduce28DeviceReduceSingleTileKernelINS2_10policy_hubIiyN4cuda3std3__44plusIiEEE10Policy1000EN6thrust24THRUST_300001_SM_1000_NS6detail15normal_iteratorINSD_10device_ptrIcEEEEPiyS9_iiNS7_10__identityEEEvT0_T1_T2_T3_T4_T6_:
.text._ZN3cub18CUB_300001_SM_10006detail6reduce28DeviceReduceSingleTileKernelINS2_10policy_hubIiyN4cuda3std3__44plusIiEEE10Policy1000EN6thrust24THRUST_300001_SM_1000_NS6detail15normal_iteratorINSD_10device_ptrIcEEEEPiyS9_iiNS7_10__identityEEEvT0_T1_T2_T3_T4_T6_:
[----:B------:R-:W-:Y:S01]  /*0000*/  LDC R1, c[0x0][0x37c] ;  /* 0x0000df00ff017b82 */ /* 0x000fe20000000800 */
[----:B------:R-:W0:Y:S01]  /*0010*/  LDCU.64 UR4, c[0x0][0x390] ;  /* 0x00007200ff0477ac */ /* 0x000e220008000a00 */
[----:B------:R-:W1:Y:S01]  /*0020*/  LDCU.64 UR6, c[0x0][0x358] ;  /* 0x00006b00ff0677ac */ /* 0x000e620008000a00 */
[----:B0-----:R-:W-:Y:S02]  /*0030*/  IMAD.U32 R4, RZ, RZ, UR4 ;  /* 0x00000004ff047e24 */ /* 0x001fe4000f8e00ff */
[----:B------:R-:W-:-:S03]  /*0040*/  IMAD.U32 R0, RZ, RZ, UR5 ;  /* 0x00000005ff007e24 */ /* 0x000fc6000f8e00ff */
[----:B------:R-:W-:-:S04]  /*0050*/  ISETP.NE.U32.AND P0, PT, R4, RZ, PT ;  /* 0x000000ff0400720c */ /* 0x000fc80003f05070 */
[----:B------:R-:W-:-:S13]  /*0060*/  ISETP.NE.AND.EX P0, PT, R0, RZ, PT, P0 ;  /* 0x000000ff0000720c */ /* 0x000fda0003f05300 */
        /* <DEDUP_REMOVED lines=8> */
.L_x_86:
[----:B------:R-:W-:Y:S01]  /*00f0*/  ISETP.GT.U32.AND P0, PT, R4, 0xfff, PT ;  /* 0x00000fff0400780c */ /* 0x000fe20003f04070 */
[----:B------:R-:W-:Y:S03]  /*0100*/  BSSY.RECONVERGENT B0, `(.L_x_87) ;  /* 0x00001d0000007945 */ /* 0x000fe60003800200 */
[----:B------:R-:W-:-:S13]  /*0110*/  ISETP.GT.U32.AND.EX P0, PT, R0, RZ, PT, P0 ;  /* 0x000000ff0000720c */ /* 0x000fda0003f04100 */
[----:B------:R-:W-:Y:S05]  /*0120*/  @P0 BRA `(.L_x_88) ;  /* 0x0000000c00a40947 */ /* 0x000fea0003800000 */
[----:B------:R-:W0:Y:S01]  /*0130*/  S2R R5, SR_TID.X ;  /* 0x0000000000057919 */ /* 0x000e220000002100 */
[----:B------:R-:W-:Y:S01]  /*0140*/  BSSY.RECONVERGENT B1, `(.L_x_89) ;  /* 0x000000a000017945 */ /* 0x000fe20003800200 */
[----:B------:R-:W-:Y:S01]  /*0150*/  IMAD.MOV.U32 R6, RZ, RZ, RZ ;  /* 0x000000ffff067224 */ /* 0x000fe200078e00ff */
[----:B0-----:R-:W-:Y:S01]  /*0160*/  ISETP.GE.U32.AND P0, PT, R5, R4, PT ;  /* 0x000000040500720c */ /* 0x001fe20003f06070 */
[----:B------:R-:W-:-:S12]  /*0170*/  IMAD.MOV.U32 R7, RZ, RZ, R5 ;  /* 0x000000ffff077224 */ /* 0x000fd800078e0005 */
[----:B------:R-:W-:Y:S05]  /*0180*/  @P0 BRA `(.L_x_90) ;  /* 0x0000000000140947 */ /* 0x000fea0003800000 */
[----:B------:R-:W0:Y:S02]  /*0190*/  LDCU.64 UR4, c[0x0][0x380] ;  /* 0x00007000ff0477ac */ /* 0x000e240008000a00 */
[----:B0-----:R-:W-:-:S05]  /*01a0*/  IADD3 R2, P0, PT, R5, UR4, RZ ;  /* 0x0000000405027c10 */ /* 0x001fca000ff1e0ff */
[----:B------:R-:W-:-:S05]  /*01b0*/  IMAD.X R3, RZ, RZ, UR5, P0 ;  /* 0x00000005ff037e24 */ /* 0x000fca00080e06ff */
[----:B------:R0:W5:Y:S01]  /*01c0*/  LDG.E.S8 R6, desc[UR6][R2.64] ;  /* 0x0000000602067981 */ /* 0x000162000c1e1300 */
[----:B------:R-:W-:-:S07]  /*01d0*/  VIADD R7, R5, 0x100 ;  /* 0x0000010005077836 */ /* 0x000fce0000000000 */
.L_x_90:
[----:B------:R-:W-:Y:S05]  /*01e0*/  BSYNC.RECONVERGENT B1 ;  /* 0x0000000000017941 */ /* 0x000fea0003800200 */
.L_x_89:
[----:B------:R-:W-:Y:S01]  /*01f0*/  ISETP.GE.U32.AND P0, PT, R7, R4, PT ;  /* 0x000000040700720c */ /* 0x000fe20003f06070 */
[----:B------:R-:W-:-:S12]  /*0200*/  BSSY.RECONVERGENT B1, `(.L_x_91) ;  /* 0x0000063000017945 */ /* 0x000fd80003800200 */
[----:B------:R-:W-:Y:S05]  /*0210*/  @P0 BRA `(.L_x_92) ;  /* 0x0000000400840947 */ /* 0x000fea0003800000 */
[----:B0-----:R-:W-:Y:S01]  /*0220*/  LOP3.LUT R3, RZ, R7, RZ, 0x33, !PT ;  /* 0x00000007ff037212 */ /* 0x001fe200078e33ff */
[----:B------:R-:W-:Y:S04]  /*0230*/  BSSY.RECONVERGENT B2, `(.L_x_93) ;  /* 0x000002c000027945 */ /* 0x000fe80003800200 */
[----:B------:R-:W-:-:S05]  /*0240*/  IMAD.IADD R3, R3, 0x1, R4 ;  /* 0x0000000103037824 */ /* 0x000fca00078e0204 */
[C---:B------:R-:W-:Y:S02]  /*0250*/  ISETP.GE.U32.AND P0, PT, R3.reuse, 0xf00, PT ;  /* 0x00000f000300780c */ /* 0x040fe40003f06070 */
[----:B------:R-:W-:-:S04]  /*0260*/  LEA.HI R8, R3, 0x1, RZ, 0x18 ;  /* 0x0000000103087811 */ /* 0x000fc800078fc0ff */
[----:B------:R-:W-:-:S04]  /*0270*/  LOP3.LUT R24, R8, 0xf, RZ, 0xc0, !PT ;  /* 0x0000000f08187812 */ /* 0x000fc800078ec0ff */
[----:B------:R-:W-:-:S03]  /*0280*/  ISETP.NE.AND P1, PT, R24, RZ, PT ;  /* 0x000000ff1800720c */ /* 0x000fc60003f25270 */
[----:B------:R-:W-:Y:S10]  /*0290*/  @!P0 BRA `(.L_x_94) ;  /* 0x0000000000948947 */ /* 0x000ff40003800000 */
[----:B------:R-:W0:Y:S01]  /*02a0*/  LDCU.64 UR4, c[0x0][0x380] ;  /* 0x00007000ff0477ac */ /* 0x000e220008000a00 */
[----:B------:R-:W-:-:S05]  /*02b0*/  LOP3.LUT R15, R8, 0x1fffff0, RZ, 0xc0, !PT ;  /* 0x01fffff0080f7812 */ /* 0x000fca00078ec0ff */
[----:B------:R-:W-:Y:S01]  /*02c0*/  IMAD.MOV R15, RZ, RZ, -R15 ;  /* 0x000000ffff0f7224 */ /* 0x000fe200078e0a0f */
[----:B0-----:R-:W-:-:S04]  /*02d0*/  IADD3 R14, P0, PT, R7, UR4, RZ ;  /* 0x00000004070e7c10 */ /* 0x001fc8000ff1e0ff */
[----:B------:R-:W-:-:S04]  /*02e0*/  IADD3 R14, P2, PT, R14, 0x800, RZ ;  /* 0x000008000e0e7810 */ /* 0x000fc80007f5e0ff */
[----:B------:R-:W-:-:S09]  /*02f0*/  IADD3.X R3, PT, PT, RZ, UR5, RZ, P2, P0 ;  /* 0x00000005ff037c10 */ /* 0x000fd200097e04ff */
.L_x_95:
        /* <DEDUP_REMOVED lines=31> */
.L_x_94:
[----:B------:R-:W-:Y:S05]  /*04f0*/  BSYNC.RECONVERGENT B2 ;  /* 0x0000000000027941 */ /* 0x000fea0003800200 */
.L_x_93:
[----:B------:R-:W-:Y:S05]  /*0500*/  @!P1 BRA `(.L_x_92) ;  /* 0x0000000000c89947 */ /* 0x000fea0003800000 */
[----:B------:R-:W-:Y:S01]  /*0510*/  ISETP.GE.U32.AND P0, PT, R24, 0x8, PT ;  /* 0x000000081800780c */ /* 0x000fe20003f06070 */
[----:B------:R-:W-:Y:S01]  /*0520*/  BSSY.RECONVERGENT B2, `(.L_x_96) ;  /* 0x0000014000027945 */ /* 0x000fe20003800200 */
[----:B------:R-:W-:-:S04]  /*0530*/  LOP3.LUT R17, R8, 0x7, RZ, 0xc0, !PT ;  /* 0x0000000708117812 */ /* 0x000fc800078ec0ff */
[----:B------:R-:W-:-:S07]  /*0540*/  ISETP.NE.AND P1, PT, R17, RZ, PT ;  /* 0x000000ff1100720c */ /* 0x000fce0003f25270 */
[----:B------:R-:W-:Y:S06]  /*0550*/  @!P0 BRA `(.L_x_97) ;  /* 0x0000000000408947 */ /* 0x000fec0003800000 */
[----:B------:R-:W0:Y:S02]  /*0560*/  LDCU.64 UR4, c[0x0][0x380] ;  /* 0x00007000ff0477ac */ /* 0x000e240008000a00 */
[----:B0-----:R-:W-:-:S04]  /*0570*/  IADD3 R2, P0, PT, R7, UR4, RZ ;  /* 0x0000000407027c10 */ /* 0x001fc8000ff1e0ff */
[----:B------:R-:W-:-:S05]  /*0580*/  LEA.HI.X.SX32 R3, R7, UR5, 0x1, P0 ;  /* 0x0000000507037c11 */ /* 0x000fca00080f0eff */
        /* <DEDUP_REMOVED lines=13> */
.L_x_97:
[----:B------:R-:W-:Y:S05]  /*0660*/  BSYNC.RECONVERGENT B2 ;  /* 0x0000000000027941 */ /* 0x000fea0003800200 */
.L_x_96:
        /* <DEDUP_REMOVED lines=12> */
[----:B------:R-:W3:Y:S01]  /*0730*/  LDG.E.S8 R12, desc[UR6][R2.64+0x300] ;  /* 0x00030006020c7981 */ /* 0x000ee2000c1e1300 */
[----:B------:R-:W-:Y:S01]  /*0740*/  VIADD R7, R7, 0x400 ;  /* 0x0000040007077836 */ /* 0x000fe20000000000 */
[----:B--2--5:R-:W-:-:S04]  /*0750*/  IADD3 R6, PT, PT, R10, R6, R9 ;  /* 0x000000060a067210 */ /* 0x024fc80007ffe009 */
[----:B---3--:R-:W-:-:S07]  /*0760*/  IADD3 R6, PT, PT, R12, R6, R11 ;  /* 0x000000060c067210 */ /* 0x008fce0007ffe00b */
.L_x_99:
[----:B------:R-:W-:Y:S05]  /*0770*/  BSYNC.RECONVERGENT B2 ;  /* 0x0000000000027941 */ /* 0x000fea0003800200 */
.L_x_98:
[----:B------:R-:W-:Y:S05]  /*0780*/  @!P1 BRA `(.L_x_92) ;  /* 0x0000000000289947 */ /* 0x000fea0003800000 */
[----:B------:R-:W-:-:S07]  /*0790*/  IMAD.MOV R8, RZ, RZ, -R8 ;  /* 0x000000ffff087224 */ /* 0x000fce00078e0a08 */
.L_x_100:
[----:B------:R-:W0:Y:S02]  /*07a0*/  LDCU.64 UR4, c[0x0][0x380] ;  /* 0x00007000ff0477ac */ /* 0x000e240008000a00 */
[----:B0-----:R-:W-:-:S04]  /*07b0*/  IADD3 R2, P0, PT, R7, UR4, RZ ;  /* 0x0000000407027c10 */ /* 0x001fc8000ff1e0ff */
[----:B------:R-:W-:-:S06]  /*07c0*/  LEA.HI.X.SX32 R3, R7, UR5, 0x1, P0 ;  /* 0x0000000507037c11 */ /* 0x000fcc00080f0eff */
[----:B------:R-:W2:Y:S01]  /*07d0*/  LDG.E.S8 R3, desc[UR6][R2.64] ;  /* 0x0000000602037981 */ /* 0x000ea2000c1e1300 */
[----:B------:R-:W-:Y:S02]  /*07e0*/  VIADD R8, R8, 0x1 ;  /* 0x0000000108087836 */ /* 0x000fe40000000000 */
[----:B------:R-:W-:-:S03]  /*07f0*/  VIADD R7, R7, 0x100 ;  /* 0x0000010007077836 */ /* 0x000fc60000000000 */
[----:B------:R-:W-:Y:S01]  /*0800*/  ISETP.NE.AND P0, PT, R8, RZ, PT ;  /* 0x000000ff0800720c */ /* 0x000fe20003f05270 */
[----:B--2--5:R-:W-:-:S12]  /*0810*/  IMAD.IADD R6, R3, 0x1, R6 ;  /* 0x0000000103067824 */ /* 0x024fd800078e0206 */
[----:B------:R-:W-:Y:S05]  /*0820*/  @P0 BRA `(.L_x_100) ;  /* 0xfffffffc00dc0947 */ /* 0x000fea000383ffff */
.L_x_92:
[----:B------:R-:W-:Y:S05]  /*0830*/  BSYNC.RECONVERGENT B1 ;  /* 0x0000000000017941 */ /* 0x000fea0003800200 */
.L_x_91:
[----:B------:R-:W-:-:S04]  /*0840*/  ISETP.GE.U32.AND P0, PT, R4, 0x100, PT ;  /* 0x000001000400780c */ /* 0x000fc80003f06070 */
[----:B------:R-:W-:-:S13]  /*0850*/  ISETP.GE.U32.AND.EX P0, PT, R0, RZ, PT, P0 ;  /* 0x000000ff0000720c */ /* 0x000fda0003f06100 */
[----:B------:R-:W-:Y:S05]  /*0860*/  @!P0 BRA `(.L_x_101) ;  /* 0x0000000000ac8947 */ /* 0x000fea0003800000 */
[----:B------:R-:W1:Y:S01]  /*0870*/  S2R R8, SR_LANEID ;  /* 0x0000000000087919 */ /* 0x000e620000000000 */
[----:B------:R-:W-:Y:S01]  /*0880*/  ISETP.NE.AND P5, PT, R5, RZ, PT ;  /* 0x000000ff0500720c */ /* 0x000fe20003fa5270 */
[----:B-----5:R-:W0:Y:S01]  /*0890*/  SHFL.DOWN PT, R0, R6, 0x1, 0x1f ;  /* 0x08201f0006007f89 */ /* 0x020e2200000e0000 */
[C---:B-1----:R-:W-:Y:S02]  /*08a0*/  ISETP.GT.AND P0, PT, R8.reuse, 0x1e, PT ;  /* 0x0000001e0800780c */ /* 0x042fe40003f04270 */
[----:B------:R-:W-:Y:S02]  /*08b0*/  ISETP.NE.AND P1, PT, R8, RZ, PT ;  /* 0x000000ff0800720c */ /* 0x000fe40003f25270 */
[----:B0-----:R-:W-:Y:S02]  /*08c0*/  SEL R3, R0, RZ, !P0 ;  /* 0x000000ff00037207 */ /* 0x001fe40004000000 */
        /* <DEDUP_REMOVED lines=21> */
[----:B0-----:R-:W-:-:S05]  /*0a20*/  SEL R3, R3, RZ, !P0 ;  /* 0x000000ff03037207 */ /* 0x001fca0004000000 */
[----:B------:R-:W-:-:S05]  /*0a30*/  IMAD.IADD R7, R2, 0x1, R3 ;  /* 0x0000000102077824 */ /* 0x000fca00078e0203 */
[----:B------:R1:W-:Y:S01]  /*0a40*/  @!P1 STS [R0+0x8], R7 ;  /* 0x0000080700009388 */ /* 0x0003e20000000800 */
[----:B------:R-:W-:Y:S06]  /*0a50*/  BAR.SYNC.DEFER_BLOCKING 0x0 ;  /* 0x0000000000007b1d */ /* 0x000fec0000010000 */
[----:B------:R-:W-:Y:S05]  /*0a60*/  @P5 BRA `(.L_x_102) ;  /* 0x0000001000e45947 */ /* 0x000fea0003800000 */
[----:B------:R-:W0:Y:S01]  /*0a70*/  S2UR UR5, SR_CgaCtaId ;  /* 0x00000000000579c3 */ /* 0x000e220000008800 */
[----:B------:R-:W-:Y:S02]  /*0a80*/  UMOV UR4, 0x400 ;  /* 0x0000040000047882 */ /* 0x000fe40000000000 */
[----:B0-----:R-:W-:-:S09]  /*0a90*/  ULEA UR4, UR5, UR4, 0x18 ;  /* 0x0000000405047291 */ /* 0x001fd2000f8ec0ff */
[----:B-1----:R-:W-:Y:S04]  /*0aa0*/  LDS R0, [UR4+0xc] ;  /* 0x00000c04ff007984 */ /* 0x002fe80008000800 */
[----:B------:R-:W0:Y:S04]  /*0ab0*/  LDS.128 R8, [UR4+0x10] ;  /* 0x00001004ff087984 */ /* 0x000e280008000c00 */
[----:B------:R-:W1:Y:S01]  /*0ac0*/  LDS.64 R2, [UR4+0x20] ;  /* 0x00002004ff027984 */ /* 0x000e620008000a00 */
[----:B0-----:R-:W-:-:S04]  /*0ad0*/  IADD3 R0, PT, PT, R8, R0, R7 ;  /* 0x0000000008007210 */ /* 0x001fc80007ffe007 */
[----:B------:R-:W-:-:S04]  /*0ae0*/  IADD3 R0, PT, PT, R10, R0, R9 ;  /* 0x000000000a007210 */ /* 0x000fc80007ffe009 */
[----:B-1----:R-:W-:-:S05]  /*0af0*/  IADD3 R0, PT, PT, R2, R0, R11 ;  /* 0x0000000002007210 */ /* 0x002fca0007ffe00b */
[----:B------:R-:W-:Y:S01]  /*0b00*/  IMAD.IADD R7, R0, 0x1, R3 ;  /* 0x0000000100077824 */ /* 0x000fe200078e0203 */
[----:B------:R-:W-:Y:S06]  /*0b10*/  BRA `(.L_x_102) ;  /* 0x0000001000b87947 */ /* 0x000fec0003800000 */
.L_x_101:
[C---:B0-----:R-:W-:Y:S01]  /*0b20*/  LOP3.LUT R2, R5.reuse, 0x3e0, RZ, 0xc0, !PT ;  /* 0x000003e005027812 */ /* 0x041fe200078ec0ff */
[----:B------:R-:W0:Y:S01]  /*0b30*/  S2R R12, SR_LANEID ;  /* 0x00000000000c7919 */ /* 0x000e220000000000 */
[----:B------:R-:W-:Y:S02]  /*0b40*/  ISETP.NE.AND P5, PT, R5, RZ, PT ;  /* 0x000000ff0500720c */ /* 0x000fe40003fa5270 */
[----:B------:R-:W-:Y:S01]  /*0b50*/  LOP3.LUT R7, RZ, R2, RZ, 0x33, !PT ;  /* 0x00000002ff077212 */ /* 0x000fe200078e33ff */
[----:B------:R-:W-:-:S04]  /*0b60*/  VIADD R3, R2, 0x20 ;  /* 0x0000002002037836 */ /* 0x000fc80000000000 */
[----:B------:R-:W-:Y:S01]  /*0b70*/  IMAD.IADD R7, R7, 0x1, R4 ;  /* 0x0000000107077824 */ /* 0x000fe200078e0204 */
[----:B------:R-:W-:-:S04]  /*0b80*/  ISETP.GT.U32.AND P0, PT, R3, R4, PT ;  /* 0x000000040300720c */ /* 0x000fc80003f04070 */
        /* <DEDUP_REMOVED lines=10> */
[----:B------:R-:W-:Y:S01]  /*0c30*/  @!P1 SHF.R.U32.HI R9, RZ, 0x3, R5 ;  /* 0x00000003ff099819 */ /* 0x000fe20000011605 */
[----:B------:R-:W1:Y:S03]  /*0c40*/  SHFL.DOWN PT, R7, R2, 0x2, R3 ;  /* 0x0840000002077989 */ /* 0x000e6600000e0003 */
[----:B------:R-:W-:Y:S02]  /*0c50*/  @!P1 LOP3.LUT R9, R9, 0x7c, RZ, 0xc0, !PT ;  /* 0x0000007c09099812 */ /* 0x000fe400078ec0ff */
[----:B-1----:R-:W-:Y:S02]  /*0c60*/  SEL R7, R7, RZ, !P0 ;  /* 0x000000ff07077207 */ /* 0x002fe40004000000 */
[----:B------:R-:W-:Y:S02]  /*0c70*/  ISETP.GT.AND P0, PT, R10, R3, PT ;  /* 0x000000030a00720c */ /* 0x000fe40003f04270 */
[----:B------:R-:W-:Y:S01]  /*0c80*/  @!P1 MOV R10, 0x400 ;  /* 0x00000400000a9802 */ /* 0x000fe20000000f00 */
[----:B------:R-:W-:-:S02]  /*0c90*/  IMAD.IADD R8, R2, 0x1, R7 ;  /* 0x0000000102087824 */ /* 0x000fc400078e0207 */
[----:B------:R-:W-:Y:S01]  /*0ca0*/  VIADD R2, R12, 0x8 ;  /* 0x000000080c027836 */ /* 0x000fe20000000000 */
[----:B0-----:R-:W-:Y:S02]  /*0cb0*/  @!P1 LEA R10, R11, R10, 0x18 ;  /* 0x0000000a0b0a9211 */ /* 0x001fe400078ec0ff */
        /* <DEDUP_REMOVED lines=11> */
[----:B0-----:R-:W-:-:S05]  /*0d70*/  SEL R7, R7, RZ, !P0 ;  /* 0x000000ff07077207 */ /* 0x001fca0004000000 */
[----:B------:R-:W-:-:S05]  /*0d80*/  IMAD.IADD R7, R2, 0x1, R7 ;  /* 0x0000000102077824 */ /* 0x000fca00078e0207 */
[----:B------:R0:W-:Y:S01]  /*0d90*/  @!P1 STS [R10+0x8], R7 ;  /* 0x000008070a009388 */ /* 0x0001e20000000800 */
[----:B------:R-:W-:Y:S06]  /*0da0*/  BAR.SYNC.DEFER_BLOCKING 0x0 ;  /* 0x0000000000007b1d */ /* 0x000fec0000010000 */
[----:B------:R-:W-:Y:S05]  /*0db0*/  @P5 BRA `(.L_x_102) ;  /* 0x0000001000105947 */ /* 0x000fea0003800000 */
[----:B------:R-:W1:Y:S01]  /*0dc0*/  S2UR UR5, SR_CgaCtaId ;  /* 0x00000000000579c3 */ /* 0x000e620000008800 */
[----:B------:R-:W-:Y:S01]  /*0dd0*/  UMOV UR4, 0x400 ;  /* 0x0000040000047882 */ /* 0x000fe20000000000 */
[C---:B------:R-:W-:Y:S02]  /*0de0*/  ISETP.GT.U32.AND P0, PT, R4.reuse, 0x40, PT ;  /* 0x000000400400780c */ /* 0x040fe40003f04070 */
[C---:B------:R-:W-:Y:S02]  /*0df0*/  ISETP.GT.U32.AND P6, PT, R4.reuse, 0x20, PT ;  /* 0x000000200400780c */ /* 0x040fe40003fc4070 */
[C---:B------:R-:W-:Y:S02]  /*0e00*/  ISETP.GT.U32.AND P4, PT, R4.reuse, 0x60, PT ;  /* 0x000000600400780c */ /* 0x040fe40003f84070 */
[----:B------:R-:W-:Y:S02]  /*0e10*/  ISETP.GT.U32.AND P2, PT, R4, 0x80, PT ;  /* 0x000000800400780c */ /* 0x000fe40003f44070 */
[----:B------:R-:W-:-:S02]  /*0e20*/  ISETP.GT.U32.AND.EX P0, PT, R0, RZ, PT, P0 ;  /* 0x000000ff0000720c */ /* 0x000fc40003f04100 */
[----:B------:R-:W-:Y:S02]  /*0e30*/  ISETP.GT.U32.AND.EX P6, PT, R0, RZ, PT, P6 ;  /* 0x000000ff0000720c */ /* 0x000fe40003fc4160 */
[C---:B------:R-:W-:Y:S02]  /*0e40*/  ISETP.GT.U32.AND P3, PT, R4.reuse, 0xa0, PT ;  /* 0x000000a00400780c */ /* 0x040fe40003f64070 */
[----:B------:R-:W-:Y:S02]  /*0e50*/  ISETP.GT.U32.AND P1, PT, R4, 0xc0, PT ;  /* 0x000000c00400780c */ /* 0x000fe40003f24070 */
[C---:B------:R-:W-:Y:S02]  /*0e60*/  ISETP.GT.U32.AND.EX P4, PT, R0.reuse, RZ, PT, P4 ;  /* 0x000000ff0000720c */ /* 0x040fe40003f84140 */
[C---:B------:R-:W-:Y:S02]  /*0e70*/  ISETP.GT.U32.AND.EX P2, PT, R0.reuse, RZ, PT, P2 ;  /* 0x000000ff0000720c */ /* 0x040fe40003f44120 */
[C---:B------:R-:W-:Y:S01]  /*0e80*/  ISETP.GT.U32.AND.EX P3, PT, R0.reuse, RZ, PT, P3 ;  /* 0x000000ff0000720c */ /* 0x040fe20003f64130 */
[----:B-1----:R-:W-:Y:S01]  /*0e90*/  ULEA UR4, UR5, UR4, 0x18 ;  /* 0x0000000405047291 */ /* 0x002fe2000f8ec0ff */
[----:B------:R-:W-:-:S08]  /*0ea0*/  ISETP.GT.U32.AND.EX P1, PT, R0, RZ, PT, P1 ;  /* 0x000000ff0000720c */ /* 0x000fd00003f24110 */
[----:B0-----:R-:W0:Y:S04]  /*0eb0*/  LDS.128 R8, [UR4+0x10] ;  /* 0x00001004ff087984 */ /* 0x001e280008000c00 */
[----:B------:R-:W1:Y:S04]  /*0ec0*/  LDS R5, [UR4+0xc] ;  /* 0x00000c04ff057984 */ /* 0x000e680008000800 */
[----:B------:R-:W2:Y:S01]  /*0ed0*/  LDS.64 R2, [UR4+0x20] ;  /* 0x00002004ff027984 */ /* 0x000ea20008000a00 */
[----:B0-----:R-:W-:Y:S02]  /*0ee0*/  SEL R8, R8, RZ, P0 ;  /* 0x000000ff08087207 */ /* 0x001fe40000000000 */
[----:B------:R-:W-:-:S02]  /*0ef0*/  ISETP.GT.U32.AND P0, PT, R4, 0xe0, PT ;  /* 0x000000e00400780c */ /* 0x000fc40003f04070 */
[----:B-1----:R-:W-:Y:S02]  /*0f00*/  SEL R6, R5, RZ, P6 ;  /* 0x000000ff05067207 */ /* 0x002fe40003000000 */
[----:B------:R-:W-:Y:S02]  /*0f10*/  SEL R9, R9, RZ, P4 ;  /* 0x000000ff09097207 */ /* 0x000fe40002000000 */
[----:B------:R-:W-:Y:S02]  /*0f20*/  IADD3 R6, PT, PT, R8, R6, R7 ;  /* 0x0000000608067210 */ /* 0x000fe40007ffe007 */
[----:B------:R-:W-:Y:S02]  /*0f30*/  SEL R10, R10, RZ, P2 ;  /* 0x000000ff0a0a7207 */ /* 0x000fe40001000000 */
[----:B------:R-:W-:Y:S02]  /*0f40*/  ISETP.GT.U32.AND.EX P0, PT, R0, RZ, PT, P0 ;  /* 0x000000ff0000720c */ /* 0x000fe40003f04100 */
[----:B------:R-:W-:-:S02]  /*0f50*/  SEL R11, R11, RZ, P3 ;  /* 0x000000ff0b0b7207 */ /* 0x000fc40001800000 */
[----:B------:R-:W-:Y:S02]  /*0f60*/  IADD3 R6, PT, PT, R10, R6, R9 ;  /* 0x000000060a067210 */ /* 0x000fe40007ffe009 */
[----:B--2---:R-:W-:Y:S02]  /*0f70*/  SEL R2, R2, RZ, P1 ;  /* 0x000000ff02027207 */ /* 0x004fe40000800000 */
[----:B------:R-:W-:Y:S02]  /*0f80*/  SEL R3, R3, RZ, P0 ;  /* 0x000000ff03037207 */ /* 0x000fe40000000000 */
[----:B------:R-:W-:-:S05]  /*0f90*/  IADD3 R2, PT, PT, R2, R6, R11 ;  /* 0x0000000602027210 */ /* 0x000fca0007ffe00b */
[----:B------:R-:W-:Y:S01]  /*0fa0*/  IMAD.IADD R7, R2, 0x1, R3 ;  /* 0x0000000102077824 */ /* 0x000fe200078e0203 */
[----:B------:R-:W-:Y:S06]  /*0fb0*/  BRA `(.L_x_102) ;  /* 0x0000000c00907947 */ /* 0x000fec0003800000 */
.L_x_88:
[----:B------:R-:W0:Y:S01]  /*0fc0*/  S2R R9, SR_TID.X ;  /* 0x0000000000097919 */ /* 0x000e220000002100 */
[----:B------:R-:W0:Y:S02]  /*0fd0*/  LDCU.64 UR4, c[0x0][0x380] ;  /* 0x00007000ff0477ac */ /* 0x000e240008000a00 */
[----:B0-----:R-:W-:-:S05]  /*0fe0*/  IADD3 R2, P0, PT, R9, UR4, RZ ;  /* 0x0000000409027c10 */ /* 0x001fca000ff1e0ff */
        /* <DEDUP_REMOVED lines=17> */
[----:B------:R-:W-:Y:S01]  /*1100*/  UMOV UR5, 0x1000 ;  /* 0x0000100000057882 */ /* 0x000fe20000000000 */
[----:B------:R-:W-:Y:S01]  /*1110*/  UMOV UR4, URZ ;  /* 0x000000ff00047c82 */ /* 0x000fe20008000000 */
[----:B--2---:R-:W-:-:S04]  /*1120*/  IADD3 R5, PT, PT, R7, R6, R5 ;  /* 0x0000000607057210 */ /* 0x004fc80007ffe005 */
[----:B---3--:R-:W-:Y:S02]  /*1130*/  IADD3 R5, PT, PT, R11, R5, R10 ;  /* 0x000000050b057210 */ /* 0x008fe40007ffe00a */
[----:B------:R-:W-:-:S04]  /*1140*/  IADD3 R10, P1, PT, R4, -0x1000, RZ ;  /* 0xfffff000040a7810 */ /* 0x000fc80007f3e0ff */
[----:B------:R-:W-:Y:S02]  /*1150*/  ISETP.GE.U32.AND P0, PT, R10, 0x1000, PT ;  /* 0x000010000a00780c */ /* 0x000fe40003f06070 */
[----:B----4-:R-:W-:Y:S02]  /*1160*/  IADD3 R5, PT, PT, R13, R5, R12 ;  /* 0x000000050d057210 */ /* 0x010fe40007ffe00c */
[----:B------:R-:W-:-:S04]  /*1170*/  IADD3.X R11, PT, PT, R0, -0x1, RZ, P1, !PT ;  /* 0xffffffff000b7810 */ /* 0x000fc80000ffe4ff */
[----:B------:R-:W-:Y:S02]  /*1180*/  ISETP.GE.U32.AND.EX P0, PT, R11, RZ, PT, P0 ;  /* 0x000000ff0b00720c */ /* 0x000fe40003f06100 */
[----:B-----5:R-:W-:-:S04]  /*1190*/  IADD3 R5, PT, PT, R15, R5, R14 ;  /* 0x000000050f057210 */ /* 0x020fc80007ffe00e */
[----:B------:R-:W-:-:S04]  /*11a0*/  IADD3 R5, PT, PT, R17, R5, R16 ;  /* 0x0000000511057210 */ /* 0x000fc80007ffe010 */
[----:B------:R-:W-:-:S04]  /*11b0*/  IADD3 R5, PT, PT, R19, R5, R18 ;  /* 0x0000000513057210 */ /* 0x000fc80007ffe012 */
[----:B------:R-:W-:-:S05]  /*11c0*/  IADD3 R5, PT, PT, R21, R5, R20 ;  /* 0x0000000515057210 */ /* 0x000fca0007ffe014 */
[----:B------:R-:W-:Y:S01]  /*11d0*/  IMAD.IADD R8, R8, 0x1, R5 ;  /* 0x0000000108087824 */ /* 0x000fe200078e0205 */
[----:B------:R-:W-:Y:S06]  /*11e0*/  @!P0 BRA `(.L_x_103) ;  /* 0x0000000000a48947 */ /* 0x000fec0003800000 */
[----:B------:R-:W0:Y:S01]  /*11f0*/  LDC.64 R4, c[0x0][0x390] ;  /* 0x0000e400ff047b82 */ /* 0x000e220000000a00 */
[----:B------:R-:W-:Y:S01]  /*1200*/  UMOV UR5, 0x1000 ;  /* 0x0000100000057882 */ /* 0x000fe20000000000 */
[----:B------:R-:W-:-:S05]  /*1210*/  UMOV UR4, URZ ;  /* 0x000000ff00047c82 */ /* 0x000fca0008000000 */
.L_x_105:
[----:B------:R-:W-:-:S04]  /*1220*/  IADD3 R6, P0, PT, R2, UR5, RZ ;  /* 0x0000000502067c10 */ /* 0x000fc8000ff1e0ff */
[----:B------:R-:W-:-:S05]  /*1230*/  IADD3.X R7, PT, PT, R3, UR4, RZ, P0, !PT ;  /* 0x0000000403077c10 */ /* 0x000fca00087fe4ff */
        /* <DEDUP_REMOVED lines=16> */
[----:B--2---:R-:W-:-:S02]  /*1340*/  IADD3 R20, PT, PT, R20, R8, R23 ;  /* 0x0000000814147210 */ /* 0x004fc40007ffe017 */
[----:B0-----:R-:W-:-:S04]  /*1350*/  IADD3 R8, P1, PT, R4, -UR5, RZ ;  /* 0x8000000504087c10 */ /* 0x001fc8000ff3e0ff */
[----:B------:R-:W-:Y:S02]  /*1360*/  ISETP.GE.U32.AND P0, PT, R8, 0x1000, PT ;  /* 0x000010000800780c */ /* 0x000fe40003f06070 */
[----:B---3--:R-:W-:-:S04]  /*1370*/  IADD3 R20, PT, PT, R25, R20, R22 ;  /* 0x0000001419147210 */ /* 0x008fc80007ffe016 */
[----:B----4-:R-:W-:-:S04]  /*1380*/  IADD3 R20, PT, PT, R27, R20, R24 ;  /* 0x000000141b147210 */ /* 0x010fc80007ffe018 */
[----:B-----5:R-:W-:Y:S01]  /*1390*/  IADD3 R20, PT, PT, R21, R20, R0 ;  /* 0x0000001415147210 */ /* 0x020fe20007ffe000 */
[----:B------:R-:W-:-:S05]  /*13a0*/  IMAD.MOV.U32 R0, RZ, RZ, R5 ;  /* 0x000000ffff007224 */ /* 0x000fca00078e0005 */
[----:B------:R-:W-:Y:S02]  /*13b0*/  IADD3.X R8, PT, PT, R0, ~UR4, RZ, P1, !PT ;  /* 0x8000000400087c10 */ /* 0x000fe40008ffe4ff */
[----:B------:R-:W-:Y:S02]  /*13c0*/  IADD3 R12, PT, PT, R19, R20, R12 ;  /* 0x00000014130c7210 */ /* 0x000fe40007ffe00c */
[----:B------:R-:W-:Y:S02]  /*13d0*/  ISETP.GE.U32.AND.EX P0, PT, R8, RZ, PT, P0 ;  /* 0x000000ff0800720c */ /* 0x000fe40003f06100 */
[----:B------:R-:W-:-:S04]  /*13e0*/  IADD3 R12, PT, PT, R16, R12, R15 ;  /* 0x0000000c100c7210 */ /* 0x000fc80007ffe00f */
[----:B------:R-:W-:-:S04]  /*13f0*/  IADD3 R12, PT, PT, R14, R12, R17 ;  /* 0x0000000c0e0c7210 */ /* 0x000fc80007ffe011 */
[----:B------:R-:W-:-:S03]  /*1400*/  IADD3 R8, PT, PT, R18, R12, R13 ;  /* 0x0000000c12087210 */ /* 0x000fc60007ffe00d */
[----:B------:R-:W-:Y:S05]  /*1410*/  @!P0 BRA `(.L_x_104) ;  /* 0x0000000400d08947 */ /* 0x000fea0003800000 */
[----:B------:R-:W-:-:S04]  /*1420*/  UIADD3 UR5, UP0, UPT, UR5, 0x1000, URZ ;  /* 0x0000100005057890 */ /* 0x000fc8000ff1e0ff */
[----:B------:R-:W-:Y:S02]  /*1430*/  UIADD3.X UR4, UPT, UPT, URZ, UR4, URZ, UP0, !UPT ;  /* 0x00000004ff047290 */ /* 0x000fe400087fe4ff */
[----:B------:R-:W-:-:S04]  /*1440*/  ISETP.LT.U32.AND P0, PT, R10, UR5, PT ;  /* 0x000000050a007c0c */ /* 0x000fc8000bf01070 */
[----:B------:R-:W-:-:S05]  /*1450*/  IMAD.U32 R6, RZ, RZ, UR4 ;  /* 0x00000004ff067e24 */ /* 0x000fca000f8e00ff */
[----:B------:R-:W-:-:S13]  /*1460*/  ISETP.GT.U32.AND.EX P0, PT, R6, R11, PT, P0 ;  /* 0x0000000b0600720c */ /* 0x000fda0003f04100 */
[----:B------:R-:W-:Y:S05]  /*1470*/  @!P0 BRA `(.L_x_105) ;  /* 0xfffffffc00688947 */ /* 0x000fea000383ffff */
.L_x_103:
[C---:B------:R-:W-:Y:S01]  /*1480*/  VIADD R2, R4.reuse, -UR5 ;  /* 0x8000000504027c36 */ /* 0x040fe20008000000 */
[----:B------:R-:W-:Y:S01]  /*1490*/  ISETP.LE.U32.AND P1, PT, R4, UR5, PT ;  /* 0x0000000504007c0c */ /* 0x000fe2000bf23070 */
[----:B------:R-:W-:Y:S01]  /*14a0*/  IMAD.U32 R3, RZ, RZ, UR4 ;  /* 0x00000004ff037e24 */ /* 0x000fe2000f8e00ff */
[----:B------:R-:W-:Y:S02]  /*14b0*/  BSSY.RECONVERGENT B1, `(.L_x_104) ;  /* 0x000006a000017945 */ /* 0x000fe40003800200 */
[----:B------:R-:W-:-:S04]  /*14c0*/  ISETP.GE.AND P0, PT, R9, R2, PT ;  /* 0x000000020900720c */ /* 0x000fc80003f06270 */
[----:B------:R-:W-:-:S13]  /*14d0*/  ISETP.GE.U32.OR.EX P0, PT, R3, R0, P0, P1 ;  /* 0x000000000300720c */ /* 0x000fda0000706510 */
[----:B------:R-:W-:Y:S05]  /*14e0*/  @P0 BRA `(.L_x_106) ;  /* 0x0000000400980947 */ /* 0x000fea0003800000 */
[----:B------:R-:W-:Y:S01]  /*14f0*/  LOP3.LUT R3, RZ, R9, RZ, 0x33, !PT ;  /* 0x00000009ff037212 */ /* 0x000fe200078e33ff */
[----:B------:R-:W-:Y:S01]  /*1500*/  BSSY.RECONVERGENT B2, `(.L_x_107) ;  /* 0x000002f000027945 */ /* 0x000fe20003800200 */
[----:B------:R-:W-:Y:S02]  /*1510*/  IMAD.MOV.U32 R5, RZ, RZ, R9 ;  /* 0x000000ffff057224 */ /* 0x000fe400078e0009 */
[----:B------:R-:W-:-:S04]  /*1520*/  IADD3 R3, PT, PT, R4, -UR5, R3 ;  /* 0x8000000504037c10 */ /* 0x000fc8000fffe003 */
[C---:B------:R-:W-:Y:S02]  /*1530*/  ISETP.GE.U32.AND P0, PT, R3.reuse, 0xf00, PT ;  /* 0x00000f000300780c */ /* 0x040fe40003f06070 */
[----:B------:R-:W-:-:S04]  /*1540*/  LEA.HI R0, R3, 0x1, RZ, 0x18 ;  /* 0x0000000103007811 */ /* 0x000fc800078fc0ff */
[----:B------:R-:W-:-:S04]  /*1550*/  LOP3.LUT R20, R0, 0xf, RZ, 0xc0, !PT ;  /* 0x0000000f00147812 */ /* 0x000fc800078ec0ff */
[----:B------:R-:W-:-:S03]  /*1560*/  ISETP.NE.AND P1, PT, R20, RZ, PT ;  /* 0x000000ff1400720c */ /* 0x000fc60003f25270 */
[----:B------:R-:W-:Y:S10]  /*1570*/  @!P0 BRA `(.L_x_108) ;  /* 0x00000000009c8947 */ /* 0x000ff40003800000 */
[----:B------:R-:W0:Y:S01]  /*1580*/  LDC.64 R2, c[0x0][0x380] ;  /* 0x0000e000ff027b82 */ /* 0x000e220000000a00 */
[----:B------:R-:W-:Y:S01]  /*1590*/  LOP3.LUT R7, R0, 0x1fffff0, RZ, 0xc0, !PT ;  /* 0x01fffff000077812 */ /* 0x000fe200078ec0ff */
[----:B------:R-:W-:-:S04]  /*15a0*/  IMAD.MOV.U32 R5, RZ, RZ, R9 ;  /* 0x000000ffff057224 */ /* 0x000fc800078e0009 */
[----:B------:R-:W-:Y:S01]  /*15b0*/  IMAD.MOV R7, RZ, RZ, -R7 ;  /* 0x000000ffff077224 */ /* 0x000fe200078e0a07 */
[----:B0-----:R-:W-:-:S04]  /*15c0*/  IADD3 R12, P0, P2, R2, UR5, R9 ;  /* 0x00000005020c7c10 */ /* 0x001fc8000fa1e009 */
[----:B------:R-:W-:Y:S02]  /*15d0*/  IADD3 R12, P3, PT, R12, 0x800, RZ ;  /* 0x000008000c0c7810 */ /* 0x000fe40007f7e0ff */
[----:B------:R-:W-:-:S05]  /*15e0*/  IADD3.X R3, PT, PT, R3, UR4, RZ, P0, P2 ;  /* 0x0000000403037c10 */ /* 0x000fca00087e44ff */
[----:B------:R-:W-:-:S07]  /*15f0*/  IMAD.X R3, RZ, RZ, R3, P3 ;  /* 0x000000ffff037224 */ /* 0x000fce00018e0603 */
.L_x_109:
[----:B------:R-:W-:-:S05]  /*1600*/  IMAD.MOV.U32 R2, RZ, RZ, R12 ;  /* 0x000000ffff027224 */ /* 0x000fca00078e000c */
        /* <DEDUP_REMOVED lines=19> */
[----:B--2---:R-:W-:-:S04]  /*1740*/  IADD3 R10, PT, PT, R10, R8, R15 ;  /* 0x000000080a0a7210 */ /* 0x004fc80007ffe00f */
[----:B---3--:R-:W-:Y:S02]  /*1750*/  IADD3 R10, PT, PT, R12, R10, R17 ;  /* 0x0000000a0c0a7210 */ /* 0x008fe40007ffe011 */
[----:B------:R-:W-:-:S05]  /*1760*/  IADD3 R12, P2, PT, R2, 0x1000, RZ ;  /* 0x00001000020c7810 */ /* 0x000fca0007f5e0ff */
[----:B0-----:R-:W-:Y:S01]  /*1770*/  IMAD.X R3, RZ, RZ, R3, P2 ;  /* 0x000000ffff037224 */ /* 0x001fe200010e0603 */
[----:B----4-:R-:W-:-:S04]  /*1780*/  IADD3 R10, PT, PT, R14, R10, R19 ;  /* 0x0000000a0e0a7210 */ /* 0x010fc80007ffe013 */
[----:B-----5:R-:W-:-:S04]  /*1790*/  IADD3 R10, PT, PT, R16, R10, R21 ;  /* 0x0000000a100a7210 */ /* 0x020fc80007ffe015 */
[----:B------:R-:W-:-:S04]  /*17a0*/  IADD3 R10, PT, PT, R18, R10, R23 ;  /* 0x0000000a120a7210 */ /* 0x000fc80007ffe017 */
[----:B------:R-:W-:-:S04]  /*17b0*/  IADD3 R10, PT, PT, R22, R10, R25 ;  /* 0x0000000a160a7210 */ /* 0x000fc80007ffe019 */
[----:B------:R-:W-:-:S04]  /*17c0*/  IADD3 R6, PT, PT, R13, R10, R6 ;  /* 0x0000000a0d067210 */ /* 0x000fc80007ffe006 */
[----:B------:R-:W-:Y:S01]  /*17d0*/  IADD3 R8, PT, PT, R11, R6, R4 ;  /* 0x000000060b087210 */ /* 0x000fe20007ffe004 */
[----:B------:R-:W-:Y:S06]  /*17e0*/  @P0 BRA `(.L_x_109) ;  /* 0xfffffffc00840947 */ /* 0x000fec000383ffff */
.L_x_108:
[----:B------:R-:W-:Y:S05]  /*17f0*/  BSYNC.RECONVERGENT B2 ;  /* 0x0000000000027941 */ /* 0x000fea0003800200 */
.L_x_107:
[----:B------:R-:W-:Y:S05]  /*1800*/  @!P1 BRA `(.L_x_106) ;  /* 0x0000000000d09947 */ /* 0x000fea0003800000 */
[----:B------:R-:W-:Y:S01]  /*1810*/  ISETP.GE.U32.AND P0, PT, R20, 0x8, PT ;  /* 0x000000081400780c */ /* 0x000fe20003f06070 */
[----:B------:R-:W-:Y:S01]  /*1820*/  BSSY.RECONVERGENT B2, `(.L_x_110) ;  /* 0x0000014000027945 */ /* 0x000fe20003800200 */
[----:B------:R-:W-:-:S04]  /*1830*/  LOP3.LUT R14, R0, 0x7, RZ, 0xc0, !PT ;  /* 0x00000007000e7812 */ /* 0x000fc800078ec0ff */
[----:B------:R-:W-:-:S07]  /*1840*/  ISETP.NE.AND P1, PT, R14, RZ, PT ;  /* 0x000000ff0e00720c */ /* 0x000fce0003f25270 */
[----:B------:R-:W-:Y:S06]  /*1850*/  @!P0 BRA `(.L_x_111) ;  /* 0x0000000000408947 */ /* 0x000fec0003800000 */
[----:B------:R-:W0:Y:S02]  /*1860*/  LDC.64 R2, c[0x0][0x380] ;  /* 0x0000e000ff027b82 */ /* 0x000e240000000a00 */
[----:B0-----:R-:W-:-:S04]  /*1870*/  IADD3 R2, P0, P2, R2, UR5, R5 ;  /* 0x0000000502027c10 */ /* 0x001fc8000fa1e005 */
        /* <DEDUP_REMOVED lines=14> */
.L_x_111:
[----:B------:R-:W-:Y:S05]  /*1960*/  BSYNC.RECONVERGENT B2 ;  /* 0x0000000000027941 */ /* 0x000fea0003800200 */
.L_x_110:
        /* <DEDUP_REMOVED lines=16> */
.L_x_113:
[----:B------:R-:W-:Y:S05]  /*1a70*/  BSYNC.RECONVERGENT B2 ;  /* 0x0000000000027941 */ /* 0x000fea0003800200 */
.L_x_112:
[----:B------:R-:W-:Y:S05]  /*1a80*/  @!P1 BRA `(.L_x_106) ;  /* 0x0000000000309947 */ /* 0x000fea0003800000 */
[----:B------:R-:W0:Y:S01]  /*1a90*/  LDC.64 R2, c[0x0][0x380] ;  /* 0x0000e000ff027b82 */ /* 0x000e220000000a00 */
[----:B------:R-:W-:Y:S01]  /*1aa0*/  IMAD.MOV R0, RZ, RZ, -R0 ;  /* 0x000000ffff007224 */ /* 0x000fe200078e0a00 */
[----:B0-----:R-:W-:-:S04]  /*1ab0*/  IADD3 R2, P0, P1, R2, UR5, R5 ;  /* 0x0000000502027c10 */ /* 0x001fc8000f91e005 */
[----:B------:R-:W-:-:S09]  /*1ac0*/  IADD3.X R5, PT, PT, R3, UR4, RZ, P0, P1 ;  /* 0x0000000403057c10 */ /* 0x000fd200087e24ff */
.L_x_114:
        /* <DEDUP_REMOVED lines=8> */
.L_x_106:
[----:B------:R-:W-:Y:S05]  /*1b50*/  BSYNC.RECONVERGENT B1 ;  /* 0x0000000000017941 */ /* 0x000fea0003800200 */
.L_x_104:
[----:B------:R-:W0:Y:S01]  /*1b60*/  S2R R6, SR_LANEID ;  /* 0x0000000000067919 */ /* 0x000e220000000000 */
[----:B------:R-:W-:Y:S01]  /*1b70*/  ISETP.NE.AND P5, PT, R9, RZ, PT ;  /* 0x000000ff0900720c */ /* 0x000fe20003fa5270 */
        /* <DEDUP_REMOVED lines=39> */
[----:B------:R-:W-:-:S07]  /*1df0*/  IMAD.IADD R7, R0, 0x1, R3 ;  /* 0x0000000100077824 */ /* 0x000fce00078e0203 */
.L_x_102:
[----:B------:R-:W-:Y:S05]  /*1e00*/  BSYNC.RECONVERGENT B0 ;  /* 0x0000000000007941 */ /* 0x000fea0003800200 */
.L_x_87:
[----:B------:R-:W-:Y:S05]  /*1e10*/  @P5 EXIT ;  /* 0x000000000000594d */ /* 0x000fea0003800000 */
[----:B------:R-:W3:Y:S01]  /*1e20*/  LDC.64 R2, c[0x0][0x388] ;  /* 0x0000e200ff027b82 */ /* 0x000ee20000000a00 */
[----:B------:R-:W0:Y:S02]  /*1e30*/  LDCU UR4, c[0x0][0x39c] ;  /* 0x00007380ff0477ac */ /* 0x000e240008000800 */
[----:B012---:R-:W-:-:S05]  /*1e40*/  VIADD R7, R7, UR4 ;  /* 0x0000000407077c36 */ /* 0x007fca0008000000 */
[----:B---3--:R-:W-:Y:S01]  /*1e50*/  STG.E desc[UR6][R2.64], R7 ;  /* 0x0000000702007986 */ /* 0x008fe2000c101906 */
[----:B------:R-:W-:Y:S05]  /*1e60*/  EXIT ;  /* 0x000000000000794d */ /* 0x000fea0003800000 */
.L_x_115:
        /* <DEDUP_REMOVED lines=9> */
.L_x_274:


//--------------------- .text._ZN3cub18CUB_300001_SM_10006detail6reduce28DeviceReduceSingleTileKernelINS2_10policy_hubIijN4cuda3std3__44plusIiEEE10Policy1000EPiSC_iS9_iiNS7_10__identityEEEvT0_T1_T2_T3_T4_T6_ --------------------------
	.section	.text._ZN3cub18CUB_300001_SM_10006detail6reduce28DeviceReduceSingleTileKernelINS2_10policy_hubIijN4cuda3std3__44plusIiEEE10Policy1000EPiSC_iS9_iiNS7_10__identityEEEvT0_T1_T2_T3_T4_T6_,"ax",@progbits
	.align	128
        .global         _ZN3cub18CUB_300001_SM_10006detail6reduce28DeviceReduceSingleTileKernelINS2_10policy_hubIijN4cuda3std3__44plusIiEEE10Policy1000EPiSC_iS9_iiNS7_10__identityEEEvT0_T1_T2_T3_T4_T6_
        .type           _ZN3cub18CUB_300001_SM_10006detail6reduce28DeviceReduceSingleTileKernelINS2_10policy_hubIijN4cuda3std3__44plusIiEEE10Policy1000EPiSC_iS9_iiNS7_10__identityEEEvT0_T1_T2_T3_T4_T6_,@function
        .size           _ZN3cub18CUB_300001_SM_10006detail6reduce28DeviceReduceSingleTileKernelINS2_10policy_hubIijN4cuda3std3__44plusIiEEE10Policy1000EPiSC_iS9_iiNS7_10__identityEEEvT0_T1_T2_T3_T4_T6_,(.L_x_275 - _ZN3cub18CUB_300001_SM_10006detail6reduce28DeviceReduceSingleTileKernelINS2_10policy_hubIijN4cuda3std3__44plusIiEEE10Policy1000EPiSC_iS9_iiNS7_10__identityEEEvT0_T1_T2_T3_T4_T6_)
        .other          _ZN3cub18CUB_300001_SM_10006detail6reduce28DeviceReduceSingleTileKernelINS2_10policy_hubIijN4cuda3std3__44plusIiEEE10Policy1000EPiSC_iS9_iiNS7_10__identityEEEvT0_T1_T2_T3_T4_T6_,@"STO_CUDA_ENTRY STV_DEFAULT"
_ZN3cub18CUB_300001_SM_10006detail6reduce28DeviceReduceSingleTileKernelINS2_10policy_hubIijN4cuda3std3__44plusIiEEE10Policy1000EPiSC_iS9_iiNS7_10__identityEEEvT0_T1_T2_T3_T4_T6_:
.text._ZN3cub18CUB_300001_SM_10006detail6reduce28DeviceReduceSingleTileKernelINS2_10policy_hubIijN4cuda3std3__44plusIiEEE10Policy1000EPiSC_iS9_iiNS7_10__identityEEEvT0_T1_T2_T3_T4_T6_:
        /* <DEDUP_REMOVED lines=13> */
.L_x_116:
        /* <DEDUP_REMOVED lines=16> */
.L_x_121:
[----:B------:R-:W-:Y:S05]  /*01d0*/  BSYNC.RECONVERGENT B1 ;  /* 0x0000000000017941 */ /* 0x000fea0003800200 */
.L_x_120:
        /* <DEDUP_REMOVED lines=16> */
.L_x_126:
        /* <DEDUP_REMOVED lines=9> */
.L_x_125:
[----:B------:R-:W-:Y:S05]  /*0370*/  BSYNC.RECONVERGENT B2 ;  /* 0x0000000000027941 */ /* 0x000fea0003800200 */
.L_x_124:
        /* <DEDUP_REMOVED lines=8> */
.L_x_129:
        /* <DEDUP_REMOVED lines=35> */
.L_x_128:
[----:B------:R-:W-:Y:S05]  /*0630*/  BSYNC.RECONVERGENT B2 ;  /* 0x0000000000027941 */ /* 0x000fea0003800200 */
.L_x_127:
        /* <DEDUP_REMOVED lines=22> */
.L_x_131:
[----:B------:R-:W-:Y:S05]  /*07a0*/  BSYNC.RECONVERGENT B2 ;  /* 0x0000000000027941 */ /* 0x000fea0003800200 */
.L_x_130:
        /* <DEDUP_REMOVED lines=10> */
.L_x_123:
[----:B------:R-:W-:Y:S05]  /*0850*/  BSYNC.RECONVERGENT B1 ;  /* 0x0000000000017941 */ /* 0x000fea0003800200 */
.L_x_122:
        /* <DEDUP_REMOVED lines=45> */
.L_x_132:
        /* <DEDUP_REMOVED lines=67> */
.L_x_119:
        /* <DEDUP_REMOVED lines=22> */
.L_x_136:
        /* <DEDUP_REMOVED lines=20> */
.L_x_134:
        /* <DEDUP_REMOVED lines=20> */
.L_x_140:
        /* <DEDUP_REMOVED lines=8> */
.L_x_139:
[----:B------:R-:W-:Y:S05]  /*13c0*/  BSYNC.RECONVERGENT B2 ;  /* 0x0000000000027941 */ /* 0x000fea0003800200 */
.L_x_138:
        /* <DEDUP_REMOVED lines=16> */
.L_x_143:
        /* <DEDUP_REMOVED lines=39> */
.L_x_142:
[----:B------:R-:W-:Y:S05]  /*1740*/  BSYNC.RECONVERGENT B2 ;  /* 0x0000000000027941 */ /* 0x000fea0003800200 */
.L_x_141:
        /* <DEDUP_REMOVED lines=27> */
.L_x_145:
[----:B------:R-:W-:Y:S05]  /*1900*/  BSYNC.RECONVERGENT B2 ;  /* 0x0000000000027941 */ /* 0x000fea0003800200 */
.L_x_144:
        /* <DEDUP_REMOVED lines=10> */
.L_x_137:
[----:B------:R-:W-:Y:S05]  /*19b0*/  BSYNC.RECONVERGENT B1 ;  /* 0x0000000000017941 */ /* 0x000fea0003800200 */
.L_x_135:
        /* <DEDUP_REMOVED lines=43> */
.L_x_118:
        /* <DEDUP_REMOVED lines=12> */
.L_x_148:
[----:B------:R-:W-:Y:S05]  /*1d30*/  BSYNC.RECONVERGENT B1 ;  /* 0x0000000000017941 */ /* 0x000fea0003800200 */
.L_x_147:
        /* <DEDUP_REMOVED lines=16> */
.L_x_153:
        /* <DEDUP_REMOVED lines=9> */
.L_x_152:
[----:B------:R-:W-:Y:S05]  /*1ed0*/  BSYNC.RECONVERGENT B2 ;  /* 0x0000000000027941 */ /* 0x000fea0003800200 */
.L_x_151:
        /* <DEDUP_REMOVED lines=8> */
.L_x_156:
        /* <DEDUP_REMOVED lines=35> */
.L_x_155:
[----:B------:R-:W-:Y:S05]  /*2190*/  BSYNC.RECONVERGENT B2 ;  /* 0x0000000000027941 */ /* 0x000fea0003800200 */
.L_x_154:
        /* <DEDUP_REMOVED lines=22> */
.L_x_158:
[----:B------:R-:W-:Y:S05]  /*2300*/  BSYNC.RECONVERGENT B2 ;  /* 0x0000000000027941 */ /* 0x000fea0003800200 */
.L_x_157:
        /* <DEDUP_REMOVED lines=10> */
.L_x_150:
[----:B------:R-:W-:Y:S05]  /*23b0*/  BSYNC.RECONVERGENT B1 ;  /* 0x0000000000017941 */ /* 0x000fea0003800200 */
.L_x_149:
        /* <DEDUP_REMOVED lines=45> */
.L_x_159:
        /* <DEDUP_REMOVED lines=67> */
.L_x_146:
        /* <DEDUP_REMOVED lines=33> */
.L_x_162:
        /* <DEDUP_REMOVED lines=32> */
.L_x_160:
        /* <DEDUP_REMOVED lines=20> */
.L_x_166:
        /* <DEDUP_REMOVED lines=8> */
.L_x_165:
[----:B------:R-:W-:Y:S05]  /*3090*/  BSYNC.RECONVERGENT B2 ;  /* 0x0000000000027941 */ /* 0x000fea0003800200 */
.L_x_164:
        /* <DEDUP_REMOVED lines=16> */
.L_x_169:
        /* <DEDUP_REMOVED lines=39> */
.L_x_168:
[----:B------:R-:W-:Y:S05]  /*3410*/  BSYNC.RECONVERGENT B2 ;  /* 0x0000000000027941 */ /* 0x000fea0003800200 */
.L_x_167:
        /* <DEDUP_REMOVED lines=27> */
.L_x_171:
[----:B------:R-:W-:Y:S05]  /*35d0*/  BSYNC.RECONVERGENT B2 ;  /* 0x0000000000027941 */ /* 0x000fea0003800200 */
.L_x_170:
        /* <DEDUP_REMOVED lines=10> */
.L_x_163:
[----:B------:R-:W-:Y:S05]  /*3680*/  BSYNC.RECONVERGENT B1 ;  /* 0x0000000000017941 */ /* 0x000fea0003800200 */
.L_x_161:
        /* <DEDUP_REMOVED lines=42> */
.L_x_133:
[----:B------:R-:W-:Y:S05]  /*3930*/  BSYNC.RECONVERGENT B0 ;  /* 0x0000000000007941 */ /* 0x000fea0003800200 */
.L_x_117:
[----:B------:R-:W-:Y:S05]  /*3940*/  @P0 EXIT ;  /* 0x000000000000094d */ /* 0x000fea0003800000 */
[----:B-1----:R-:W1:Y:S01]  /*3950*/  LDC.64 R4, c[0x0][0x388] ;  /* 0x0000e200ff047b82 */ /* 0x002e620000000a00 */
[----:B------:R-:W0:Y:S02]  /*3960*/  LDCU UR4, c[0x0][0x398] ;  /* 0x00007300ff0477ac */ /* 0x000e240008000800 */
[----:B0-234-:R-:W-:-:S05]  /*3970*/  VIADD R3, R3, UR4 ;  /* 0x0000000403037c36 */ /* 0x01dfca0008000000 */
[----:B-1----:R-:W-:Y:S01]  /*3980*/  STG.E desc[UR6][R4.64], R3 ;  /* 0x0000000304007986 */ /* 0x002fe2000c101906 */
[----:B------:R-:W-:Y:S05]  /*3990*/  EXIT ;  /* 0x000000000000794d */ /* 0x000fea0003800000 */
.L_x_172:
        /* <DEDUP_REMOVED lines=14> */
.L_x_275:


//--------------------- .text._ZN3cub18CUB_300001_SM_10006detail6reduce18DeviceReduceKernelINS2_10policy_hubIijN4cuda3std3__44plusIiEEE10Policy1000EN6thrust24THRUST_300001_SM_1000_NS6detail15normal_iteratorINSD_10device_ptrIcEEEEjS9_iNS7_10__identityEEEvT0_PT3_T1_NS0_13GridEvenShareISN_EET2_T4_ --------------------------
	.section	.text._ZN3cub18CUB_300001_SM_10006detail6reduce18DeviceReduceKernelINS2_10policy_hubIijN4cuda3std3__44plusIiEEE10Policy1000EN6thrust24THRUST_300001_SM_1000_NS6detail15normal_iteratorINSD_10device_ptrIcEEEEjS9_iNS7_10__identityEEEvT0_PT3_T1_NS0_13GridEvenShareISN_EET2_T4_,"ax",@progbits
	.align	128
        .global         _ZN3cub18CUB_300001_SM_10006detail6reduce18DeviceReduceKernelINS2_10policy_hubIijN4cuda3std3__44plusIiEEE10Policy1000EN6thrust24THRUST_300001_SM_1000_NS6detail15normal_iteratorINSD_10device_ptrIcEEEEjS9_iNS7_10__identityEEEvT0_PT3_T1_NS0_13GridEvenShareISN_EET2_T4_
        .type           _ZN3cub18CUB_300001_SM_10006detail6reduce18DeviceReduceKernelINS2_10policy_hubIijN4cuda3std3__44plusIiEEE10Policy1000EN6thrust24THRUST_300001_SM_1000_NS6detail15normal_iteratorINSD_10device_ptrIcEEEEjS9_iNS7_10__identityEEEvT0_PT3_T1_NS0_13GridEvenShareISN_EET2_T4_,@function
        .size           _ZN3cub18CUB_300001_SM_10006detail6reduce18DeviceReduceKernelINS2_10policy_hubIijN4cuda3std3__44plusIiEEE10Policy1000EN6thrust24THRUST_300001_SM_1000_NS6detail15normal_iteratorINSD_10device_ptrIcEEEEjS9_iNS7_10__identityEEEvT0_PT3_T1_NS0_13GridEvenShareISN_EET2_T4_,(.L_x_276 - _ZN3cub18CUB_300001_SM_10006detail6reduce18DeviceReduceKernelINS2_10policy_hubIijN4cuda3std3__44plusIiEEE10Policy1000EN6thrust24THRUST_300001_SM_1000_NS6detail15normal_iteratorINSD_10device_ptrIcEEEEjS9_iNS7_10__identityEEEvT0_PT3_T1_NS0_13GridEvenShareISN_EET2_T4_)
        .other          _ZN3cub18CUB_300001_SM_10006detail6reduce18DeviceReduceKernelINS2_10policy_hubIijN4cuda3std3__44plusIiEEE10Policy1000EN6thrust24THRUST_300001_SM_1000_NS6detail15normal_iteratorINSD_10device_ptrIcEEEEjS9_iNS7_10__identityEEEvT0_PT3_T1_NS0_13GridEvenShareISN_EET2_T4_,@"STO_CUDA_ENTRY STV_DEFAULT"
_ZN3cub18CUB_300001_SM_10006detail6reduce18DeviceReduceKernelINS2_10policy_hubIijN4cuda3std3__44plusIiEEE10Policy1000EN6thrust24THRUST_300001_SM_1000_NS6detail15normal_iteratorINSD_10device_ptrIcEEEEjS9_iNS7_10__identityEEEvT0_PT3_T1_NS0_13GridEvenShareISN_EET2_T4_:
.text._ZN3cub18CUB_300001_SM_10006detail6reduce18DeviceReduceKernelINS2_10policy_hubIijN4cuda3std3__44plusIiEEE10Policy1000EN6thrust24THRUST_300001_SM_1000_NS6detail15normal_iteratorINSD_10device_ptrIcEEEEjS9_iNS7_10__identityEEEvT0_PT3_T1_NS0_13GridEvenShareISN_EET2_T4_:
[----:B------:R-:W-:Y:S08]  /*0000*/  LDC R1, c[0x0][0x37c] ;  /* 0x0000df00ff017b82 */ /* 0x000ff00000000800 */
[----:B------:R-:W0:Y:S01]  /*0010*/  S2UR UR13, SR_CTAID.X ;  /* 0x00000000000d79c3 */ /* 0x000e220000002500 */
[----:B------:R-:W1:Y:S01]  /*0020*/  LDCU.64 UR8, c[0x0][0x3a8] ;  /* 0x00007500ff0877ac */ /* 0x000e620008000a00 */
[----:B------:R-:W-:Y:S01]  /*0030*/  BSSY.RECONVERGENT B0, `(.L_x_173) ;  /* 0x0000282000007945 */ /* 0x000fe20003800200 */
[----:B------:R-:W2:Y:S01]  /*0040*/  LDCU.64 UR14, c[0x0][0x358] ;  /* 0x00006b00ff0e77ac */ /* 0x000ea20008000a00 */
[----:B-1----:R-:W-:-:S02]  /*0050*/  USHF.L.U32 UR5, UR9, 0xc, URZ ;  /* 0x0000000c09057899 */ /* 0x002fc400080006ff */
[----:B0-----:R-:W-:-:S04]  /*0060*/  UIMAD UR12, UR13, -0x1000, UR8 ;  /* 0xfffff0000d0c78a4 */ /* 0x001fc8000f8e0208 */
[----:B------:R-:W-:-:S09]  /*0070*/  UISETP.GT.U32.AND UP0, UPT, UR12, 0xfff, UPT ;  /* 0x00000fff0c00788c */ /* 0x000fd2000bf04070 */
[----:B--2---:R-:W-:Y:S05]  /*0080*/  BRA.U UP0, `(.L_x_174) ;  /* 0x0000001500047547 */ /* 0x004fea000b800000 */
[----:B------:R-:W0:Y:S01]  /*0090*/  S2R R0, SR_TID.X ;  /* 0x0000000000007919 */ /* 0x000e220000002100 */
[----:B------:R-:W1:Y:S01]  /*00a0*/  LDCU.64 UR6, c[0x0][0x380] ;  /* 0x00007000ff0677ac */ /* 0x000e620008000a00 */
[----:B------:R-:W-:Y:S01]  /*00b0*/  BSSY.RECONVERGENT B1, `(.L_x_175) ;  /* 0x000000c000017945 */ /* 0x000fe20003800200 */
[----:B------:R-:W-:Y:S01]  /*00c0*/  IMAD.MOV.U32 R8, RZ, RZ, RZ ;  /* 0x000000ffff087224 */ /* 0x000fe200078e00ff */
[----:B0-----:R-:W-:Y:S01]  /*00d0*/  ISETP.GE.U32.AND P0, PT, R0, UR12, PT ;  /* 0x0000000c00007c0c */ /* 0x001fe2000bf06070 */
[----:B------:R-:W-:-:S12]  /*00e0*/  IMAD.MOV.U32 R2, RZ, RZ, R0 ;  /* 0x000000ffff027224 */ /* 0x000fd800078e0000 */
[----:B-1----:R-:W-:Y:S05]  /*00f0*/  @P0 BRA `(.L_x_176) ;  /* 0x00000000001c0947 */ /* 0x002fea0003800000 */
[----:B------:R-:W0:Y:S01]  /*0100*/  LDCU.64 UR4, c[0x0][0x380] ;  /* 0x00007000ff0477ac */ /* 0x000e220008000a00 */
[----:B------:R-:W-:-:S04]  /*0110*/  IMAD.U32 R3, RZ, RZ, UR13 ;  /* 0x0000000dff037e24 */ /* 0x000fc8000f8e00ff */
[----:B------:R-:W-:-:S05]  /*0120*/  IMAD R8, R3, 0x1000, R0 ;  /* 0x0000100003087824 */ /* 0x000fca00078e0200 */
[----:B0-----:R-:W-:-:S05]  /*0130*/  IADD3 R8, P0, PT, R8, UR4, RZ ;  /* 0x0000000408087c10 */ /* 0x001fca000ff1e0ff */
[----:B------:R-:W-:-:S05]  /*0140*/  IMAD.X R9, RZ, RZ, UR5, P0 ;  /* 0x00000005ff097e24 */ /* 0x000fca00080e06ff */
[----:B------:R0:W5:Y:S01]  /*0150*/  LDG.E.S8 R8, desc[UR14][R8.64] ;  /* 0x0000000e08087981 */ /* 0x000162000c1e1300 */
[----:B------:R-:W-:-:S07]  /*0160*/  VIADD R2, R0, 0x100 ;  /* 0x0000010000027836 */ /* 0x000fce0000000000 */
.L_x_176:
[----:B------:R-:W-:Y:S05]  /*0170*/  BSYNC.RECONVERGENT B1 ;  /* 0x0000000000017941 */ /* 0x000fea0003800200 */
.L_x_175:
[----:B------:R-:W-:Y:S01]  /*0180*/  ISETP.GE.U32.AND P0, PT, R2, UR12, PT ;  /* 0x0000000c02007c0c */ /* 0x000fe2000bf06070 */
[----:B------:R-:W-:-:S12]  /*0190*/  BSSY.RECONVERGENT B1, `(.L_x_177) ;  /* 0x00000b8000017945 */ /* 0x000fd80003800200 */
[----:B------:R-:W-:Y:S05]  /*01a0*/  @P0 BRA `(.L_x_178) ;  /* 0x0000000800d80947 */ /* 0x000fea0003800000 */
[----:B------:R-:W-:Y:S01]  /*01b0*/  LOP3.LUT R3, RZ, R2, RZ, 0x33, !PT ;  /* 0x00000002ff037212 */ /* 0x000fe200078e33ff */
[----:B------:R-:W-:Y:S01]  /*01c0*/  IMAD.U32 R4, RZ, RZ, UR13 ;  /* 0x0000000dff047e24 */ /* 0x000fe2000f8e00ff */
[----:B------:R-:W-:Y:S03]  /*01d0*/  BSSY.RECONVERGENT B2, `(.L_x_179) ;  /* 0x000005b000027945 */ /* 0x000fe60003800200 */
[----:B------:R-:W-:-:S04]  /*01e0*/  VIADD R3, R3, UR8 ;  /* 0x0000000803037c36 */ /* 0x000fc80008000000 */
[----:B------:R-:W-:-:S05]  /*01f0*/  IMAD R3, R4, -0x1000, R3 ;  /* 0xfffff00004037824 */ /* 0x000fca00078e0203 */
[C---:B------:R-:W-:Y:S02]  /*0200*/  ISETP.GE.U32.AND P0, PT, R3.reuse, 0xf00, PT ;  /* 0x00000f000300780c */ /* 0x040fe40003f06070 */
[----:B------:R-:W-:-:S04]  /*0210*/  LEA.HI R3, R3, 0x1, RZ, 0x18 ;  /* 0x0000000103037811 */ /* 0x000fc800078fc0ff */
[----:B------:R-:W-:-:S07]  /*0220*/  LOP3.LUT R4, R3, 0xf, RZ, 0xc0, !PT ;  /* 0x0000000f03047812 */ /* 0x000fce00078ec0ff */
[----:B------:R-:W-:Y:S05]  /*0230*/  @!P0 BRA `(.L_x_180) ;  /* 0x0000000400508947 */ /* 0x000fea0003800000 */
[----:B0-----:R-:W-:Y:S01]  /*0240*/  LOP3.LUT R9, R3, 0x1fffff0, RZ, 0xc0, !PT ;  /* 0x01fffff003097812 */ /* 0x001fe200078ec0ff */
[----:B------:R-:W-:Y:S01]  /*0250*/  IMAD.U32 R5, RZ, RZ, UR13 ;  /* 0x0000000dff057e24 */ /* 0x000fe2000f8e00ff */
[----:B------:R-:W-:Y:S01]  /*0260*/  BSSY.RECONVERGENT B3, `(.L_x_181) ;  /* 0x0000050000037945 */ /* 0x000fe20003800200 */
[----:B------:R-:W-:Y:S02]  /*0270*/  LOP3.LUT R6, R2, 0x800, RZ, 0xfc, !PT ;  /* 0x0000080002067812 */ /* 0x000fe400078efcff */
[----:B------:R-:W-:Y:S02]  /*0280*/  IMAD R2, R5, 0x1000, R2 ;  /* 0x0000100005027824 */ /* 0x000fe400078e0202 */
[----:B------:R-:W-:-:S07]  /*0290*/  IMAD.MOV R9, RZ, RZ, -R9 ;  /* 0x000000ffff097224 */ /* 0x000fce00078e0a09 */
.L_x_182:
[C---:B------:R-:W-:Y:S01]  /*02a0*/  IADD3 R14, P0, PT, R2.reuse, UR6, RZ ;  /* 0x00000006020e7c10 */ /* 0x040fe2000ff1e0ff */
[C---:B------:R-:W-:Y:S02]  /*02b0*/  VIADD R16, R2.reuse, 0x100 ;  /* 0x0000010002107836 */ /* 0x040fe40000000000 */
[----:B------:R-:W-:Y:S02]  /*02c0*/  VIADD R20, R2, 0x200 ;  /* 0x0000020002147836 */ /* 0x000fe40000000000 */
[----:B------:R-:W-:Y:S01]  /*02d0*/  IMAD.X R15, RZ, RZ, UR7, P0 ;  /* 0x00000007ff0f7e24 */ /* 0x000fe200080e06ff */
[----:B------:R-:W-:Y:S01]  /*02e0*/  IADD3 R16, P0, PT, R16, UR6, RZ ;  /* 0x0000000610107c10 */ /* 0x000fe2000ff1e0ff */
[----:B------:R-:W-:Y:S01]  /*02f0*/  VIADD R18, R2, 0x300 ;  /* 0x0000030002127836 */ /* 0x000fe20000000000 */
[----:B------:R-:W-:Y:S01]  /*0300*/  IADD3 R20, P1, PT, R20, UR6, RZ ;  /* 0x0000000614147c10 */ /* 0x000fe2000ff3e0ff */
[----:B------:R-:W-:Y:S01]  /*0310*/  VIADD R26, R2, 0x400 ;  /* 0x00000400021a7836 */ /* 0x000fe20000000000 */
[----:B------:R0:W2:Y:S01]  /*0320*/  LDG.E.S8 R5, desc[UR14][R14.64] ;  /* 0x0000000e0e057981 */ /* 0x0000a2000c1e1300 */
[----:B------:R-:W-:Y:S01]  /*0330*/  IMAD.X R17, RZ, RZ, UR7, P0 ;  /* 0x00000007ff117e24 */ /* 0x000fe200080e06ff */
[----:B------:R-:W-:Y:S01]  /*0340*/  IADD3 R18, P0, PT, R18, UR6, RZ ;  /* 0x0000000612127c10 */ /* 0x000fe2000ff1e0ff */
[----:B------:R-:W-:-:S02]  /*0350*/  VIADD R12, R2, 0x500 ;  /* 0x00000500020c7836 */ /* 0x000fc40000000000 */
[----:B------:R-:W-:Y:S01]  /*0360*/  IMAD.X R21, RZ, RZ, UR7, P1 ;  /* 0x00000007ff157e24 */ /* 0x000fe200088e06ff */
[----:B------:R-:W-:Y:S01]  /*0370*/  IADD3 R26, P1, PT, R26, UR6, RZ ;  /* 0x000000061a1a7c10 */ /* 0x000fe2000ff3e0ff */
[----:B------:R-:W-:Y:S01]  /*0380*/  IMAD.X R19, RZ, RZ, UR7, P0 ;  /* 0x00000007ff137e24 */ /* 0x000fe200080e06ff */
[----:B------:R-:W-:Y:S01]  /*0390*/  IADD3 R12, P0, PT, R12, UR6, RZ ;  /* 0x000000060c0c7c10 */ /* 0x000fe2000ff1e0ff */
[C---:B------:R-:W-:Y:S01]  /*03a0*/  VIADD R13, R2.reuse, 0x600 ;  /* 0x00000600020d7836 */ /* 0x040fe20000000000 */
[----:B------:R1:W2:Y:S01]  /*03b0*/  LDG.E.S8 R7, desc[UR14][R16.64] ;  /* 0x0000000e10077981 */ /* 0x0002a2000c1e1300 */
[C---:B0-----:R-:W-:Y:S02]  /*03c0*/  VIADD R15, R2.reuse, 0x700 ;  /* 0x00000700020f7836 */ /* 0x041fe40000000000 */
[----:B------:R-:W-:Y:S01]  /*03d0*/  IMAD.X R27, RZ, RZ, UR7, P1 ;  /* 0x00000007ff1b7e24 */ /* 0x000fe200088e06ff */
[----:B------:R-:W-:Y:S01]  /*03e0*/  IADD3 R14, P1, PT, R13, UR6, RZ ;  /* 0x000000060d0e7c10 */ /* 0x000fe2000ff3e0ff */
[----:B------:R-:W-:Y:S01]  /*03f0*/  IMAD.X R13, RZ, RZ, UR7, P0 ;  /* 0x00000007ff0d7e24 */ /* 0x000fe200080e06ff */
[----:B------:R0:W3:Y:S01]  /*0400*/  LDG.E.S8 R10, desc[UR14][R20.64] ;  /* 0x0000000e140a7981 */ /* 0x0000e2000c1e1300 */
[----:B------:R-:W-:Y:S01]  /*0410*/  VIADD R28, R2, 0x800 ;  /* 0x00000800021c7836 */ /* 0x000fe20000000000 */
[----:B-1----:R-:W-:Y:S01]  /*0420*/  IADD3 R16, P0, PT, R15, UR6, RZ ;  /* 0x000000060f107c10 */ /* 0x002fe2000ff1e0ff */
[----:B------:R-:W-:Y:S01]  /*0430*/  IMAD.X R15, RZ, RZ, UR7, P1 ;  /* 0x00000007ff0f7e24 */ /* 0x000fe200088e06ff */
[----:B------:R1:W3:Y:S02]  /*0440*/  LDG.E.S8 R11, desc[UR14][R18.64] ;  /* 0x0000000e120b7981 */ /* 0x0002e4000c1e1300 */
[----:B------:R-:W-:Y:S01]  /*0450*/  IADD3 R28, P1, PT, R28, UR6, RZ ;  /* 0x000000061c1c7c10 */ /* 0x000fe2000ff3e0ff */
[----:B0-----:R-:W-:Y:S01]  /*0460*/  VIADD R20, R2, 0x900 ;  /* 0x0000090002147836 */ /* 0x001fe20000000000 */
[----:B------:R0:W4:Y:S01]  /*0470*/  LDG.E.S8 R25, desc[UR14][R12.64] ;  /* 0x0000000e0c197981 */ /* 0x000122000c1e1300 */
[----:B------:R-:W-:-:S03]  /*0480*/  IMAD.X R17, RZ, RZ, UR7, P0 ;  /* 0x00000007ff117e24 */ /* 0x000fc600080e06ff */
[----:B------:R-:W-:Y:S01]  /*0490*/  IADD3 R20, P0, PT, R20, UR6, RZ ;  /* 0x0000000614147c10 */ /* 0x000fe2000ff1e0ff */
[C---:B-1----:R-:W-:Y:S01]  /*04a0*/  VIADD R18, R2.reuse, 0xa00 ;  /* 0x00000a0002127836 */ /* 0x042fe20000000000 */
[----:B------:R1:W4:Y:S01]  /*04b0*/  LDG.E.S8 R24, desc[UR14][R14.64] ;  /* 0x0000000e0e187981 */ /* 0x000322000c1e1300 */
[----:B------:R-:W-:Y:S02]  /*04c0*/  VIADD R19, R2, 0xb00 ;  /* 0x00000b0002137836 */ /* 0x000fe40000000000 */
[----:B------:R-:W-:Y:S01]  /*04d0*/  IMAD.X R29, RZ, RZ, UR7, P1 ;  /* 0x00000007ff1d7e24 */ /* 0x000fe200088e06ff */
[----:B------:R-:W-:Y:S01]  /*04e0*/  IADD3 R18, P1, PT, R18, UR6, RZ ;  /* 0x0000000612127c10 */ /* 0x000fe2000ff3e0ff */
[----:B------:R-:W-:Y:S01]  /*04f0*/  IMAD.X R21, RZ, RZ, UR7, P0 ;  /* 0x00000007ff157e24 */ /* 0x000fe200080e06ff */
[----:B0-----:R-:W-:Y:S01]  /*0500*/  IADD3 R12, P0, PT, R19, UR6, RZ ;  /* 0x00000006130c7c10 */ /* 0x001fe2000ff1e0ff */
[C---:B------:R-:W-:Y:S01]  /*0510*/  VIADD R13, R2.reuse, 0xc00 ;  /* 0x00000c00020d7836 */ /* 0x040fe20000000000 */
[----:B------:R-:W4:Y:S01]  /*0520*/  LDG.E.S8 R26, desc[UR14][R26.64] ;  /* 0x0000000e1a1a7981 */ /* 0x000f22000c1e1300 */
[----:B-1----:R-:W-:-:S02]  /*0530*/  VIADD R15, R2, 0xd00 ;  /* 0x00000d00020f7836 */ /* 0x002fc40000000000 */
[----:B------:R-:W-:Y:S01]  /*0540*/  IMAD.X R19, RZ, RZ, UR7, P1 ;  /* 0x00000007ff137e24 */ /* 0x000fe200088e06ff */
[----:B------:R-:W-:Y:S01]  /*0550*/  IADD3 R14, P1, PT, R13, UR6, RZ ;  /* 0x000000060d0e7c10 */ /* 0x000fe2000ff3e0ff */
[----:B------:R-:W-:Y:S01]  /*0560*/  IMAD.X R13, RZ, RZ, UR7, P0 ;  /* 0x00000007ff0d7e24 */ /* 0x000fe200080e06ff */
[----:B------:R-:W4:Y:S01]  /*0570*/  LDG.E.S8 R28, desc[UR14][R28.64] ;  /* 0x0000000e1c1c7981 */ /* 0x000f22000c1e1300 */
[----:B------:R-:W-:-:S03]  /*0580*/  VIADD R22, R2, 0xe00 ;  /* 0x00000e0002167836 */ /* 0x000fc60000000000 */
[----:B------:R0:W4:Y:S01]  /*0590*/  LDG.E.S8 R27, desc[UR14][R16.64] ;  /* 0x0000000e101b7981 */ /* 0x000122000c1e1300 */
[----:B------:R-:W-:-:S03]  /*05a0*/  VIADD R23, R2, 0xf00 ;  /* 0x00000f0002177836 */ /* 0x000fc60000000000 */
[----:B------:R-:W4:Y:S04]  /*05b0*/  LDG.E.S8 R18, desc[UR14][R18.64] ;  /* 0x0000000e12127981 */ /* 0x000f28000c1e1300 */
[----:B------:R1:W4:Y:S01]  /*05c0*/  LDG.E.S8 R29, desc[UR14][R20.64] ;  /* 0x0000000e141d7981 */ /* 0x000322000c1e1300 */
[----:B0-----:R-:W-:Y:S01]  /*05d0*/  IADD3 R16, P0, PT, R15, UR6, RZ ;  /* 0x000000060f107c10 */ /* 0x001fe2000ff1e0ff */
[----:B------:R-:W-:Y:S02]  /*05e0*/  IMAD.X R15, RZ, RZ, UR7, P1 ;  /* 0x00000007ff0f7e24 */ /* 0x000fe400088e06ff */
[----:B------:R-:W4:Y:S02]  /*05f0*/  LDG.E.S8 R13, desc[UR14][R12.64] ;  /* 0x0000000e0c0d7981 */ /* 0x000f24000c1e1300 */
[----:B------:R-:W-:-:S02]  /*0600*/  IMAD.X R17, RZ, RZ, UR7, P0 ;  /* 0x00000007ff117e24 */ /* 0x000fc400080e06ff */
[----:B------:R-:W4:Y:S01]  /*0610*/  LDG.E.S8 R14, desc[UR14][R14.64] ;  /* 0x0000000e0e0e7981 */ /* 0x000f22000c1e1300 */
[----:B-1----:R-:W-:Y:S02]  /*0620*/  IADD3 R20, P0, PT, R22, UR6, RZ ;  /* 0x0000000616147c10 */ /* 0x002fe4000ff1e0ff */
[----:B------:R-:W-:Y:S01]  /*0630*/  IADD3 R22, P1, PT, R23, UR6, RZ ;  /* 0x0000000617167c10 */ /* 0x000fe2000ff3e0ff */
[----:B------:R-:W4:Y:S02]  /*0640*/  LDG.E.S8 R17, desc[UR14][R16.64] ;  /* 0x0000000e10117981 */ /* 0x000f24000c1e1300 */
[----:B------:R-:W-:Y:S02]  /*0650*/  IMAD.X R21, RZ, RZ, UR7, P0 ;  /* 0x00000007ff157e24 */ /* 0x000fe400080e06ff */
[----:B------:R-:W-:-:S03]  /*0660*/  IMAD.X R23, RZ, RZ, UR7, P1 ;  /* 0x00000007ff177e24 */ /* 0x000fc600088e06ff */
[----:B------:R-:W4:Y:S04]  /*0670*/  LDG.E.S8 R20, desc[UR14][R20.64] ;  /* 0x0000000e14147981 */ /* 0x000f28000c1e1300 */
[----:B------:R-:W4:Y:S01]  /*0680*/  LDG.E.S8 R23, desc[UR14][R22.64] ;  /* 0x0000000e16177981 */ /* 0x000f22000c1e1300 */
[----:B------:R-:W-:-:S05]  /*0690*/  VIADD R9, R9, 0x10 ;  /* 0x0000001009097836 */ /* 0x000fca0000000000 */
[----:B------:R-:W-:Y:S01]  /*06a0*/  ISETP.NE.AND P0, PT, R9, RZ, PT ;  /* 0x000000ff0900720c */ /* 0x000fe20003f05270 */
[----:B------:R-:W-:Y:S02]  /*06b0*/  VIADD R6, R6, 0x1000 ;  /* 0x0000100006067836 */ /* 0x000fe40000000000 */
[----:B------:R-:W-:Y:S01]  /*06c0*/  VIADD R2, R2, 0x1000 ;  /* 0x0000100002027836 */ /* 0x000fe20000000000 */
        /* <DEDUP_REMOVED lines=8> */
[----:B------:R-:W-:Y:S06]  /*0750*/  @P0 BRA `(.L_x_182) ;  /* 0xfffffff800d00947 */ /* 0x000fec000383ffff */
[----:B------:R-:W-:Y:S05]  /*0760*/  BSYNC.RECONVERGENT B3 ;  /* 0x0000000000037941 */ /* 0x000fea0003800200 */
.L_x_181:
[----:B------:R-:W-:-:S07]  /*0770*/  VIADD R2, R6, 0xfffff800 ;  /* 0xfffff80006027836 */ /* 0x000fce0000000000 */
.L_x_180:
[----:B------:R-:W-:Y:S05]  /*0780*/  BSYNC.RECONVERGENT B2 ;  /* 0x0000000000027941 */ /* 0x000fea0003800200 */
.L_x_179:
[----:B------:R-:W-:-:S13]  /*0790*/  ISETP.NE.AND P0, PT, R4, RZ, PT ;  /* 0x000000ff0400720c */ /* 0x000fda0003f05270 */
[----:B------:R-:W-:Y:S05]  /*07a0*/  @!P0 BRA `(.L_x_178) ;  /* 0x0000000400588947 */ /* 0x000fea0003800000 */
[----:B------:R-:W-:Y:S01]  /*07b0*/  ISETP.GE.U32.AND P1, PT, R4, 0x8, PT ;  /* 0x000000080400780c */ /* 0x000fe20003f26070 */
[----:B------:R-:W-:Y:S01]  /*07c0*/  BSSY.RECONVERGENT B2, `(.L_x_183) ;  /* 0x000002b000027945 */ /* 0x000fe20003800200 */
[----:B------:R-:W-:-:S04]  /*07d0*/  LOP3.LUT R20, R3, 0x7, RZ, 0xc0, !PT ;  /* 0x0000000703147812 */ /* 0x000fc800078ec0ff */
[----:B------:R-:W-:-:S07]  /*07e0*/  ISETP.NE.AND P0, PT, R20, RZ, PT ;  /* 0x000000ff1400720c */ /* 0x000fce0003f05270 */
[----:B------:R-:W-:Y:S06]  /*07f0*/  @!P1 BRA `(.L_x_184) ;  /* 0x00000000009c9947 */ /* 0x000fec0003800000 */
[----:B------:R-:W1:Y:S01]  /*0800*/  LDCU.64 UR4, c[0x0][0x380] ;  /* 0x00007000ff0477ac */ /* 0x000e620008000a00 */
[----:B------:R-:W-:-:S04]  /*0810*/  IMAD.U32 R21, RZ, RZ, UR13 ;  /* 0x0000000dff157e24 */ /* 0x000fc8000f8e00ff */
[----:B------:R-:W-:-:S04]  /*0820*/  IMAD R21, R21, 0x1000, R2 ;  /* 0x0000100015157824 */ /* 0x000fc800078e0202 */
[C---:B------:R-:W-:Y:S02]  /*0830*/  VIADD R12, R21.reuse, 0x100 ;  /* 0x00000100150c7836 */ /* 0x040fe40000000000 */
[C---:B------:R-:W-:Y:S02]  /*0840*/  VIADD R18, R21.reuse, 0x200 ;  /* 0x0000020015127836 */ /* 0x040fe40000000000 */
[C---:B------:R-:W-:Y:S01]  /*0850*/  VIADD R14, R21.reuse, 0x300 ;  /* 0x00000300150e7836 */ /* 0x040fe20000000000 */
[C---:B-1----:R-:W-:Y:S02]  /*0860*/  IADD3 R4, P1, PT, R21.reuse, UR4, RZ ;  /* 0x0000000415047c10 */ /* 0x042fe4000ff3e0ff */
[----:B------:R-:W-:Y:S01]  /*0870*/  IADD3 R12, P2, PT, R12, UR4, RZ ;  /* 0x000000040c0c7c10 */ /* 0x000fe2000ff5e0ff */
[C---:B------:R-:W-:Y:S02]  /*0880*/  VIADD R10, R21.reuse, 0x400 ;  /* 0x00000400150a7836 */ /* 0x040fe40000000000 */
[----:B------:R-:W-:Y:S01]  /*0890*/  IMAD.X R5, RZ, RZ, UR5, P1 ;  /* 0x00000005ff057e24 */ /* 0x000fe200088e06ff */
[----:B------:R-:W-:Y:S01]  /*08a0*/  IADD3 R18, P1, PT, R18, UR4, RZ ;  /* 0x0000000412127c10 */ /* 0x000fe2000ff3e0ff */
[----:B------:R-:W-:Y:S01]  /*08b0*/  IMAD.X R13, RZ, RZ, UR5, P2 ;  /* 0x00000005ff0d7e24 */ /* 0x000fe200090e06ff */
[----:B------:R-:W-:Y:S01]  /*08c0*/  IADD3 R14, P2, PT, R14, UR4, RZ ;  /* 0x000000040e0e7c10 */ /* 0x000fe2000ff5e0ff */
[C---:B------:R-:W-:Y:S01]  /*08d0*/  VIADD R6, R21.reuse, 0x500 ;  /* 0x0000050015067836 */ /* 0x040fe20000000000 */
[----:B0-----:R0:W2:Y:S01]  /*08e0*/  LDG.E.S8 R9, desc[UR14][R4.64] ;  /* 0x0000000e04097981 */ /* 0x0010a2000c1e1300 */
[----:B------:R-:W-:Y:S01]  /*08f0*/  IMAD.X R19, RZ, RZ, UR5, P1 ;  /* 0x00000005ff137e24 */ /* 0x000fe200088e06ff */
[----:B------:R-:W-:Y:S01]  /*0900*/  IADD3 R10, P1, PT, R10, UR4, RZ ;  /* 0x000000040a0a7c10 */ /* 0x000fe2000ff3e0ff */
[C---:B------:R-:W-:Y:S01]  /*0910*/  VIADD R7, R21.reuse, 0x600 ;  /* 0x0000060015077836 */ /* 0x040fe20000000000 */
[----:B------:R-:W-:Y:S01]  /*0920*/  IADD3 R6, P3, PT, R6, UR4, RZ ;  /* 0x0000000406067c10 */ /* 0x000fe2000ff7e0ff */
[----:B------:R-:W-:Y:S01]  /*0930*/  VIADD R21, R21, 0x700 ;  /* 0x0000070015157836 */ /* 0x000fe20000000000 */
[----:B------:R1:W2:Y:S01]  /*0940*/  LDG.E.S8 R16, desc[UR14][R12.64] ;  /* 0x0000000e0c107981 */ /* 0x0002a2000c1e1300 */
[----:B------:R-:W-:-:S02]  /*0950*/  IMAD.X R15, RZ, RZ, UR5, P2 ;  /* 0x00000005ff0f7e24 */ /* 0x000fc400090e06ff */
[----:B------:R-:W-:Y:S01]  /*0960*/  IMAD.X R11, RZ, RZ, UR5, P1 ;  /* 0x00000005ff0b7e24 */ /* 0x000fe200088e06ff */
[----:B0-----:R-:W-:Y:S01]  /*0970*/  IADD3 R4, P2, PT, R7, UR4, RZ ;  /* 0x0000000407047c10 */ /* 0x001fe2000ff5e0ff */
[----:B------:R-:W-:Y:S01]  /*0980*/  IMAD.X R7, RZ, RZ, UR5, P3 ;  /* 0x00000005ff077e24 */ /* 0x000fe200098e06ff */
[----:B------:R-:W3:Y:S01]  /*0990*/  LDG.E.S8 R17, desc[UR14][R18.64] ;  /* 0x0000000e12117981 */ /* 0x000ee2000c1e1300 */
[----:B-1----:R-:W-:-:S03]  /*09a0*/  IADD3 R12, P1, PT, R21, UR4, RZ ;  /* 0x00000004150c7c10 */ /* 0x002fc6000ff3e0ff */
[----:B------:R-:W3:Y:S01]  /*09b0*/  LDG.E.S8 R14, desc[UR14][R14.64] ;  /* 0x0000000e0e0e7981 */ /* 0x000ee2000c1e1300 */
[----:B------:R-:W-:Y:S02]  /*09c0*/  IMAD.X R5, RZ, RZ, UR5, P2 ;  /* 0x00000005ff057e24 */ /* 0x000fe400090e06ff */
[----:B------:R-:W-:Y:S01]  /*09d0*/  IMAD.X R13, RZ, RZ, UR5, P1 ;  /* 0x00000005ff0d7e24 */ /* 0x000fe200088e06ff */
        /* <DEDUP_REMOVED lines=9> */
.L_x_184:
[----:B------:R-:W-:Y:S05]  /*0a70*/  BSYNC.RECONVERGENT B2 ;  /* 0x0000000000027941 */ /* 0x000fea0003800200 */
.L_x_183:
        /* <DEDUP_REMOVED lines=12> */
[----:B-1----:R-:W-:Y:S02]  /*0b40*/  IADD3 R4, P2, PT, R5, UR4, RZ ;  /* 0x0000000405047c10 */ /* 0x002fe4000ff5e0ff */
[----:B------:R-:W-:Y:S02]  /*0b50*/  IADD3 R6, P1, PT, R6, UR4, RZ ;  /* 0x0000000406067c10 */ /* 0x000fe4000ff3e0ff */
[----:B------:R-:W-:Y:S01]  /*0b60*/  IADD3 R12, P3, PT, R12, UR4, RZ ;  /* 0x000000040c0c7c10 */ /* 0x000fe2000ff7e0ff */
[----:B------:R-:W-:Y:S01]  /*0b70*/  IMAD.X R5, RZ, RZ, UR5, P2 ;  /* 0x00000005ff057e24 */ /* 0x000fe200090e06ff */
[----:B------:R-:W-:Y:S01]  /*0b80*/  IADD3 R10, P2, PT, R10, UR4, RZ ;  /* 0x000000040a0a7c10 */ /* 0x000fe2000ff5e0ff */
[----:B------:R-:W-:-:S02]  /*0b90*/  IMAD.X R7, RZ, RZ, UR5, P1 ;  /* 0x00000005ff077e24 */ /* 0x000fc400088e06ff */
[----:B------:R-:W-:Y:S02]  /*0ba0*/  IMAD.X R13, RZ, RZ, UR5, P3 ;  /* 0x00000005ff0d7e24 */ /* 0x000fe400098e06ff */
[----:B------:R-:W-:Y:S01]  /*0bb0*/  IMAD.X R11, RZ, RZ, UR5, P2 ;  /* 0x00000005ff0b7e24 */ /* 0x000fe200090e06ff */
[----:B------:R-:W2:Y:S04]  /*0bc0*/  LDG.E.S8 R5, desc[UR14][R4.64] ;  /* 0x0000000e04057981 */ /* 0x000ea8000c1e1300 */
[----:B------:R-:W2:Y:S04]  /*0bd0*/  LDG.E.S8 R6, desc[UR14][R6.64] ;  /* 0x0000000e06067981 */ /* 0x000ea8000c1e1300 */
[----:B------:R-:W3:Y:S04]  /*0be0*/  LDG.E.S8 R11, desc[UR14][R10.64] ;  /* 0x0000000e0a0b7981 */ /* 0x000ee8000c1e1300 */
[----:B------:R-:W3:Y:S01]  /*0bf0*/  LDG.E.S8 R12, desc[UR14][R12.64] ;  /* 0x0000000e0c0c7981 */ /* 0x000ee2000c1e1300 */
[----:B------:R-:W-:Y:S01]  /*0c00*/  VIADD R2, R2, 0x400 ;  /* 0x0000040002027836 */ /* 0x000fe20000000000 */
[----:B--2--5:R-:W-:-:S04]  /*0c10*/  IADD3 R8, PT, PT, R6, R8, R5 ;  /* 0x0000000806087210 */ /* 0x024fc80007ffe005 */
[----:B---3--:R-:W-:-:S07]  /*0c20*/  IADD3 R8, PT, PT, R12, R8, R11 ;  /* 0x000000080c087210 */ /* 0x008fce0007ffe00b */
.L_x_186:
[----:B------:R-:W-:Y:S05]  /*0c30*/  BSYNC.RECONVERGENT B2 ;  /* 0x0000000000027941 */ /* 0x000fea0003800200 */
.L_x_185:
[----:B------:R-:W-:Y:S05]  /*0c40*/  @!P0 BRA `(.L_x_178) ;  /* 0x0000000000308947 */ /* 0x000fea0003800000 */
[----:B------:R-:W-:Y:S02]  /*0c50*/  IMAD.U32 R7, RZ, RZ, UR13 ;  /* 0x0000000dff077e24 */ /* 0x000fe4000f8e00ff */
[----:B------:R-:W-:Y:S02]  /*0c60*/  IMAD.MOV R5, RZ, RZ, -R3 ;  /* 0x000000ffff057224 */ /* 0x000fe400078e0a03 */
[----:B------:R-:W-:-:S07]  /*0c70*/  IMAD R4, R7, 0x1000, R2 ;  /* 0x0000100007047824 */ /* 0x000fce00078e0202 */
.L_x_187:
[----:B------:R-:W1:Y:S02]  /*0c80*/  LDCU.64 UR4, c[0x0][0x380] ;  /* 0x00007000ff0477ac */ /* 0x000e640008000a00 */
[----:B-1----:R-:W-:-:S05]  /*0c90*/  IADD3 R2, P0, PT, R4, UR4, RZ ;  /* 0x0000000404027c10 */ /* 0x002fca000ff1e0ff */
[----:B------:R-:W-:-:S06]  /*0ca0*/  IMAD.X R3, RZ, RZ, UR5, P0 ;  /* 0x00000005ff037e24 */ /* 0x000fcc00080e06ff */
[----:B------:R-:W2:Y:S01]  /*0cb0*/  LDG.E.S8 R3, desc[UR14][R2.64] ;  /* 0x0000000e02037981 */ /* 0x000ea2000c1e1300 */
[----:B------:R-:W-:Y:S02]  /*0cc0*/  VIADD R5, R5, 0x1 ;  /* 0x0000000105057836 */ /* 0x000fe40000000000 */
[----:B------:R-:W-:-:S03]  /*0cd0*/  VIADD R4, R4, 0x100 ;  /* 0x0000010004047836 */ /* 0x000fc60000000000 */
[----:B------:R-:W-:Y:S01]  /*0ce0*/  ISETP.NE.AND P0, PT, R5, RZ, PT ;  /* 0x000000ff0500720c */ /* 0x000fe20003f05270 */
[----:B--2--5:R-:W-:-:S12]  /*0cf0*/  IMAD.IADD R8, R3, 0x1, R8 ;  /* 0x0000000103087824 */ /* 0x024fd800078e0208 */
[----:B------:R-:W-:Y:S05]  /*0d00*/  @P0 BRA `(.L_x_187) ;  /* 0xfffffffc00dc0947 */ /* 0x000fea000383ffff */
.L_x_178:
[----:B------:R-:W-:Y:S05]  /*0d10*/  BSYNC.RECONVERGENT B1 ;  /* 0x0000000000017941 */ /* 0x000fea0003800200 */
.L_x_177:
[----:B------:R-:W-:-:S09]  /*0d20*/  UISETP.GE.U32.AND UP0, UPT, UR12, 0x100, UPT ;  /* 0x000001000c00788c */ /* 0x000fd2000bf06070 */
[----:B------:R-:W-:Y:S05]  /*0d30*/  BRA.U !UP0, `(.L_x_188) ;  /* 0x0000000108ac7547 */ /* 0x000fea000b800000 */
[----:B0-----:R-:W0:Y:S01]  /*0d40*/  S2R R9, SR_LANEID ;  /* 0x0000000000097919 */ /* 0x001e220000000000 */
[----:B-----5:R-:W1:Y:S01]  /*0d50*/  SHFL.DOWN PT, R2, R8, 0x1, 0x1f ;  /* 0x08201f0008027f89 */ /* 0x020e6200000e0000 */
        /* <DEDUP_REMOVED lines=35> */
[----:B------:R-:W2:Y:S01]  /*0f90*/  LDS.64 R8, [UR4+0x20] ;  /* 0x00002004ff087984 */ /* 0x000ea20008000a00 */
[----:B0-----:R-:W-:-:S04]  /*0fa0*/  IADD3 R0, PT, PT, R4, R0, R3 ;  /* 0x0000000004007210 */ /* 0x001fc80007ffe003 */
[----:B------:R-:W-:-:S04]  /*0fb0*/  IADD3 R0, PT, PT, R6, R0, R5 ;  /* 0x0000000006007210 */ /* 0x000fc80007ffe005 */
[----:B--2---:R-:W-:-:S05]  /*0fc0*/  IADD3 R0, PT, PT, R8, R0, R7 ;  /* 0x0000000008007210 */ /* 0x004fca0007ffe007 */
[----:B-1----:R-:W-:Y:S01]  /*0fd0*/  IMAD.IADD R3, R0, 0x1, R9 ;  /* 0x0000000100037824 */ /* 0x002fe200078e0209 */
[----:B------:R-:W-:Y:S06]  /*0fe0*/  BRA `(.L_x_189) ;  /* 0x0000001800187947 */ /* 0x000fec0003800000 */
.L_x_188:
[----:B------:R-:W-:Y:S01]  /*0ff0*/  LOP3.LUT R2, R0, 0x3e0, RZ, 0xc0, !PT ;  /* 0x000003e000027812 */ /* 0x000fe200078ec0ff */
[----:B------:R-:W1:Y:S04]  /*1000*/  S2R R10, SR_LANEID ;  /* 0x00000000000a7919 */ /* 0x000e680000000000 */
[----:B------:R-:W-:Y:S01]  /*1010*/  VIADD R3, R2, 0x20 ;  /* 0x0000002002037836 */ /* 0x000fe20000000000 */
[----:B------:R-:W-:-:S04]  /*1020*/  LOP3.LUT R2, RZ, R2, RZ, 0x33, !PT ;  /* 0x00000002ff027212 */ /* 0x000fc800078e33ff */
[----:B------:R-:W-:Y:S01]  /*1030*/  ISETP.GT.U32.AND P0, PT, R3, UR12, PT ;  /* 0x0000000c03007c0c */ /* 0x000fe2000bf04070 */
[----:B------:R-:W-:-:S05]  /*1040*/  VIADD R2, R2, UR12 ;  /* 0x0000000c02027c36 */ /* 0x000fca0008000000 */
[----:B------:R-:W-:-:S05]  /*1050*/  SEL R5, R2, 0x1f, P0 ;  /* 0x0000001f02057807 */ /* 0x000fca0000000000 */
[----:B-----5:R-:W2:Y:S01]  /*1060*/  SHFL.DOWN PT, R2, R8, 0x1, R5 ;  /* 0x0820000008027989 */ /* 0x020ea200000e0005 */
[CC--:B-1----:R-:W-:Y:S01]  /*1070*/  ISETP.GE.AND P0, PT, R10.reuse, R5.reuse, PT ;  /* 0x000000050a00720c */ /* 0x0c2fe20003f06270 */
[C---:B------:R-:W-:Y:S01]  /*1080*/  VIADD R4, R10.reuse, 0x2 ;  /* 0x000000020a047836 */ /* 0x040fe20000000000 */
[C---:B------:R-:W-:Y:S01]  /*1090*/  ISETP.NE.AND P1, PT, R10.reuse, RZ, PT ;  /* 0x000000ff0a00720c */ /* 0x040fe20003f25270 */
[----:B------:R-:W-:Y:S01]  /*10a0*/  VIADD R6, R10, 0x4 ;  /* 0x000000040a067836 */ /* 0x000fe20000000000 */
[----:B--2---:R-:W-:Y:S02]  /*10b0*/  SEL R3, R2, RZ, !P0 ;  /* 0x000000ff02037207 */ /* 0x004fe40004000000 */
[----:B------:R-:W-:-:S09]  /*10c0*/  ISETP.GT.AND P0, PT, R4, R5, PT ;  /* 0x000000050400720c */ /* 0x000fd20003f04270 */
[----:B0-----:R-:W0:Y:S01]  /*10d0*/  @!P1 S2R R9, SR_CgaCtaId ;  /* 0x0000000000099919 */ /* 0x001e220000008800 */
[----:B------:R-:W-:Y:S01]  /*10e0*/  @!P1 SHF.R.U32.HI R7, RZ, 0x3, R0 ;  /* 0x00000003ff079819 */ /* 0x000fe20000011600 */
[----:B------:R-:W-:Y:S01]  /*10f0*/  IMAD.IADD R2, R3, 0x1, R8 ;  /* 0x0000000103027824 */ /* 0x000fe200078e0208 */
[----:B------:R-:W-:Y:S02]  /*1100*/  @!P1 MOV R8, 0x400 ;  /* 0x0000040000089802 */ /* 0x000fe40000000f00 */
[----:B------:R-:W-:Y:S02]  /*1110*/  @!P1 LOP3.LUT R7, R7, 0x7c, RZ, 0xc0, !PT ;  /* 0x0000007c07079812 */ /* 0x000fe400078ec0ff */
[----:B------:R-:W1:Y:S02]  /*1120*/  SHFL.DOWN PT, R3, R2, 0x2, R5 ;  /* 0x0840000002037989 */ /* 0x000e6400000e0005 */
[----:B-1----:R-:W-:Y:S02]  /*1130*/  SEL R3, R3, RZ, !P0 ;  /* 0x000000ff03037207 */ /* 0x002fe40004000000 */
[----:B------:R-:W-:-:S02]  /*1140*/  ISETP.GT.AND P0, PT, R6, R5, PT ;  /* 0x000000050600720c */ /* 0x000fc40003f04270 */
[----:B0-----:R-:W-:Y:S01]  /*1150*/  @!P1 LEA R8, R9, R8, 0x18 ;  /* 0x0000000809089211 */ /* 0x001fe200078ec0ff */
[----:B------:R-:W-:Y:S02]  /*1160*/  IMAD.IADD R4, R2, 0x1, R3 ;  /* 0x0000000102047824 */ /* 0x000fe400078e0203 */
[----:B------:R-:W-:Y:S02]  /*1170*/  VIADD R2, R10, 0x8 ;  /* 0x000000080a027836 */ /* 0x000fe40000000000 */
[----:B------:R-:W-:Y:S01]  /*1180*/  @!P1 IMAD.IADD R8, R7, 0x1, R8 ;  /* 0x0000000107089824 */ /* 0x000fe200078e0208 */
[----:B------:R-:W0:Y:S02]  /*1190*/  SHFL.DOWN PT, R3, R4, 0x4, R5 ;  /* 0x0880000004037989 */ /* 0x000e2400000e0005 */
        /* <DEDUP_REMOVED lines=15> */
[----:B------:R-:W1:Y:S01]  /*1290*/  S2UR UR5, SR_CgaCtaId ;  /* 0x00000000000579c3 */ /* 0x000e620000008800 */
[----:B------:R-:W-:Y:S01]  /*12a0*/  UMOV UR4, 0x400 ;  /* 0x0000040000047882 */ /* 0x000fe20000000000 */
[----:B------:R-:W-:Y:S02]  /*12b0*/  UISETP.GT.U32.AND UP1, UPT, UR12, 0x20, UPT ;  /* 0x000000200c00788c */ /* 0x000fe4000bf24070 */
[----:B------:R-:W-:Y:S02]  /*12c0*/  UISETP.GT.U32.AND UP3, UPT, UR12, 0x40, UPT ;  /* 0x000000400c00788c */ /* 0x000fe4000bf64070 */
[----:B------:R-:W-:Y:S02]  /*12d0*/  UISETP.GT.U32.AND UP2, UPT, UR12, 0x80, UPT ;  /* 0x000000800c00788c */ /* 0x000fe4000bf44070 */
[----:B------:R-:W-:Y:S02]  /*12e0*/  UISETP.GT.U32.AND UP0, UPT, UR12, 0x60, UPT ;  /* 0x000000600c00788c */ /* 0x000fe4000bf04070 */
[----:B------:R-:W-:-:S02]  /*12f0*/  UISETP.GT.U32.AND UP4, UPT, UR12, 0xe0, UPT ;  /* 0x000000e00c00788c */ /* 0x000fc4000bf84070 */
[----:B------:R-:W-:Y:S01]  /*1300*/  PLOP3.LUT P1, PT, PT, PT, UP2, 0x80, 0x8 ;  /* 0x000000000008781c */ /* 0x000fe20003f2f028 */
[----:B-1----:R-:W-:-:S09]  /*1310*/  ULEA UR4, UR5, UR4, 0x18 ;  /* 0x0000000405047291 */ /* 0x002fd2000f8ec0ff */
[----:B------:R-:W1:Y:S04]  /*1320*/  LDS R0, [UR4+0xc] ;  /* 0x00000c04ff007984 */ /* 0x000e680008000800 */
[----:B0-----:R-:W0:Y:S04]  /*1330*/  LDS.128 R8, [UR4+0x10] ;  /* 0x00001004ff087984 */ /* 0x001e280008000c00 */
[----:B------:R-:W2:Y:S01]  /*1340*/  LDS.64 R6, [UR4+0x20] ;  /* 0x00002004ff067984 */ /* 0x000ea20008000a00 */
[----:B-1----:R-:W-:Y:S02]  /*1350*/  R2UR UR4, R0 ;  /* 0x00000000000472ca */ /* 0x002fe400000e0000 */
[----:B0-----:R-:W-:-:S02]  /*1360*/  R2UR UR5, R8 ;  /* 0x00000000080572ca */ /* 0x001fc400000e0000 */
[----:B------:R-:W-:-:S09]  /*1370*/  R2UR UR6, R9 ;  /* 0x00000000090672ca */ /* 0x000fd200000e0000 */
[----:B------:R-:W-:Y:S02]  /*1380*/  USEL UR4, UR4, URZ, UP1 ;  /* 0x000000ff04047287 */ /* 0x000fe40008800000 */
[----:B------:R-:W-:Y:S02]  /*1390*/  UISETP.GT.U32.AND UP1, UPT, UR12, 0xa0, UPT ;  /* 0x000000a00c00788c */ /* 0x000fe4000bf24070 */
[----:B------:R-:W-:Y:S02]  /*13a0*/  USEL UR5, UR5, URZ, UP3 ;  /* 0x000000ff05057287 */ /* 0x000fe40009800000 */
[----:B------:R-:W-:Y:S01]  /*13b0*/  IMAD.U32 R0, RZ, RZ, UR4 ;  /* 0x00000004ff007e24 */ /* 0x000fe2000f8e00ff */
[----:B------:R-:W-:Y:S01]  /*13c0*/  UISETP.GT.U32.AND UP3, UPT, UR12, 0xc0, UPT ;  /* 0x000000c00c00788c */ /* 0x000fe2000bf64070 */
[----:B------:R-:W-:Y:S01]  /*13d0*/  PLOP3.LUT P2, PT, PT, PT, UP1, 0x80, 0x8 ;  /* 0x000000000008781c */ /* 0x000fe20003f4f018 */
[----:B------:R-:W-:Y:S02]  /*13e0*/  USEL UR4, UR6, URZ, UP0 ;  /* 0x000000ff06047287 */ /* 0x000fe40008000000 */
[----:B------:R-:W-:-:S02]  /*13f0*/  IADD3 R3, PT, PT, R0, UR5, R3 ;  /* 0x0000000500037c10 */ /* 0x000fc4000fffe003 */
[----:B------:R-:W-:Y:S02]  /*1400*/  SEL R0, R10, RZ, P1 ;  /* 0x000000ff0a007207 */ /* 0x000fe40000800000 */
[----:B------:R-:W-:Y:S02]  /*1410*/  PLOP3.LUT P1, PT, PT, PT, UP3, 0x80, 0x8 ;  /* 0x000000000008781c */ /* 0x000fe40003f2f038 */
[----:B------:R-:W-:Y:S02]  /*1420*/  SEL R5, R11, RZ, P2 ;  /* 0x000000ff0b057207 */ /* 0x000fe40001000000 */
[----:B------:R-:W-:Y:S02]  /*1430*/  IADD3 R0, PT, PT, R0, UR4, R3 ;  /* 0x0000000400007c10 */ /* 0x000fe4000fffe003 */
[----:B------:R-:W-:Y:S02]  /*1440*/  PLOP3.LUT P2, PT, PT, PT, UP4, 0x80, 0x8 ;  /* 0x000000000008781c */ /* 0x000fe40003f4f048 */
[----:B--2---:R-:W-:-:S02]  /*1450*/  SEL R6, R6, RZ, P1 ;  /* 0x000000ff06067207 */ /* 0x004fc40000800000 */
[----:B------:R-:W-:Y:S02]  /*1460*/  SEL R7, R7, RZ, P2 ;  /* 0x000000ff07077207 */ /* 0x000fe40001000000 */
[----:B------:R-:W-:-:S05]  /*1470*/  IADD3 R0, PT, PT, R6, R0, R5 ;  /* 0x0000000006007210 */ /* 0x000fca0007ffe005 */
[----:B------:R-:W-:Y:S01]  /*1480*/  IMAD.IADD R3, R0, 0x1, R7 ;  /* 0x0000000100037824 */ /* 0x000fe200078e0207 */
[----:B------:R-:W-:Y:S06]  /*1490*/  BRA `(.L_x_189) ;  /* 0x0000001000ec7947 */ /* 0x000fec0003800000 */
.L_x_174:
[----:B------:R-:W0:Y:S01]  /*14a0*/  S2R R0, SR_TID.X ;  /* 0x0000000000007919 */ /* 0x000e220000002100 */
[----:B------:R-:W1:Y:S01]  /*14b0*/  LDCU.64 UR10, c[0x0][0x380] ;  /* 0x00007000ff0a77ac */ /* 0x000e620008000a00 */
[----:B------:R-:W-:-:S04]  /*14c0*/  IMAD.U32 R3, RZ, RZ, UR13 ;  /* 0x0000000dff037e24 */ /* 0x000fc8000f8e00ff */
[----:B0-----:R-:W-:-:S05]  /*14d0*/  IMAD R2, R3, 0x1000, R0 ;  /* 0x0000100003027824 */ /* 0x001fca00078e0200 */
        /* <DEDUP_REMOVED lines=18> */
[----:B------:R-:W-:Y:S01]  /*1600*/  UISETP.GE.U32.AND UP0, UPT, UR12, UR5, UPT ;  /* 0x000000050c00728c */ /* 0x000fe2000bf06070 */
        /* <DEDUP_REMOVED lines=8> */
[----:B------:R-:W-:Y:S06]  /*1690*/  BRA.U !UP0, `(.L_x_190) ;  /* 0x0000000d08c47547 */ /* 0x000fec000b800000 */
[----:B------:R-:W-:Y:S02]  /*16a0*/  ULEA UR6, UR13, UR5, 0xc ;  /* 0x000000050d067291 */ /* 0x000fe4000f8e60ff */
[----:B------:R-:W-:Y:S01]  /*16b0*/  IMAD.U32 R3, RZ, RZ, UR5 ;  /* 0x00000005ff037e24 */ /* 0x000fe2000f8e00ff */
[----:B------:R-:W-:Y:S01]  /*16c0*/  UIADD3 UR9, UPT, UPT, UR8, -0x1000, URZ ;  /* 0xfffff00008097890 */ /* 0x000fe2000fffe0ff */
[----:B------:R-:W-:Y:S01]  /*16d0*/  LOP3.LUT R2, RZ, R0, RZ, 0x33, !PT ;  /* 0x00000000ff027212 */ /* 0x000fe200078e33ff */
[----:B------:R-:W-:Y:S01]  /*16e0*/  UMOV UR4, URZ ;  /* 0x000000ff00047c82 */ /* 0x000fe20008000000 */
[----:B------:R-:W-:Y:S02]  /*16f0*/  IMAD.U32 R4, RZ, RZ, UR6 ;  /* 0x00000006ff047e24 */ /* 0x000fe4000f8e00ff */
[----:B------:R-:W-:Y:S01]  /*1700*/  IADD3 R2, PT, PT, -R3, UR8, R2 ;  /* 0x0000000803027c10 */ /* 0x000fe2000fffe102 */
[----:B------:R-:W-:Y:S01]  /*1710*/  IMAD.U32 R3, RZ, RZ, UR13 ;  /* 0x0000000dff037e24 */ /* 0x000fe2000f8e00ff */
[----:B------:R-:W-:Y:S01]  /*1720*/  UMOV UR7, UR6 ;  /* 0x0000000600077c82 */ /* 0x000fe20008000000 */
[----:B------:R-:W-:Y:S01]  /*1730*/  IMAD.U32 R7, RZ, RZ, UR6 ;  /* 0x00000006ff077e24 */ /* 0x000fe2000f8e00ff */
[----:B------:R-:W-:Y:S01]  /*1740*/  ISETP.GT.U32.AND P0, PT, R4, UR9, PT ;  /* 0x0000000904007c0c */ /* 0x000fe2000bf04070 */
[----:B------:R-:W-:-:S02]  /*1750*/  IMAD R3, R3, -0x1000, R2 ;  /* 0xfffff00003037824 */ /* 0x000fc400078e0202 */
[----:B------:R-:W-:Y:S01]  /*1760*/  IMAD.U32 R5, RZ, RZ, UR6 ;  /* 0x00000006ff057e24 */ /* 0x000fe2000f8e00ff */
[----:B------:R-:W-:-:S09]  /*1770*/  IADD3 R2, PT, PT, R7, 0x800, R0 ;  /* 0x0000080007027810 */ /* 0x000fd20007ffe000 */
[----:B------:R-:W-:Y:S05]  /*1780*/  @P0 BRA `(.L_x_191) ;  /* 0x0000000000a00947 */ /* 0x000fea0003800000 */
[----:B------:R-:W0:Y:S01]  /*1790*/  LDCU UR8, c[0x0][0x3a8] ;  /* 0x00007500ff0877ac */ /* 0x000e220008000800 */
[----:B------:R-:W1:Y:S01]  /*17a0*/  LDCU.64 UR10, c[0x0][0x380] ;  /* 0x00007000ff0a77ac */ /* 0x000e620008000a00 */
[----:B------:R-:W-:Y:S01]  /*17b0*/  NOP ;  /* 0x0000000000007918 */ /* 0x000fe20000000000 */
.L_x_192:
[----:B------:R-:W-:-:S05]  /*17c0*/  IMAD.IADD R6, R0, 0x1, R5 ;  /* 0x0000000100067824 */ /* 0x000fca00078e0205 */
[----:B-1----:R-:W-:-:S05]  /*17d0*/  IADD3 R6, P0, PT, R6, UR10, RZ ;  /* 0x0000000a06067c10 */ /* 0x002fca000ff1e0ff */
[----:B------:R-:W-:-:S05]  /*17e0*/  IMAD.X R7, RZ, RZ, UR11, P0 ;  /* 0x0000000bff077e24 */ /* 0x000fca00080e06ff */
        /* <DEDUP_REMOVED lines=17> */
[----:B0-----:R-:W-:-:S04]  /*1900*/  IADD3 R11, PT, PT, -R5, UR8, RZ ;  /* 0x00000008050b7c10 */ /* 0x001fc8000fffe1ff */
[----:B------:R-:W-:Y:S02]  /*1910*/  ISETP.GE.U32.AND P0, PT, R11, UR5, PT ;  /* 0x000000050b007c0c */ /* 0x000fe4000bf06070 */
        /* <DEDUP_REMOVED lines=8> */
[----:B------:R-:W-:Y:S01]  /*19a0*/  VIADD R5, R5, UR5 ;  /* 0x0000000505057c36 */ /* 0x000fe20008000000 */
[----:B------:R-:W-:Y:S01]  /*19b0*/  UIADD3 UR4, UPT, UPT, UR4, 0x1, URZ ;  /* 0x0000000104047890 */ /* 0x000fe2000fffe0ff */
[----:B------:R-:W-:Y:S01]  /*19c0*/  VIADD R3, R3, -UR5 ;  /* 0x8000000503037c36 */ /* 0x000fe20008000000 */
[----:B------:R-:W-:Y:S02]  /*19d0*/  UIADD3 UR7, UPT, UPT, UR5, UR7, URZ ;  /* 0x0000000705077290 */ /* 0x000fe4000fffe0ff */
[----:B------:R-:W-:Y:S01]  /*19e0*/  VIADD R2, R2, UR5 ;  /* 0x0000000502027c36 */ /* 0x000fe20008000000 */
[----:B------:R-:W-:-:S13]  /*19f0*/  ISETP.GT.U32.AND P0, PT, R5, UR9, PT ;  /* 0x0000000905007c0c */ /* 0x000fda000bf04070 */
[----:B------:R-:W-:Y:S05]  /*1a00*/  @!P0 BRA `(.L_x_192) ;  /* 0xfffffffc006c8947 */ /* 0x000fea000383ffff */
.L_x_191:
[----:B------:R-:W-:Y:S01]  /*1a10*/  IADD3 R7, PT, PT, -R5, UR8, RZ ;  /* 0x0000000805077c10 */ /* 0x000fe2000fffe1ff */
[----:B------:R-:W-:Y:S03]  /*1a20*/  BSSY.RECONVERGENT B1, `(.L_x_190) ;  /* 0x00000b8000017945 */ /* 0x000fe60003800200 */
[----:B------:R-:W-:-:S04]  /*1a30*/  ISETP.GE.AND P0, PT, R0, R7, PT ;  /* 0x000000070000720c */ /* 0x000fc80003f06270 */
[----:B------:R-:W-:-:S13]  /*1a40*/  ISETP.GE.U32.OR P0, PT, R5, UR8, P0 ;  /* 0x0000000805007c0c */ /* 0x000fda0008706470 */
[----:B------:R-:W-:Y:S05]  /*1a50*/  @P0 BRA `(.L_x_193) ;  /* 0x0000000800d00947 */ /* 0x000fea0003800000 */
[----:B------:R-:W0:Y:S01]  /*1a60*/  LDC R7, c[0x0][0x3ac] ;  /* 0x0000eb00ff077b82 */ /* 0x000e220000000800 */
[----:B------:R-:W-:Y:S01]  /*1a70*/  IMAD.U32 R9, RZ, RZ, UR6 ;  /* 0x00000006ff097e24 */ /* 0x000fe2000f8e00ff */
[----:B------:R-:W-:Y:S01]  /*1a80*/  LOP3.LUT R4, RZ, R0, RZ, 0x33, !PT ;  /* 0x00000000ff047212 */ /* 0x000fe200078e33ff */
[----:B------:R-:W-:Y:S03]  /*1a90*/  BSSY.RECONVERGENT B2, `(.L_x_194) ;  /* 0x000005c000027945 */ /* 0x000fe60003800200 */
[----:B------:R-:W-:Y:S01]  /*1aa0*/  IADD3 R4, PT, PT, -R9, UR8, R4 ;  /* 0x0000000809047c10 */ /* 0x000fe2000fffe104 */
[----:B0-----:R-:W-:-:S04]  /*1ab0*/  IMAD R7, R7, UR4, RZ ;  /* 0x0000000407077c24 */ /* 0x001fc8000f8e02ff */
[----:B------:R-:W-:-:S05]  /*1ac0*/  IMAD R4, R7, -0x1000, R4 ;  /* 0xfffff00007047824 */ /* 0x000fca00078e0204 */
[C---:B------:R-:W-:Y:S02]  /*1ad0*/  ISETP.GE.U32.AND P0, PT, R4.reuse, 0xf00, PT ;  /* 0x00000f000400780c */ /* 0x040fe40003f06070 */
[----:B------:R-:W-:Y:S01]  /*1ae0*/  LEA.HI R6, R4, 0x1, RZ, 0x18 ;  /* 0x0000000104067811 */ /* 0x000fe200078fc0ff */
[----:B------:R-:W-:-:S03]  /*1af0*/  IMAD.MOV.U32 R4, RZ, RZ, R0 ;  /* 0x000000ffff047224 */ /* 0x000fc600078e0000 */
[----:B------:R-:W-:-:S07]  /*1b00*/  LOP3.LUT R7, R6, 0xf, RZ, 0xc0, !PT ;  /* 0x0000000f06077812 */ /* 0x000fce00078ec0ff */
[----:B------:R-:W-:Y:S05]  /*1b10*/  @!P0 BRA `(.L_x_195) ;  /* 0x00000004004c8947 */ /* 0x000fea0003800000 */
[----:B------:R-:W-:Y:S01]  /*1b20*/  LEA.HI R4, R3, 0x1, RZ, 0x18 ;  /* 0x0000000103047811 */ /* 0x000fe200078fc0ff */
[----:B------:R-:W-:Y:S01]  /*1b30*/  BSSY.RECONVERGENT B3, `(.L_x_196) ;  /* 0x0000050000037945 */ /* 0x000fe20003800200 */
[----:B------:R-:W-:Y:S02]  /*1b40*/  LOP3.LUT R9, R0, 0x800, RZ, 0xfc, !PT ;  /* 0x0000080000097812 */ /* 0x000fe400078efcff */
[----:B------:R-:W-:-:S05]  /*1b50*/  LOP3.LUT R4, R4, 0x1fffff0, RZ, 0xc0, !PT ;  /* 0x01fffff004047812 */ /* 0x000fca00078ec0ff */
[----:B------:R-:W-:-:S07]  /*1b60*/  IMAD.MOV R12, RZ, RZ, -R4 ;  /* 0x000000ffff0c7224 */ /* 0x000fce00078e0a04 */
.L_x_197:
        /* <DEDUP_REMOVED lines=11> */
[----:B------:R-:W-:Y:S01]  /*1c20*/  IMAD.X R15, RZ, RZ, UR11, P1 ;  /* 0x0000000bff0f7e24 */ /* 0x000fe200088e06ff */
[----:B------:R-:W-:Y:S01]  /*1c30*/  IADD3 R22, P1, PT, R22, UR10, RZ ;  /* 0x0000000a16167c10 */ /* 0x000fe2000ff3e0ff */
[C---:B------:R-:W-:Y:S01]  /*1c40*/  VIADD R16, R2.reuse, 0xfffffc00 ;  /* 0xfffffc0002107836 */ /* 0x040fe20000000000 */
[----:B------:R1:W3:Y:S01]  /*1c50*/  LDG.E.S8 R8, desc[UR14][R18.64] ;  /* 0x0000000e12087981 */ /* 0x0002e2000c1e1300 */
[----:B------:R-:W-:-:S02]  /*1c60*/  VIADD R17, R2, 0xfffffd00 ;  /* 0xfffffd0002117836 */ /* 0x000fc40000000000 */
[----:B------:R-:W-:Y:S01]  /*1c70*/  IMAD.X R29, RZ, RZ, UR11, P0 ;  /* 0x0000000bff1d7e24 */ /* 0x000fe200080e06ff */
[----:B------:R-:W-:Y:S01]  /*1c80*/  IADD3 R16, P0, PT, R16, UR10, RZ ;  /* 0x0000000a10107c10 */ /* 0x000fe2000ff1e0ff */
[----:B------:R-:W-:Y:S01]  /*1c90*/  IMAD.X R23, RZ, RZ, UR11, P1 ;  /* 0x0000000bff177e24 */ /* 0x000fe200088e06ff */
[----:B0-----:R-:W-:Y:S01]  /*1ca0*/  IADD3 R20, P1, PT, R17, UR10, RZ ;  /* 0x0000000a11147c10 */ /* 0x001fe2000ff3e0ff */
[C---:B------:R-:W-:Y:S01]  /*1cb0*/  VIADD R21, R2.reuse, 0xfffffe00 ;  /* 0xfffffe0002157836 */ /* 0x040fe20000000000 */
[----:B------:R0:W3:Y:S01]  /*1cc0*/  LDG.E.S8 R10, desc[UR14][R14.64] ;  /* 0x0000000e0e0a7981 */ /* 0x0000e2000c1e1300 */
[C---:B-1----:R-:W-:Y:S02]  /*1cd0*/  VIADD R19, R2.reuse, 0xffffff00 ;  /* 0xffffff0002137836 */ /* 0x042fe40000000000 */
[----:B------:R-:W-:Y:S01]  /*1ce0*/  IMAD.X R17, RZ, RZ, UR11, P0 ;  /* 0x0000000bff117e24 */ /* 0x000fe200080e06ff */
[----:B------:R-:W-:Y:S01]  /*1cf0*/  IADD3 R18, P0, PT, R21, UR10, RZ ;  /* 0x0000000a15127c10 */ /* 0x000fe2000ff1e0ff */
[----:B------:R-:W-:Y:S01]  /*1d00*/  IMAD.X R21, RZ, RZ, UR11, P1 ;  /* 0x0000000bff157e24 */ /* 0x000fe200088e06ff */
[----:B------:R1:W4:Y:S01]  /*1d10*/  LDG.E.S8 R4, desc[UR14][R28.64] ;  /* 0x0000000e1c047981 */ /* 0x000322000c1e1300 */
[----:B0-----:R-:W-:Y:S01]  /*1d20*/  VIADD R15, R2, 0x100 ;  /* 0x00000100020f7836 */ /* 0x001fe20000000000 */
[----:B------:R-:W-:-:S02]  /*1d30*/  IADD3 R14, P1, PT, R19, UR10, RZ ;  /* 0x0000000a130e7c10 */ /* 0x000fc4000ff3e0ff */
[----:B------:R0:W5:Y:S01]  /*1d40*/  LDG.E.S8 R25, desc[UR14][R16.64] ;  /* 0x0000000e10197981 */ /* 0x000162000c1e1300 */
[----:B------:R-:W-:Y:S02]  /*1d50*/  IMAD.X R19, RZ, RZ, UR11, P0 ;  /* 0x0000000bff137e24 */ /* 0x000fe400080e06ff */
[C---:B------:R-:W-:Y:S01]  /*1d60*/  VIADD R26, R2.reuse, 0x300 ;  /* 0x00000300021a7836 */ /* 0x040fe20000000000 */
[----:B------:R-:W4:Y:S01]  /*1d70*/  LDG.E.S8 R27, desc[UR14][R22.64] ;  /* 0x0000000e161b7981 */ /* 0x000f22000c1e1300 */
[----:B-1----:R-:W-:-:S03]  /*1d80*/  VIADD R28, R2, 0x200 ;  /* 0x00000200021c7836 */ /* 0x002fc60000000000 */
[----:B------:R1:W5:Y:S01]  /*1d90*/  LDG.E.S8 R24, desc[UR14][R20.64] ;  /* 0x0000000e14187981 */ /* 0x000362000c1e1300 */
[----:B0-----:R-:W-:Y:S01]  /*1da0*/  IADD3 R16, P0, PT, R15, UR10, RZ ;  /* 0x0000000a0f107c10 */ /* 0x001fe2000ff1e0ff */
[----:B------:R-:W-:Y:S01]  /*1db0*/  IMAD.X R15, RZ, RZ, UR11, P1 ;  /* 0x0000000bff0f7e24 */ /* 0x000fe200088e06ff */
[----:B------:R-:W-:Y:S01]  /*1dc0*/  IADD3 R28, P1, PT, R28, UR10, RZ ;  /* 0x0000000a1c1c7c10 */ /* 0x000fe2000ff3e0ff */
[----:B------:R0:W2:Y:S02]  /*1dd0*/  LDG.E.S8 R23, desc[UR14][R18.64] ;  /* 0x0000000e12177981 */ /* 0x0000a4000c1e1300 */
[----:B------:R-:W-:Y:S02]  /*1de0*/  IMAD.X R17, RZ, RZ, UR11, P0 ;  /* 0x0000000bff117e24 */ /* 0x000fe400080e06ff */
[----:B------:R0:W2:Y:S01]  /*1df0*/  LDG.E.S8 R22, desc[UR14][R14.64] ;  /* 0x0000000e0e167981 */ /* 0x0000a2000c1e1300 */
[----:B-1----:R-:W-:Y:S01]  /*1e00*/  IADD3 R20, P0, PT, R26, UR10, RZ ;  /* 0x0000000a1a147c10 */ /* 0x002fe2000ff1e0ff */
[----:B------:R-:W-:-:S02]  /*1e10*/  IMAD.X R29, RZ, RZ, UR11, P1 ;  /* 0x0000000bff1d7e24 */ /* 0x000fc400088e06ff */
[----:B------:R1:W2:Y:S02]  /*1e20*/  LDG.E.S8 R26, desc[UR14][R16.64] ;  /* 0x0000000e101a7981 */ /* 0x0002a4000c1e1300 */
[----:B------:R-:W-:Y:S02]  /*1e30*/  IMAD.X R21, RZ, RZ, UR11, P0 ;  /* 0x0000000bff157e24 */ /* 0x000fe400080e06ff */
[C---:B0-----:R-:W-:Y:S01]  /*1e40*/  VIADD R18, R2.reuse, 0x400 ;  /* 0x0000040002127836 */ /* 0x041fe20000000000 */
[----:B------:R-:W2:Y:S01]  /*1e50*/  LDG.E.S8 R28, desc[UR14][R28.64] ;  /* 0x0000000e1c1c7981 */ /* 0x000ea2000c1e1300 */
[C---:B------:R-:W-:Y:S02]  /*1e60*/  VIADD R14, R2.reuse, 0x500 ;  /* 0x00000500020e7836 */ /* 0x040fe40000000000 */
[----:B-1----:R-:W-:-:S03]  /*1e70*/  VIADD R16, R2, 0x600 ;  /* 0x0000060002107836 */ /* 0x002fc60000000000 */
[----:B------:R-:W-:Y:S01]  /*1e80*/  IADD3 R14, P0, PT, R14, UR10, RZ ;  /* 0x0000000a0e0e7c10 */ /* 0x000fe2000ff1e0ff */
[----:B------:R0:W2:Y:S04]  /*1e90*/  LDG.E.S8 R29, desc[UR14][R20.64] ;  /* 0x0000000e141d7981 */ /* 0x0000a8000c1e1300 */
[----:B------:R-:W-:Y:S01]  /*1ea0*/  IMAD.X R15, RZ, RZ, UR11, P0 ;  /* 0x0000000bff0f7e24 */ /* 0x000fe200080e06ff */
[----:B------:R-:W-:Y:S02]  /*1eb0*/  IADD3 R16, P0, PT, R16, UR10, RZ ;  /* 0x0000000a10107c10 */ /* 0x000fe4000ff1e0ff */
[----:B------:R-:W-:Y:S01]  /*1ec0*/  IADD3 R18, P1, PT, R18, UR10, RZ ;  /* 0x0000000a12127c10 */ /* 0x000fe2000ff3e0ff */
[----:B0-----:R-:W-:Y:S02]  /*1ed0*/  VIADD R20, R2, 0x700 ;  /* 0x0000070002147836 */ /* 0x001fe40000000000 */
[----:B------:R-:W2:Y:S01]  /*1ee0*/  LDG.E.S8 R15, desc[UR14][R14.64] ;  /* 0x0000000e0e0f7981 */ /* 0x000ea2000c1e1300 */
[----:B------:R-:W-:-:S02]  /*1ef0*/  IMAD.X R17, RZ, RZ, UR11, P0 ;  /* 0x0000000bff117e24 */ /* 0x000fc400080e06ff */
[----:B------:R-:W-:Y:S01]  /*1f00*/  IADD3 R20, P0, PT, R20, UR10, RZ ;  /* 0x0000000a14147c10 */ /* 0x000fe2000ff1e0ff */
[----:B------:R-:W-:Y:S02]  /*1f10*/  IMAD.X R19, RZ, RZ, UR11, P1 ;  /* 0x0000000bff137e24 */ /* 0x000fe400088e06ff */
[----:B------:R-:W2:Y:S02]  /*1f20*/  LDG.E.S8 R16, desc[UR14][R16.64] ;  /* 0x0000000e10107981 */ /* 0x000ea4000c1e1300 */
[----:B------:R-:W-:Y:S02]  /*1f30*/  IMAD.X R21, RZ, RZ, UR11, P0 ;  /* 0x0000000bff157e24 */ /* 0x000fe400080e06ff */
[----:B------:R-:W2:Y:S04]  /*1f40*/  LDG.E.S8 R18, desc[UR14][R18.64] ;  /* 0x0000000e12127981 */ /* 0x000ea8000c1e1300 */
[----:B------:R-:W2:Y:S01]  /*1f50*/  LDG.E.S8 R21, desc[UR14][R20.64] ;  /* 0x0000000e14157981 */ /* 0x000ea2000c1e1300 */
[----:B------:R-:W-:-:S05]  /*1f60*/  VIADD R12, R12, 0x10 ;  /* 0x000000100c0c7836 */ /* 0x000fca0000000000 */
[----:B------:R-:W-:Y:S01]  /*1f70*/  ISETP.NE.AND P0, PT, R12, RZ, PT ;  /* 0x000000ff0c00720c */ /* 0x000fe20003f05270 */
[----:B------:R-:W-:Y:S02]  /*1f80*/  VIADD R9, R9, 0x1000 ;  /* 0x0000100009097836 */ /* 0x000fe40000000000 */
[----:B------:R-:W-:Y:S01]  /*1f90*/  VIADD R2, R2, 0x1000 ;  /* 0x0000100002027836 */ /* 0x000fe20000000000 */
[----:B---3--:R-:W-:-:S04]  /*1fa0*/  IADD3 R8, PT, PT, R10, R11, R8 ;  /* 0x0000000b0a087210 */ /* 0x008fc80007ffe008 */
[----:B----4-:R-:W-:-:S04]  /*1fb0*/  IADD3 R4, PT, PT, R27, R8, R4 ;  /* 0x000000081b047210 */ /* 0x010fc80007ffe004 */
[----:B-----5:R-:W-:-:S04]  /*1fc0*/  IADD3 R4, PT, PT, R24, R4, R25 ;  /* 0x0000000418047210 */ /* 0x020fc80007ffe019 */
[----:B--2---:R-:W-:-:S04]  /*1fd0*/  IADD3 R4, PT, PT, R22, R4, R23 ;  /* 0x0000000416047210 */ /* 0x004fc80007ffe017 */
[----:B------:R-:W-:-:S04]  /*1fe0*/  IADD3 R4, PT, PT, R26, R4, R13 ;  /* 0x000000041a047210 */ /* 0x000fc80007ffe00d */
[----:B------:R-:W-:-:S04]  /*1ff0*/  IADD3 R4, PT, PT, R29, R4, R28 ;  /* 0x000000041d047210 */ /* 0x000fc80007ffe01c */
[----:B------:R-:W-:-:S04]  /*2000*/  IADD3 R4, PT, PT, R15, R4, R18 ;  /* 0x000000040f047210 */ /* 0x000fc80007ffe012 */
[----:B------:R-:W-:Y:S01]  /*2010*/  IADD3 R11, PT, PT, R21, R4, R16 ;  /* 0x00000004150b7210 */ /* 0x000fe20007ffe010 */
[----:B------:R-:W-:Y:S06]  /*2020*/  @P0 BRA `(.L_x_197) ;  /* 0xfffffff800d00947 */ /* 0x000fec000383ffff */
[----:B------:R-:W-:Y:S05]  /*2030*/  BSYNC.RECONVERGENT B3 ;  /* 0x0000000000037941 */ /* 0x000fea0003800200 */
.L_x_196:
[----:B------:R-:W-:-:S07]  /*2040*/  VIADD R4, R9, 0xfffff800 ;  /* 0xfffff80009047836 */ /* 0x000fce0000000000 */
.L_x_195:
[----:B------:R-:W-:Y:S05]  /*2050*/  BSYNC.RECONVERGENT B2 ;  /* 0x0000000000027941 */ /* 0x000fea0003800200 */
.L_x_194:
[----:B------:R-:W-:-:S13]  /*2060*/  ISETP.NE.AND P0, PT, R7, RZ, PT ;  /* 0x000000ff0700720c */ /* 0x000fda0003f05270 */
[----:B------:R-:W-:Y:S05]  /*2070*/  @!P0 BRA `(.L_x_193) ;  /* 0x0000000400488947 */ /* 0x000fea0003800000 */
[----:B------:R-:W-:Y:S01]  /*2080*/  ISETP.GE.U32.AND P1, PT, R7, 0x8, PT ;  /* 0x000000080700780c */ /* 0x000fe20003f26070 */
[----:B------:R-:W-:Y:S01]  /*2090*/  BSSY.RECONVERGENT B2, `(.L_x_198) ;  /* 0x0000029000027945 */ /* 0x000fe20003800200 */
[----:B------:R-:W-:-:S04]  /*20a0*/  LOP3.LUT R20, R6, 0x7, RZ, 0xc0, !PT ;  /* 0x0000000706147812 */ /* 0x000fc800078ec0ff */
[----:B------:R-:W-:-:S07]  /*20b0*/  ISETP.NE.AND P0, PT, R20, RZ, PT ;  /* 0x000000ff1400720c */ /* 0x000fce0003f05270 */
[----:B------:R-:W-:Y:S06]  /*20c0*/  @!P1 BRA `(.L_x_199) ;  /* 0x0000000000949947 */ /* 0x000fec0003800000 */
[----:B------:R-:W-:-:S04]  /*20d0*/  IMAD.IADD R9, R4, 0x1, R5 ;  /* 0x0000000104097824 */ /* 0x000fc800078e0205 */
[C---:B------:R-:W-:Y:S01]  /*20e0*/  VIADD R16, R9.reuse, 0x100 ;  /* 0x0000010009107836 */ /* 0x040fe20000000000 */
[C---:B------:R-:W-:Y:S01]  /*20f0*/  IADD3 R14, P1, PT, R9.reuse, UR10, RZ ;  /* 0x0000000a090e7c10 */ /* 0x040fe2000ff3e0ff */
[C---:B------:R-:W-:Y:S02]  /*2100*/  VIADD R18, R9.reuse, 0x200 ;  /* 0x0000020009127836 */ /* 0x040fe40000000000 */
[C---:B------:R-:W-:Y:S01]  /*2110*/  VIADD R12, R9.reuse, 0x300 ;  /* 0x00000300090c7836 */ /* 0x040fe20000000000 */
[----:B------:R-:W-:Y:S01]  /*2120*/  IADD3 R16, P2, PT, R16, UR10, RZ ;  /* 0x0000000a10107c10 */ /* 0x000fe2000ff5e0ff */
[----:B------:R-:W-:Y:S01]  /*2130*/  IMAD.X R15, RZ, RZ, UR11, P1 ;  /* 0x0000000bff0f7e24 */ /* 0x000fe200088e06ff */
[----:B------:R-:W-:Y:S01]  /*2140*/  IADD3 R18, P1, PT, R18, UR10, RZ ;  /* 0x0000000a12127c10 */ /* 0x000fe2000ff3e0ff */
[C---:B------:R-:W-:Y:S02]  /*2150*/  VIADD R8, R9.reuse, 0x400 ;  /* 0x0000040009087836 */ /* 0x040fe40000000000 */
[----:B------:R-:W-:Y:S01]  /*2160*/  IMAD.X R17, RZ, RZ, UR11, P2 ;  /* 0x0000000bff117e24 */ /* 0x000fe200090e06ff */
[----:B------:R-:W-:Y:S01]  /*2170*/  IADD3 R12, P2, PT, R12, UR10, RZ ;  /* 0x0000000a0c0c7c10 */ /* 0x000fe2000ff5e0ff */
[C---:B------:R-:W-:Y:S01]  /*2180*/  VIADD R21, R9.reuse, 0x500 ;  /* 0x0000050009157836 */ /* 0x040fe20000000000 */
[----:B------:R0:W2:Y:S01]  /*2190*/  LDG.E.S8 R2, desc[UR14][R14.64] ;  /* 0x0000000e0e027981 */ /* 0x0000a2000c1e1300 */
[----:B------:R-:W-:Y:S01]  /*21a0*/  IMAD.X R19, RZ, RZ, UR11, P1 ;  /* 0x0000000bff137e24 */ /* 0x000fe200088e06ff */
[----:B------:R-:W-:Y:S01]  /*21b0*/  IADD3 R8, P1, PT, R8, UR10, RZ ;  /* 0x0000000a08087c10 */ /* 0x000fe2000ff3e0ff */
[C---:B------:R-:W-:Y:S01]  /*21c0*/  VIADD R22, R9.reuse, 0x600 ;  /* 0x0000060009167836 */ /* 0x040fe20000000000 */
[----:B------:R1:W2:Y:S01]  /*21d0*/  LDG.E.S8 R7, desc[UR14][R16.64] ;  /* 0x0000000e10077981 */ /* 0x0002a2000c1e1300 */
[----:B------:R-:W-:-:S02]  /*21e0*/  VIADD R23, R9, 0x700 ;  /* 0x0000070009177836 */ /* 0x000fc40000000000 */
[----:B------:R-:W-:Y:S01]  /*21f0*/  IMAD.X R13, RZ, RZ, UR11, P2 ;  /* 0x0000000bff0d7e24 */ /* 0x000fe200090e06ff */
[----:B------:R3:W4:Y:S01]  /*2200*/  LDG.E.S8 R10, desc[UR14][R18.64] ;  /* 0x0000000e120a7981 */ /* 0x000722000c1e1300 */
[----:B0-----:R-:W-:Y:S01]  /*2210*/  IADD3 R14, P3, PT, R21, UR10, RZ ;  /* 0x0000000a150e7c10 */ /* 0x001fe2000ff7e0ff */
[----:B------:R-:W-:Y:S02]  /*2220*/  IMAD.X R9, RZ, RZ, UR11, P1 ;  /* 0x0000000bff097e24 */ /* 0x000fe400088e06ff */
[----:B------:R-:W4:Y:S01]  /*2230*/  LDG.E.S8 R12, desc[UR14][R12.64] ;  /* 0x0000000e0c0c7981 */ /* 0x000f22000c1e1300 */
[----:B-1----:R-:W-:Y:S01]  /*2240*/  IADD3 R16, P2, PT, R22, UR10, RZ ;  /* 0x0000000a16107c10 */ /* 0x002fe2000ff5e0ff */
[----:B------:R-:W-:Y:S02]  /*2250*/  IMAD.X R15, RZ, RZ, UR11, P3 ;  /* 0x0000000bff0f7e24 */ /* 0x000fe400098e06ff */
[----:B------:R-:W5:Y:S01]  /*2260*/  LDG.E.S8 R8, desc[UR14][R8.64] ;  /* 0x0000000e08087981 */ /* 0x000f62000c1e1300 */
[----:B---3--:R-:W-:Y:S01]  /*2270*/  IADD3 R18, P1, PT, R23, UR10, RZ ;  /* 0x0000000a17127c10 */ /* 0x008fe2000ff3e0ff */
[----:B------:R-:W-:-:S02]  /*2280*/  IMAD.X R17, RZ, RZ, UR11, P2 ;  /* 0x0000000bff117e24 */ /* 0x000fc400090e06ff */
[----:B------:R-:W5:Y:S02]  /*2290*/  LDG.E.S8 R14, desc[UR14][R14.64] ;  /* 0x0000000e0e0e7981 */ /* 0x000f64000c1e1300 */
[----:B------:R-:W-:Y:S02]  /*22a0*/  IMAD.X R19, RZ, RZ, UR11, P1 ;  /* 0x0000000bff137e24 */ /* 0x000fe400088e06ff */
[----:B------:R-:W3:Y:S04]  /*22b0*/  LDG.E.S8 R16, desc[UR14][R16.64] ;  /* 0x0000000e10107981 */ /* 0x000ee8000c1e1300 */
[----:B------:R-:W3:Y:S01]  /*22c0*/  LDG.E.S8 R18, desc[UR14][R18.64] ;  /* 0x0000000e12127981 */ /* 0x000ee2000c1e1300 */
[----:B------:R-:W-:Y:S01]  /*22d0*/  VIADD R4, R4, 0x800 ;  /* 0x0000080004047836 */ /* 0x000fe20000000000 */
[----:B--2---:R-:W-:-:S04]  /*22e0*/  IADD3 R7, PT, PT, R7, R11, R2 ;  /* 0x0000000b07077210 */ /* 0x004fc80007ffe002 */
[----:B----4-:R-:W-:-:S04]  /*22f0*/  IADD3 R7, PT, PT, R12, R7, R10 ;  /* 0x000000070c077210 */ /* 0x010fc80007ffe00a */
[----:B-----5:R-:W-:-:S04]  /*2300*/  IADD3 R7, PT, PT, R14, R7, R8 ;  /* 0x000000070e077210 */ /* 0x020fc80007ffe008 */
[----:B---3--:R-:W-:-:S07]  /*2310*/  IADD3 R11, PT, PT, R18, R7, R16 ;  /* 0x00000007120b7210 */ /* 0x008fce0007ffe010 */
.L_x_199:
[----:B------:R-:W-:Y:S05]  /*2320*/  BSYNC.RECONVERGENT B2 ;  /* 0x0000000000027941 */ /* 0x000fea0003800200 */
.L_x_198:
[----:B------:R-:W-:Y:S05]  /*2330*/  @!P0 BRA `(.L_x_193) ;  /* 0x0000000000988947 */ /* 0x000fea0003800000 */
[----:B------:R-:W-:Y:S01]  /*2340*/  ISETP.GE.U32.AND P1, PT, R20, 0x4, PT ;  /* 0x000000041400780c */ /* 0x000fe20003f26070 */
[----:B------:R-:W-:Y:S01]  /*2350*/  BSSY.RECONVERGENT B2, `(.L_x_200) ;  /* 0x0000016000027945 */ /* 0x000fe20003800200 */
[----:B------:R-:W-:-:S11]  /*2360*/  LOP3.LUT P0, RZ, R6, 0x3, RZ, 0xc0, !PT ;  /* 0x0000000306ff7812 */ /* 0x000fd6000780c0ff */
[----:B------:R-:W-:Y:S05]  /*2370*/  @!P1 BRA `(.L_x_201) ;  /* 0x00000000004c9947 */ /* 0x000fea0003800000 */
[----:B------:R-:W-:-:S04]  /*2380*/  IMAD.IADD R5, R4, 0x1, R5 ;  /* 0x0000000104057824 */ /* 0x000fc800078e0205 */
[C---:B------:R-:W-:Y:S01]  /*2390*/  VIADD R8, R5.reuse, 0x100 ;  /* 0x0000010005087836 */ /* 0x040fe20000000000 */
[C---:B------:R-:W-:Y:S01]  /*23a0*/  IADD3 R6, P2, PT, R5.reuse, UR10, RZ ;  /* 0x0000000a05067c10 */ /* 0x040fe2000ff5e0ff */
[C---:B------:R-:W-:Y:S02]  /*23b0*/  VIADD R12, R5.reuse, 0x200 ;  /* 0x00000200050c7836 */ /* 0x040fe40000000000 */
[----:B------:R-:W-:Y:S01]  /*23c0*/  VIADD R5, R5, 0x300 ;  /* 0x0000030005057836 */ /* 0x000fe20000000000 */
[----:B------:R-:W-:Y:S01]  /*23d0*/  IADD3 R8, P1, PT, R8, UR10, RZ ;  /* 0x0000000a08087c10 */ /* 0x000fe2000ff3e0ff */
[----:B------:R-:W-:Y:S01]  /*23e0*/  IMAD.X R7, RZ, RZ, UR11, P2 ;  /* 0x0000000bff077e24 */ /* 0x000fe200090e06ff */
[----:B------:R-:W-:Y:S02]  /*23f0*/  IADD3 R12, P2, PT, R12, UR10, RZ ;  /* 0x0000000a0c0c7c10 */ /* 0x000fe4000ff5e0ff */
[----:B------:R-:W-:Y:S01]  /*2400*/  IADD3 R14, P3, PT, R5, UR10, RZ ;  /* 0x0000000a050e7c10 */ /* 0x000fe2000ff7e0ff */
[----:B------:R-:W-:Y:S01]  /*2410*/  IMAD.X R9, RZ, RZ, UR11, P1 ;  /* 0x0000000bff097e24 */ /* 0x000fe200088e06ff */
[----:B------:R-:W2:Y:S01]  /*2420*/  LDG.E.S8 R6, desc[UR14][R6.64] ;  /* 0x0000000e06067981 */ /* 0x000ea2000c1e1300 */
[----:B------:R-:W-:-:S02]  /*2430*/  IMAD.X R13, RZ, RZ, UR11, P2 ;  /* 0x0000000bff0d7e24 */ /* 0x000fc400090e06ff */
[----:B------:R-:W-:Y:S01]  /*2440*/  IMAD.X R15, RZ, RZ, UR11, P3 ;  /* 0x0000000bff0f7e24 */ /* 0x000fe200098e06ff */
[----:B------:R-:W2:Y:S04]  /*2450*/  LDG.E.S8 R8, desc[UR14][R8.64] ;  /* 0x0000000e08087981 */ /* 0x000ea8000c1e1300 */
[----:B------:R-:W3:Y:S04]  /*2460*/  LDG.E.S8 R12, desc[UR14][R12.64] ;  /* 0x0000000e0c0c7981 */ /* 0x000ee8000c1e1300 */
[----:B------:R-:W3:Y:S01]  /*2470*/  LDG.E.S8 R14, desc[UR14][R14.64] ;  /* 0x0000000e0e0e7981 */ /* 0x000ee2000c1e1300 */
[----:B------:R-:W-:Y:S01]  /*2480*/  VIADD R4, R4, 0x400 ;  /* 0x0000040004047836 */ /* 0x000fe20000000000 */
[----:B--2---:R-:W-:-:S04]  /*2490*/  IADD3 R11, PT, PT, R8, R11, R6 ;  /* 0x0000000b080b7210 */ /* 0x004fc80007ffe006 */
[----:B---3--:R-:W-:-:S07]  /*24a0*/  IADD3 R11, PT, PT, R14, R11, R12 ;  /* 0x0000000b0e0b7210 */ /* 0x008fce0007ffe00c */
.L_x_201:
[----:B------:R-:W-:Y:S05]  /*24b0*/  BSYNC.RECONVERGENT B2 ;  /* 0x0000000000027941 */ /* 0x000fea0003800200 */
.L_x_200:
[----:B------:R-:W-:Y:S05]  /*24c0*/  @!P0 BRA `(.L_x_193) ;  /* 0x0000000000348947 */ /* 0x000fea0003800000 */
[----:B------:R-:W-:Y:S01]  /*24d0*/  LOP3.LUT R2, R3, 0xffff, RZ, 0xc0, !PT ;  /* 0x0000ffff03027812 */ /* 0x000fe200078ec0ff */
[----:B------:R-:W-:-:S03]  /*24e0*/  VIADD R4, R4, UR7 ;  /* 0x0000000704047c36 */ /* 0x000fc60008000000 */
[----:B------:R-:W-:-:S04]  /*24f0*/  LEA.HI R2, R2, 0x1, RZ, 0x18 ;  /* 0x0000000102027811 */ /* 0x000fc800078fc0ff */
[----:B------:R-:W-:-:S05]  /*2500*/  LOP3.LUT R2, R2, 0x3, RZ, 0xc0, !PT ;  /* 0x0000000302027812 */ /* 0x000fca00078ec0ff */
[----:B------:R-:W-:-:S07]  /*2510*/  IMAD.MOV R5, RZ, RZ, -R2 ;  /* 0x000000ffff057224 */ /* 0x000fce00078e0a02 */
.L_x_202:
[----:B------:R-:W-:-:S05]  /*2520*/  IADD3 R2, P0, PT, R4, UR10, RZ ;  /* 0x0000000a04027c10 */ /* 0x000fca000ff1e0ff */
[----:B------:R-:W-:-:S05]  /*2530*/  IMAD.X R3, RZ, RZ, UR11, P0 ;  /* 0x0000000bff037e24 */ /* 0x000fca00080e06ff */
[----:B------:R-:W2:Y:S01]  /*2540*/  LDG.E.S8 R2, desc[UR14][R2.64] ;  /* 0x0000000e02027981 */ /* 0x000ea2000c1e1300 */
[----:B------:R-:W-:Y:S02]  /*2550*/  VIADD R5, R5, 0x1 ;  /* 0x0000000105057836 */ /* 0x000fe40000000000 */
[----:B------:R-:W-:-:S03]  /*2560*/  VIADD R4, R4, 0x100 ;  /* 0x0000010004047836 */ /* 0x000fc60000000000 */
[----:B------:R-:W-:Y:S01]  /*2570*/  ISETP.NE.AND P0, PT, R5, RZ, PT ;  /* 0x000000ff0500720c */ /* 0x000fe20003f05270 */
[----:B--2---:R-:W-:-:S12]  /*2580*/  IMAD.IADD R11, R2, 0x1, R11 ;  /* 0x00000001020b7824 */ /* 0x004fd800078e020b */
[----:B------:R-:W-:Y:S05]  /*2590*/  @P0 BRA `(.L_x_202) ;  /* 0xfffffffc00e00947 */ /* 0x000fea000383ffff */
.L_x_193:
[----:B------:R-:W-:Y:S05]  /*25a0*/  BSYNC.RECONVERGENT B1 ;  /* 0x0000000000017941 */ /* 0x000fea0003800200 */
.L_x_190:
        /* <DEDUP_REMOVED lines=36> */
[----:B--2---:R-:W0:Y:S04]  /*27f0*/  LDS.128 R4, [UR4+0x10] ;  /* 0x00001004ff047984 */ /* 0x004e280008000c00 */
[----:B------:R-:W1:Y:S01]  /*2800*/  LDS.64 R8, [UR4+0x20] ;  /* 0x00002004ff087984 */ /* 0x000e620008000a00 */
[----:B0-----:R-:W-:-:S04]  /*2810*/  IADD3 R0, PT, PT, R4, R0, R3 ;  /* 0x0000000004007210 */ /* 0x001fc80007ffe003 */
[----:B------:R-:W-:-:S04]  /*2820*/  IADD3 R0, PT, PT, R6, R0, R5 ;  /* 0x0000000006007210 */ /* 0x000fc80007ffe005 */
[----:B-1----:R-:W-:-:S05]  /*2830*/  IADD3 R0, PT, PT, R8, R0, R7 ;  /* 0x0000000008007210 */ /* 0x002fca0007ffe007 */
[----:B------:R-:W-:-:S07]  /*2840*/  IMAD.IADD R3, R0, 0x1, R9 ;  /* 0x0000000100037824 */ /* 0x000fce00078e0209 */
.L_x_189:
[----:B------:R-:W-:Y:S05]  /*2850*/  BSYNC.RECONVERGENT B0 ;  /* 0x0000000000007941 */ /* 0x000fea0003800200 */
.L_x_173:
[----:B------:R-:W-:Y:S05]  /*2860*/  @P0 EXIT ;  /* 0x000000000000094d */ /* 0x000fea0003800000 */
[----:B------:R-:W3:Y:S02]  /*2870*/  LDCU.64 UR4, c[0x0][0x388] ;  /* 0x00007100ff0477ac */ /* 0x000ee40008000a00 */
[----:B---3--:R-:W-:-:S06]  /*2880*/  UIMAD.WIDE.U32 UR4, UR13, 0x4, UR4 ;  /* 0x000000040d0478a5 */ /* 0x008fcc000f8e0004 */
[----:B------:R-:W-:Y:S02]  /*2890*/  IMAD.U32 R4, RZ, RZ, UR4 ;  /* 0x00000004ff047e24 */ /* 0x000fe4000f8e00ff */
[----:B------:R-:W-:-:S05]  /*28a0*/  IMAD.U32 R5, RZ, RZ, UR5 ;  /* 0x00000005ff057e24 */ /* 0x000fca000f8e00ff */
[----:B------:R-:W-:Y:S01]  /*28b0*/  STG.E desc[UR14][R4.64], R3 ;  /* 0x0000000304007986 */ /* 0x000fe2000c10190e */
[----:B------:R-:W-:Y:S05]  /*28c0*/  EXIT ;  /* 0x000000000000794d */ /* 0x000fea0003800000 */
.L_x_203:
        /* <DEDUP_REMOVED lines=11> */
.L_x_276:


//--------------------- .text._ZN3cub18CUB_300001_SM_10006detail6reduce28DeviceReduceSingleTileKernelINS2_10policy_hubIijN4cuda3std3__44plusIiEEE10Policy1000EN6thrust24THRUST_300001_SM_1000_NS6detail15normal_iteratorINSD_10device_ptrIcEEEEPijS9_iiNS7_10__identityEEEvT0_T1_T2_T3_T4_T6_ --------------------------
	.section	.text._ZN3cub18CUB_300001_SM_10006detail6reduce28DeviceReduceSingleTileKernelINS2_10policy_hubIijN4cuda3std3__44plusIiEEE10Policy1000EN6thrust24THRUST_300001_SM_1000_NS6detail15normal_iteratorINSD_10device_ptrIcEEEEPijS9_iiNS7_10__identityEEEvT0_T1_T2_T3_T4_T6_,"ax",@progbits
	.align	128
        .global         _ZN3cub18CUB_300001_SM_10006detail6reduce28DeviceReduceSingleTileKernelINS2_10policy_hubIijN4cuda3std3__44plusIiEEE10Policy1000EN6thrust24THRUST_300001_SM_1000_NS6detail15normal_iteratorINSD_10device_ptrIcEEEEPijS9_iiNS7_10__identityEEEvT0_T1_T2_T3_T4_T6_
        .type           _ZN3cub18CUB_300001_SM_10006detail6reduce28DeviceReduceSingleTileKernelINS2_10policy_hubIijN4cuda3std3__44plusIiEEE10Policy1000EN6thrust24THRUST_300001_SM_1000_NS6detail15normal_iteratorINSD_10device_ptrIcEEEEPijS9_iiNS7_10__identityEEEvT0_T1_T2_T3_T4_T6_,@function
        .size           _ZN3cub18CUB_300001_SM_10006detail6reduce28DeviceReduceSingleTileKernelINS2_10policy_hubIijN4cuda3std3__44plusIiEEE10Policy1000EN6thrust24THRUST_300001_SM_1000_NS6detail15normal_iteratorINSD_10device_ptrIcEEEEPijS9_iiNS7_10__identityEEEvT0_T1_T2_T3_T4_T6_,(.L_x_277 - _ZN3cub18CUB_300001_SM_10006detail6reduce28DeviceReduceSingleTileKernelINS2_10policy_hubIijN4cuda3std3__44plusIiEEE10Policy1000EN6thrust24THRUST_300001_SM_1000_NS6detail15normal_iteratorINSD_10device_ptrIcEEEEPijS9_iiNS7_10__identityEEEvT0_T1_T2_T3_T4_T6_)
        .other          _ZN3cub18CUB_300001_SM_10006detail6reduce28DeviceReduceSingleTileKernelINS2_10policy_hubIijN4cuda3std3__44plusIiEEE10Policy1000EN6thrust24THRUST_300001_SM_1000_NS6detail15normal_iteratorINSD_10device_ptrIcEEEEPijS9_iiNS7_10__identityEEEvT0_T1_T2_T3_T4_T6_,@"STO_CUDA_ENTRY STV_DEFAULT"
_ZN3cub18CUB_300001_SM_10006detail6reduce28DeviceReduceSingleTileKernelINS2_10policy_hubIijN4cuda3std3__44plusIiEEE10Policy1000EN6thrust24THRUST_300001_SM_1000_NS6detail15normal_iteratorINSD_10device_ptrIcEEEEPijS9_iiNS7_10__identityEEEvT0_T1_T2_T3_T4_T6_:
.text._ZN3cub18CUB_300001_SM_10006detail6reduce28DeviceReduceSingleTileKernelINS2_10policy_hubIijN4cuda3std3__44plusIiEEE10Policy1000EN6thrust24THRUST_300001_SM_1000_NS6detail15normal_iteratorINSD_10device_ptrIcEEEEPijS9_iiNS7_10__identityEEEvT0_T1_T2_T3_T4_T6_:
        /* <DEDUP_REMOVED lines=13> */
.L_x_204:
[----:B------:R-:W-:Y:S01]  /*00d0*/  ISETP.GT.U32.AND P0, PT, R2, 0xfff, PT ;  /* 0x00000fff0200780c */ /* 0x000fe20003f04070 */
[----:B------:R-:W-:-:S12]  /*00e0*/  BSSY.RECONVERGENT B0, `(.L_x_205) ;  /* 0x0000207000007945 */ /* 0x000fd80003800200 */
        /* <DEDUP_REMOVED lines=12> */
.L_x_208:
[----:B------:R-:W-:Y:S05]  /*01b0*/  BSYNC.RECONVERGENT B1 ;  /* 0x0000000000017941 */ /* 0x000fea0003800200 */
.L_x_207:
        /* <DEDUP_REMOVED lines=17> */
.L_x_213:
        /* <DEDUP_REMOVED lines=31> */
.L_x_212:
[----:B------:R-:W-:Y:S05]  /*04c0*/  BSYNC.RECONVERGENT B2 ;  /* 0x0000000000027941 */ /* 0x000fea0003800200 */
.L_x_211:
[----:B------:R-:W-:Y:S05]  /*04d0*/  @!P0 BRA `(.L_x_210) ;  /* 0x0000000000d08947 */ /* 0x000fea0003800000 */
[----:B------:R-:W-:Y:S01]  /*04e0*/  ISETP.GE.U32.AND P0, PT, R23, 0x8, PT ;  /* 0x000000081700780c */ /* 0x000fe20003f06070 */
[----:B------:R-:W-:Y:S01]  /*04f0*/  BSSY.RECONVERGENT B2, `(.L_x_214) ;  /* 0x0000014000027945 */ /* 0x000fe20003800200 */
[----:B------:R-:W-:-:S04]  /*0500*/  LOP3.LUT R16, R6, 0x7, RZ, 0xc0, !PT ;  /* 0x0000000706107812 */ /* 0x000fc800078ec0ff */
[----:B------:R-:W-:-:S07]  /*0510*/  ISETP.NE.AND P1, PT, R16, RZ, PT ;  /* 0x000000ff1000720c */ /* 0x000fce0003f25270 */
[----:B------:R-:W-:Y:S06]  /*0520*/  @!P0 BRA `(.L_x_215) ;  /* 0x0000000000408947 */ /* 0x000fec0003800000 */
[----:B------:R-:W0:Y:S02]  /*0530*/  LDCU.64 UR4, c[0x0][0x380] ;  /* 0x00007000ff0477ac */ /* 0x000e240008000a00 */
[----:B0-----:R-:W-:-:S05]  /*0540*/  IADD3 R4, P0, PT, R7, UR4, RZ ;  /* 0x0000000407047c10 */ /* 0x001fca000ff1e0ff */
[----:B------:R-:W-:-:S05]  /*0550*/  IMAD.X R5, RZ, RZ, UR5, P0 ;  /* 0x00000005ff057e24 */ /* 0x000fca00080e06ff */
        /* <DEDUP_REMOVED lines=13> */
.L_x_215:
[----:B------:R-:W-:Y:S05]  /*0630*/  BSYNC.RECONVERGENT B2 ;  /* 0x0000000000027941 */ /* 0x000fea0003800200 */
.L_x_214:
        /* <DEDUP_REMOVED lines=12> */
[----:B------:R-:W3:Y:S01]  /*0700*/  LDG.E.S8 R10, desc[UR8][R4.64+0x300] ;  /* 0x00030008040a7981 */ /* 0x000ee2000c1e1300 */
[----:B------:R-:W-:Y:S01]  /*0710*/  VIADD R7, R7, 0x400 ;  /* 0x0000040007077836 */ /* 0x000fe20000000000 */
[----:B--2--5:R-:W-:-:S04]  /*0720*/  IADD3 R0, PT, PT, R8, R0, R9 ;  /* 0x0000000008007210 */ /* 0x024fc80007ffe009 */
[----:B---3--:R-:W-:-:S07]  /*0730*/  IADD3 R0, PT, PT, R10, R0, R11 ;  /* 0x000000000a007210 */ /* 0x008fce0007ffe00b */
.L_x_217:
[----:B------:R-:W-:Y:S05]  /*0740*/  BSYNC.RECONVERGENT B2 ;  /* 0x0000000000027941 */ /* 0x000fea0003800200 */
.L_x_216:
[----:B------:R-:W-:Y:S05]  /*0750*/  @!P1 BRA `(.L_x_210) ;  /* 0x0000000000309947 */ /* 0x000fea0003800000 */
[----:B------:R-:W0:Y:S01]  /*0760*/  LDCU.64 UR4, c[0x0][0x380] ;  /* 0x00007000ff0477ac */ /* 0x000e220008000a00 */
[----:B------:R-:W-:Y:S01]  /*0770*/  IMAD.MOV R6, RZ, RZ, -R6 ;  /* 0x000000ffff067224 */ /* 0x000fe200078e0a06 */
[----:B0-----:R-:W-:-:S05]  /*0780*/  IADD3 R4, P0, PT, R7, UR4, RZ ;  /* 0x0000000407047c10 */ /* 0x001fca000ff1e0ff */
[----:B------:R-:W-:-:S08]  /*0790*/  IMAD.X R7, RZ, RZ, UR5, P0 ;  /* 0x00000005ff077e24 */ /* 0x000fd000080e06ff */
.L_x_218:
[----:B------:R-:W-:-:S06]  /*07a0*/  IMAD.MOV.U32 R5, RZ, RZ, R7 ;  /* 0x000000ffff057224 */ /* 0x000fcc00078e0007 */
[----:B------:R0:W2:Y:S01]  /*07b0*/  LDG.E.S8 R5, desc[UR8][R4.64] ;  /* 0x0000000804057981 */ /* 0x0000a2000c1e1300 */
[----:B------:R-:W-:-:S05]  /*07c0*/  VIADD R6, R6, 0x1 ;  /* 0x0000000106067836 */ /* 0x000fca0000000000 */
[----:B------:R-:W-:Y:S02]  /*07d0*/  ISETP.NE.AND P0, PT, R6, RZ, PT ;  /* 0x000000ff0600720c */ /* 0x000fe40003f05270 */
[----:B0-----:R-:W-:-:S05]  /*07e0*/  IADD3 R4, P1, PT, R4, 0x100, RZ ;  /* 0x0000010004047810 */ /* 0x001fca0007f3e0ff */
[----:B------:R-:W-:Y:S02]  /*07f0*/  IMAD.X R7, RZ, RZ, R7, P1 ;  /* 0x000000ffff077224 */ /* 0x000fe400008e0607 */
[----:B--2--5:R-:W-:-:S04]  /*0800*/  IMAD.IADD R0, R5, 0x1, R0 ;  /* 0x0000000105007824 */ /* 0x024fc800078e0200 */
[----:B------:R-:W-:Y:S05]  /*0810*/  @P0 BRA `(.L_x_218) ;  /* 0xfffffffc00e00947 */ /* 0x000fea000383ffff */
.L_x_210:
[----:B------:R-:W-:Y:S05]  /*0820*/  BSYNC.RECONVERGENT B1 ;  /* 0x0000000000017941 */ /* 0x000fea0003800200 */
.L_x_209:
[----:B------:R-:W-:-:S13]  /*0830*/  ISETP.GE.U32.AND P0, PT, R2, 0x100, PT ;  /* 0x000001000200780c */ /* 0x000fda0003f06070 */
        /* <DEDUP_REMOVED lines=38> */
[----:B-1----:R-:W1:Y:S01]  /*0aa0*/  LDS.64 R2, [UR4+0x20] ;  /* 0x00002004ff027984 */ /* 0x002e620008000a00 */
[----:B0-----:R-:W-:-:S04]  /*0ab0*/  IADD3 R0, PT, PT, R4, R0, R9 ;  /* 0x0000000004007210 */ /* 0x001fc80007ffe009 */
[----:B------:R-:W-:-:S04]  /*0ac0*/  IADD3 R0, PT, PT, R6, R0, R5 ;  /* 0x0000000006007210 */ /* 0x000fc80007ffe005 */
[----:B-1----:R-:W-:-:S05]  /*0ad0*/  IADD3 R0, PT, PT, R2, R0, R7 ;  /* 0x0000000002007210 */ /* 0x002fca0007ffe007 */
[----:B------:R-:W-:Y:S01]  /*0ae0*/  IMAD.IADD R9, R0, 0x1, R3 ;  /* 0x0000000100097824 */ /* 0x000fe200078e0203 */
[----:B------:R-:W-:Y:S06]  /*0af0*/  BRA `(.L_x_220) ;  /* 0x0000001400947947 */ /* 0x000fec0003800000 */
.L_x_219:
[----:B0-----:R-:W-:Y:S01]  /*0b00*/  LOP3.LUT R4, R3, 0x3e0, RZ, 0xc0, !PT ;  /* 0x000003e003047812 */ /* 0x001fe200078ec0ff */
[----:B------:R-:W0:Y:S03]  /*0b10*/  S2R R10, SR_LANEID ;  /* 0x00000000000a7919 */ /* 0x000e260000000000 */
        /* <DEDUP_REMOVED lines=44> */
[----:B------:R-:W-:Y:S01]  /*0de0*/  ISETP.GT.U32.AND P3, PT, R2, 0x80, PT ;  /* 0x000000800200780c */ /* 0x000fe20003f64070 */
[----:B-1----:R-:W-:-:S09]  /*0df0*/  ULEA UR4, UR5, UR4, 0x18 ;  /* 0x0000000405047291 */ /* 0x002fd2000f8ec0ff */
[----:B------:R-:W1:Y:S04]  /*0e00*/  LDS.128 R4, [UR4+0x10] ;  /* 0x00001004ff047984 */ /* 0x000e680008000c00 */
[----:B------:R-:W2:Y:S04]  /*0e10*/  LDS R0, [UR4+0xc] ;  /* 0x00000c04ff007984 */ /* 0x000ea80008000800 */
[----:B------:R-:W3:Y:S01]  /*0e20*/  LDS.64 R10, [UR4+0x20] ;  /* 0x00002004ff0a7984 */ /* 0x000ee20008000a00 */
[----:B-1----:R-:W-:Y:S02]  /*0e30*/  SEL R4, R4, RZ, P2 ;  /* 0x000000ff04047207 */ /* 0x002fe40001000000 */
[----:B------:R-:W-:-:S02]  /*0e40*/  ISETP.GT.U32.AND P2, PT, R2, 0x60, PT ;  /* 0x000000600200780c */ /* 0x000fc40003f44070 */
[----:B--2---:R-:W-:Y:S02]  /*0e50*/  SEL R0, R0, RZ, P1 ;  /* 0x000000ff00007207 */ /* 0x004fe40000800000 */
[----:B------:R-:W-:Y:S02]  /*0e60*/  SEL R5, R5, RZ, P2 ;  /* 0x000000ff05057207 */ /* 0x000fe40001000000 */
[----:B------:R-:W-:Y:S02]  /*0e70*/  IADD3 R0, PT, PT, R4, R0, R9 ;  /* 0x0000000004007210 */ /* 0x000fe40007ffe009 */
[----:B------:R-:W-:Y:S02]  /*0e80*/  ISETP.GT.U32.AND P1, PT, R2, 0xa0, PT ;  /* 0x000000a00200780c */ /* 0x000fe40003f24070 */
[----:B------:R-:W-:Y:S02]  /*0e90*/  SEL R6, R6, RZ, P3 ;  /* 0x000000ff06067207 */ /* 0x000fe40001800000 */
[----:B------:R-:W-:-:S02]  /*0ea0*/  ISETP.GT.U32.AND P2, PT, R2, 0xc0, PT ;  /* 0x000000c00200780c */ /* 0x000fc40003f44070 */
[----:B------:R-:W-:Y:S02]  /*0eb0*/  ISETP.GT.U32.AND P3, PT, R2, 0xe0, PT ;  /* 0x000000e00200780c */ /* 0x000fe40003f64070 */
[----:B------:R-:W-:Y:S02]  /*0ec0*/  SEL R7, R7, RZ, P1 ;  /* 0x000000ff07077207 */ /* 0x000fe40000800000 */
[----:B------:R-:W-:Y:S02]  /*0ed0*/  IADD3 R0, PT, PT, R6, R0, R5 ;  /* 0x0000000006007210 */ /* 0x000fe40007ffe005 */
[----:B---3--:R-:W-:Y:S02]  /*0ee0*/  SEL R10, R10, RZ, P2 ;  /* 0x000000ff0a0a7207 */ /* 0x008fe40001000000 */
[----:B------:R-:W-:Y:S02]  /*0ef0*/  SEL R11, R11, RZ, P3 ;  /* 0x000000ff0b0b7207 */ /* 0x000fe40001800000 */
[----:B------:R-:W-:-:S05]  /*0f00*/  IADD3 R0, PT, PT, R10, R0, R7 ;  /* 0x000000000a007210 */ /* 0x000fca0007ffe007 */
[----:B0-----:R-:W-:Y:S01]  /*0f10*/  IMAD.IADD R9, R0, 0x1, R11 ;  /* 0x0000000100097824 */ /* 0x001fe200078e020b */
[----:B------:R-:W-:Y:S06]  /*0f20*/  BRA `(.L_x_220) ;  /* 0x0000001000887947 */ /* 0x000fec0003800000 */
.L_x_206:
        /* <DEDUP_REMOVED lines=21> */
[----:B--2---:R-:W-:-:S04]  /*1080*/  IADD3 R3, PT, PT, R5, R4, R3 ;  /* 0x0000000405037210 */ /* 0x004fc80007ffe003 */
[----:B---3--:R-:W-:-:S04]  /*1090*/  IADD3 R3, PT, PT, R9, R3, R8 ;  /* 0x0000000309037210 */ /* 0x008fc80007ffe008 */
[----:B----4-:R-:W-:-:S04]  /*10a0*/  IADD3 R3, PT, PT, R11, R3, R10 ;  /* 0x000000030b037210 */ /* 0x010fc80007ffe00a */
[----:B-----5:R-:W-:-:S04]  /*10b0*/  IADD3 R3, PT, PT, R13, R3, R12 ;  /* 0x000000030d037210 */ /* 0x020fc80007ffe00c */
[----:B------:R-:W-:Y:S01]  /*10c0*/  IADD3 R14, PT, PT, R15, R3, R14 ;  /* 0x000000030f0e7210 */ /* 0x000fe20007ffe00e */
[----:B------:R-:W-:-:S05]  /*10d0*/  VIADD R3, R2, 0xfffff000 ;  /* 0xfffff00002037836 */ /* 0x000fca0000000000 */
[----:B------:R-:W-:Y:S02]  /*10e0*/  ISETP.GE.U32.AND P0, PT, R3, 0x1000, PT ;  /* 0x000010000300780c */ /* 0x000fe40003f06070 */
[----:B------:R-:W-:-:S04]  /*10f0*/  IADD3 R14, PT, PT, R17, R14, R16 ;  /* 0x0000000e110e7210 */ /* 0x000fc80007ffe010 */
[----:B------:R-:W-:-:S05]  /*1100*/  IADD3 R19, PT, PT, R19, R14, R18 ;  /* 0x0000000e13137210 */ /* 0x000fca0007ffe012 */
[----:B------:R-:W-:Y:S02]  /*1110*/  IMAD.IADD R5, R20, 0x1, R19 ;  /* 0x0000000114057824 */ /* 0x000fe400078e0213 */
[----:B------:R-:W-:Y:S05]  /*1120*/  @!P0 BRA `(.L_x_221) ;  /* 0x0000000000908947 */ /* 0x000fea0003800000 */
[----:B------:R-:W0:Y:S01]  /*1130*/  LDC R2, c[0x0][0x390] ;  /* 0x0000e400ff027b82 */ /* 0x000e220000000800 */
[----:B------:R-:W1:Y:S01]  /*1140*/  LDCU.64 UR4, c[0x0][0x380] ;  /* 0x00007000ff0477ac */ /* 0x000e620008000a00 */
[----:B------:R-:W-:-:S05]  /*1150*/  UMOV UR6, 0x1000 ;  /* 0x0000100000067882 */ /* 0x000fca0000000000 */
.L_x_223:
[----:B------:R-:W-:-:S05]  /*1160*/  VIADD R6, R0, UR6 ;  /* 0x0000000600067c36 */ /* 0x000fca0008000000 */
        /* <DEDUP_REMOVED lines=18> */
[----:B--2---:R-:W-:Y:S01]  /*1290*/  IADD3 R10, PT, PT, R11, R5, R10 ;  /* 0x000000050b0a7210 */ /* 0x004fe20007ffe00a */
[----:B0-----:R-:W-:-:S05]  /*12a0*/  VIADD R5, R2, -UR6 ;  /* 0x8000000602057c36 */ /* 0x001fca0008000000 */
[----:B------:R-:W-:Y:S02]  /*12b0*/  ISETP.GE.U32.AND P0, PT, R5, 0x1000, PT ;  /* 0x000010000500780c */ /* 0x000fe40003f06070 */
        /* <DEDUP_REMOVED lines=8> */
[----:B------:R-:W-:-:S06]  /*1340*/  UIADD3 UR6, UPT, UPT, UR6, 0x1000, URZ ;  /* 0x0000100006067890 */ /* 0x000fcc000fffe0ff */
[----:B------:R-:W-:-:S13]  /*1350*/  ISETP.LT.U32.AND P0, PT, R3, UR6, PT ;  /* 0x0000000603007c0c */ /* 0x000fda000bf01070 */
[----:B------:R-:W-:Y:S05]  /*1360*/  @!P0 BRA `(.L_x_223) ;  /* 0xfffffffc007c8947 */ /* 0x000fea000383ffff */
.L_x_221:
[----:B------:R-:W-:Y:S01]  /*1370*/  VIADD R3, R2, -UR6 ;  /* 0x8000000602037c36 */ /* 0x000fe20008000000 */
[----:B------:R-:W-:Y:S04]  /*1380*/  BSSY.RECONVERGENT B1, `(.L_x_222) ;  /* 0x00000b2000017945 */ /* 0x000fe80003800200 */
[----:B------:R-:W-:-:S04]  /*1390*/  ISETP.GE.AND P0, PT, R0, R3, PT ;  /* 0x000000030000720c */ /* 0x000fc80003f06270 */
[----:B------:R-:W-:-:S13]  /*13a0*/  ISETP.LE.U32.OR P0, PT, R2, UR6, P0 ;  /* 0x0000000602007c0c */ /* 0x000fda0008703470 */
[----:B------:R-:W-:Y:S05]  /*13b0*/  @P0 BRA `(.L_x_224) ;  /* 0x0000000800b80947 */ /* 0x000fea0003800000 */
[----:B------:R-:W-:Y:S01]  /*13c0*/  LOP3.LUT R3, RZ, R0, RZ, 0x33, !PT ;  /* 0x00000000ff037212 */ /* 0x000fe200078e33ff */
[----:B------:R-:W-:Y:S01]  /*13d0*/  BSSY.RECONVERGENT B2, `(.L_x_225) ;  /* 0x000005a000027945 */ /* 0x000fe20003800200 */
[----:B------:R-:W-:Y:S02]  /*13e0*/  IMAD.MOV.U32 R7, RZ, RZ, R0 ;  /* 0x000000ffff077224 */ /* 0x000fe400078e0000 */
[----:B------:R-:W-:-:S04]  /*13f0*/  IADD3 R3, PT, PT, R2, -UR6, R3 ;  /* 0x8000000602037c10 */ /* 0x000fc8000fffe003 */
[C---:B------:R-:W-:Y:S02]  /*1400*/  ISETP.GE.U32.AND P0, PT, R3.reuse, 0xf00, PT ;  /* 0x00000f000300780c */ /* 0x040fe40003f06070 */
[----:B------:R-:W-:-:S04]  /*1410*/  LEA.HI R3, R3, 0x1, RZ, 0x18 ;  /* 0x0000000103037811 */ /* 0x000fc800078fc0ff */
[----:B------:R-:W-:-:S07]  /*1420*/  LOP3.LUT R4, R3, 0xf, RZ, 0xc0, !PT ;  /* 0x0000000f03047812 */ /* 0x000fce00078ec0ff */
[----:B------:R-:W-:Y:S05]  /*1430*/  @!P0 BRA `(.L_x_226) ;  /* 0x00000004004c8947 */ /* 0x000fea0003800000 */
[----:B------:R-:W-:Y:S01]  /*1440*/  LOP3.LUT R11, R3, 0x1fffff0, RZ, 0xc0, !PT ;  /* 0x01fffff0030b7812 */ /* 0x000fe200078ec0ff */
[----:B------:R-:W-:Y:S01]  /*1450*/  BSSY.RECONVERGENT B3, `(.L_x_227) ;  /* 0x0000050000037945 */ /* 0x000fe20003800200 */
[C---:B------:R-:W-:Y:S01]  /*1460*/  LOP3.LUT R7, R0.reuse, 0x800, RZ, 0xfc, !PT ;  /* 0x0000080000077812 */ /* 0x040fe200078efcff */
[----:B------:R-:W-:Y:S02]  /*1470*/  VIADD R2, R0, UR6 ;  /* 0x0000000600027c36 */ /* 0x000fe40008000000 */
[----:B------:R-:W-:-:S07]  /*1480*/  IMAD.MOV R11, RZ, RZ, -R11 ;  /* 0x000000ffff0b7224 */ /* 0x000fce00078e0a0b */
.L_x_228:
[C---:B------:R-:W-:Y:S01]  /*1490*/  IADD3 R8, P0, PT, R2.reuse, UR4, RZ ;  /* 0x0000000402087c10 */ /* 0x040fe2000ff1e0ff */
[C---:B------:R-:W-:Y:S02]  /*14a0*/  VIADD R14, R2.reuse, 0x100 ;  /* 0x00000100020e7836 */ /* 0x040fe40000000000 */
[----:B------:R-:W-:Y:S02]  /*14b0*/  VIADD R24, R2, 0x200 ;  /* 0x0000020002187836 */ /* 0x000fe40000000000 */
[----:B------:R-:W-:Y:S01]  /*14c0*/  IMAD.X R9, RZ, RZ, UR5, P0 ;  /* 0x00000005ff097e24 */ /* 0x000fe200080e06ff */
[----:B------:R-:W-:Y:S01]  /*14d0*/  IADD3 R14, P0, PT, R14, UR4, RZ ;  /* 0x000000040e0e7c10 */ /* 0x000fe2000ff1e0ff */
[----:B------:R-:W-:Y:S01]  /*14e0*/  VIADD R20, R2, 0x300 ;  /* 0x0000030002147836 */ /* 0x000fe20000000000 */
[----:B------:R-:W-:Y:S01]  /*14f0*/  IADD3 R24, P1, PT, R24, UR4, RZ ;  /* 0x0000000418187c10 */ /* 0x000fe2000ff3e0ff */
[C---:B------:R-:W-:Y:S01]  /*1500*/  VIADD R12, R2.reuse, 0x400 ;  /* 0x00000400020c7836 */ /* 0x040fe20000000000 */
[----:B------:R-:W2:Y:S01]  /*1510*/  LDG.E.S8 R8, desc[UR8][R8.64] ;  /* 0x0000000808087981 */ /* 0x000ea2000c1e1300 */
[----:B------:R-:W-:-:S02]  /*1520*/  VIADD R18, R2, 0x500 ;  /* 0x0000050002127836 */ /* 0x000fc40000000000 */
[----:B------:R-:W-:Y:S01]  /*1530*/  IMAD.X R15, RZ, RZ, UR5, P0 ;  /* 0x00000005ff0f7e24 */ /* 0x000fe200080e06ff */
[----:B------:R-:W-:Y:S01]  /*1540*/  IADD3 R20, P0, PT, R20, UR4, RZ ;  /* 0x0000000414147c10 */ /* 0x000fe2000ff1e0ff */
[----:B------:R-:W-:Y:S01]  /*1550*/  IMAD.X R25, RZ, RZ, UR5, P1 ;  /* 0x00000005ff197e24 */ /* 0x000fe200088e06ff */
[----:B------:R-:W-:Y:S01]  /*1560*/  IADD3 R12, P2, PT, R12, UR4, RZ ;  /* 0x000000040c0c7c10 */ /* 0x000fe2000ff5e0ff */
[----:B------:R-:W-:Y:S01]  /*1570*/  VIADD R16, R2, 0x600 ;  /* 0x0000060002107836 */ /* 0x000fe20000000000 */
[----:B------:R-:W-:Y:S01]  /*1580*/  IADD3 R18, P1, PT, R18, UR4, RZ ;  /* 0x0000000412127c10 */ /* 0x000fe2000ff3e0ff */
[----:B------:R-:W-:Y:S01]  /*1590*/  IMAD.X R21, RZ, RZ, UR5, P0 ;  /* 0x00000005ff157e24 */ /* 0x000fe200080e06ff */
[----:B------:R0:W2:Y:S01]  /*15a0*/  LDG.E.S8 R10, desc[UR8][R14.64] ;  /* 0x000000080e0a7981 */ /* 0x0000a2000c1e1300 */
[----:B------:R-:W-:Y:S01]  /*15b0*/  VIADD R17, R2, 0x700 ;  /* 0x0000070002117836 */ /* 0x000fe20000000000 */
[----:B------:R-:W-:Y:S01]  /*15c0*/  IADD3 R16, P0, PT, R16, UR4, RZ ;  /* 0x0000000410107c10 */ /* 0x000fe2000ff1e0ff */
[----:B------:R-:W-:Y:S01]  /*15d0*/  IMAD.X R13, RZ, RZ, UR5, P2 ;  /* 0x00000005ff0d7e24 */ /* 0x000fe200090e06ff */
[----:B------:R1:W3:Y:S01]  /*15e0*/  LDG.E.S8 R9, desc[UR8][R24.64] ;  /* 0x0000000818097981 */ /* 0x0002e2000c1e1300 */
[----:B------:R-:W-:-:S02]  /*15f0*/  IMAD.X R19, RZ, RZ, UR5, P1 ;  /* 0x00000005ff137e24 */ /* 0x000fc400088e06ff */
[C---:B------:R-:W-:Y:S01]  /*1600*/  VIADD R26, R2.reuse, 0x800 ;  /* 0x00000800021a7836 */ /* 0x040fe20000000000 */
[----:B------:R4:W5:Y:S01]  /*1610*/  LDG.E.S8 R22, desc[UR8][R12.64] ;  /* 0x000000080c167981 */ /* 0x000962000c1e1300 */
[C---:B0-----:R-:W-:Y:S01]  /*1620*/  VIADD R15, R2.reuse, 0x900 ;  /* 0x00000900020f7836 */ /* 0x041fe20000000000 */
[----:B------:R-:W-:Y:S01]  /*1630*/  IADD3 R14, P1, PT, R17, UR4, RZ ;  /* 0x00000004110e7c10 */ /* 0x000fe2000ff3e0ff */
[----:B------:R-:W-:Y:S01]  /*1640*/  IMAD.X R17, RZ, RZ, UR5, P0 ;  /* 0x00000005ff117e24 */ /* 0x000fe200080e06ff */
[----:B------:R0:W5:Y:S01]  /*1650*/  LDG.E.S8 R23, desc[UR8][R18.64] ;  /* 0x0000000812177981 */ /* 0x000162000c1e1300 */
[----:B-1----:R-:W-:Y:S01]  /*1660*/  VIADD R25, R2, 0xa00 ;  /* 0x00000a0002197836 */ /* 0x002fe20000000000 */
[----:B------:R-:W-:Y:S02]  /*1670*/  IADD3 R26, P0, PT, R26, UR4, RZ ;  /* 0x000000041a1a7c10 */ /* 0x000fe4000ff1e0ff */
[----:B------:R1:W3:Y:S01]  /*1680*/  LDG.E.S8 R6, desc[UR8][R20.64] ;  /* 0x0000000814067981 */ /* 0x0002e2000c1e1300 */
[----:B----4-:R-:W-:Y:S01]  /*1690*/  IADD3 R12, P2, PT, R15, UR4, RZ ;  /* 0x000000040f0c7c10 */ /* 0x010fe2000ff5e0ff */
[----:B------:R-:W-:-:S02]  /*16a0*/  IMAD.X R15, RZ, RZ, UR5, P1 ;  /* 0x00000005ff0f7e24 */ /* 0x000fc400088e06ff */
[----:B------:R4:W5:Y:S01]  /*16b0*/  LDG.E.S8 R24, desc[UR8][R16.64] ;  /* 0x0000000810187981 */ /* 0x000962000c1e1300 */
[C---:B0-----:R-:W-:Y:S02]  /*16c0*/  VIADD R18, R2.reuse, 0xb00 ;  /* 0x00000b0002127836 */ /* 0x041fe40000000000 */
[----:B------:R-:W-:Y:S01]  /*16d0*/  IMAD.X R27, RZ, RZ, UR5, P0 ;  /* 0x00000005ff1b7e24 */ /* 0x000fe200080e06ff */
[----:B-1----:R-:W-:Y:S01]  /*16e0*/  IADD3 R20, P1, PT, R25, UR4, RZ ;  /* 0x0000000419147c10 */ /* 0x002fe2000ff3e0ff */
[----:B------:R-:W-:Y:S01]  /*16f0*/  VIADD R19, R2, 0xc00 ;  /* 0x00000c0002137836 */ /* 0x000fe20000000000 */
[----:B------:R-:W-:Y:S01]  /*1700*/  IADD3 R18, P0, PT, R18, UR4, RZ ;  /* 0x0000000412127c10 */ /* 0x000fe2000ff1e0ff */
[----:B------:R-:W-:Y:S01]  /*1710*/  IMAD.X R13, RZ, RZ, UR5, P2 ;  /* 0x00000005ff0d7e24 */ /* 0x000fe200090e06ff */
[----:B------:R0:W5:Y:S01]  /*1720*/  LDG.E.S8 R25, desc[UR8][R14.64] ;  /* 0x000000080e197981 */ /* 0x000162000c1e1300 */
[----:B----4-:R-:W-:Y:S02]  /*1730*/  VIADD R17, R2, 0xd00 ;  /* 0x00000d0002117836 */ /* 0x010fe40000000000 */
[----:B------:R-:W-:Y:S01]  /*1740*/  IMAD.X R21, RZ, RZ, UR5, P1 ;  /* 0x00000005ff157e24 */ /* 0x000fe200088e06ff */
[----:B------:R-:W-:Y:S01]  /*1750*/  IADD3 R16, P1, PT, R19, UR4, RZ ;  /* 0x0000000413107c10 */ /* 0x000fe2000ff3e0ff */
[----:B------:R1:W4:Y:S01]  /*1760*/  LDG.E.S8 R29, desc[UR8][R12.64] ;  /* 0x000000080c1d7981 */ /* 0x000322000c1e1300 */
[----:B------:R-:W-:-:S03]  /*1770*/  IMAD.X R19, RZ, RZ, UR5, P0 ;  /* 0x00000005ff137e24 */ /* 0x000fc600080e06ff */
[----:B------:R-:W4:Y:S01]  /*1780*/  LDG.E.S8 R26, desc[UR8][R26.64] ;  /* 0x000000081a1a7981 */ /* 0x000f22000c1e1300 */
[C---:B0-----:R-:W-:Y:S01]  /*1790*/  VIADD R15, R2.reuse, 0xf00 ;  /* 0x00000f00020f7836 */ /* 0x041fe20000000000 */
[----:B------:R-:W-:Y:S01]  /*17a0*/  IADD3 R14, P0, PT, R17, UR4, RZ ;  /* 0x00000004110e7c10 */ /* 0x000fe2000ff1e0ff */
[----:B------:R-:W-:Y:S01]  /*17b0*/  IMAD.X R17, RZ, RZ, UR5, P1 ;  /* 0x00000005ff117e24 */ /* 0x000fe200088e06ff */
[----:B------:R0:W4:Y:S01]  /*17c0*/  LDG.E.S8 R28, desc[UR8][R20.64] ;  /* 0x00000008141c7981 */ /* 0x000122000c1e1300 */
[----:B-1----:R-:W-:-:S03]  /*17d0*/  VIADD R12, R2, 0xe00 ;  /* 0x00000e00020c7836 */ /* 0x002fc60000000000 */
[----:B------:R-:W4:Y:S02]  /*17e0*/  LDG.E.S8 R19, desc[UR8][R18.64] ;  /* 0x0000000812137981 */ /* 0x000f24000c1e1300 */
[----:B------:R-:W-:Y:S02]  /*17f0*/  IADD3 R12, P2, PT, R12, UR4, RZ ;  /* 0x000000040c0c7c10 */ /* 0x000fe4000ff5e0ff */
[----:B------:R-:W4:Y:S01]  /*1800*/  LDG.E.S8 R16, desc[UR8][R16.64] ;  /* 0x0000000810107981 */ /* 0x000f22000c1e1300 */
[----:B0-----:R-:W-:Y:S01]  /*1810*/  IADD3 R20, P1, PT, R15, UR4, RZ ;  /* 0x000000040f147c10 */ /* 0x001fe2000ff3e0ff */
[----:B------:R-:W-:Y:S02]  /*1820*/  IMAD.X R15, RZ, RZ, UR5, P0 ;  /* 0x00000005ff0f7e24 */ /* 0x000fe400080e06ff */
[----:B------:R-:W-:Y:S02]  /*1830*/  IMAD.X R13, RZ, RZ, UR5, P2 ;  /* 0x00000005ff0d7e24 */ /* 0x000fe400090e06ff */
[----:B------:R-:W-:-:S02]  /*1840*/  IMAD.X R21, RZ, RZ, UR5, P1 ;  /* 0x00000005ff157e24 */ /* 0x000fc400088e06ff */
[----:B------:R-:W4:Y:S04]  /*1850*/  LDG.E.S8 R15, desc[UR8][R14.64] ;  /* 0x000000080e0f7981 */ /* 0x000f28000c1e1300 */
[----:B------:R-:W4:Y:S04]  /*1860*/  LDG.E.S8 R12, desc[UR8][R12.64] ;  /* 0x000000080c0c7981 */ /* 0x000f28000c1e1300 */
[----:B------:R-:W4:Y:S01]  /*1870*/  LDG.E.S8 R21, desc[UR8][R20.64] ;  /* 0x0000000814157981 */ /* 0x000f22000c1e1300 */
[----:B------:R-:W-:-:S05]  /*1880*/  VIADD R11, R11, 0x10 ;  /* 0x000000100b0b7836 */ /* 0x000fca0000000000 */
[----:B------:R-:W-:Y:S01]  /*1890*/  ISETP.NE.AND P0, PT, R11, RZ, PT ;  /* 0x000000ff0b00720c */ /* 0x000fe20003f05270 */
[----:B------:R-:W-:Y:S02]  /*18a0*/  VIADD R7, R7, 0x1000 ;  /* 0x0000100007077836 */ /* 0x000fe40000000000 */
[----:B------:R-:W-:Y:S01]  /*18b0*/  VIADD R2, R2, 0x1000 ;  /* 0x0000100002027836 */ /* 0x000fe20000000000 */
[----:B--2---:R-:W-:-:S04]  /*18c0*/  IADD3 R8, PT, PT, R10, R5, R8 ;  /* 0x000000050a087210 */ /* 0x004fc80007ffe008 */
[----:B---3--:R-:W-:-:S04]  /*18d0*/  IADD3 R6, PT, PT, R6, R8, R9 ;  /* 0x0000000806067210 */ /* 0x008fc80007ffe009 */
[----:B-----5:R-:W-:-:S04]  /*18e0*/  IADD3 R6, PT, PT, R23, R6, R22 ;  /* 0x0000000617067210 */ /* 0x020fc80007ffe016 */
[----:B------:R-:W-:-:S04]  /*18f0*/  IADD3 R6, PT, PT, R25, R6, R24 ;  /* 0x0000000619067210 */ /* 0x000fc80007ffe018 */
[----:B----4-:R-:W-:-:S04]  /*1900*/  IADD3 R6, PT, PT, R29, R6, R26 ;  /* 0x000000061d067210 */ /* 0x010fc80007ffe01a */
[----:B------:R-:W-:-:S04]  /*1910*/  IADD3 R6, PT, PT, R19, R6, R28 ;  /* 0x0000000613067210 */ /* 0x000fc80007ffe01c */
[----:B------:R-:W-:-:S04]  /*1920*/  IADD3 R6, PT, PT, R15, R6, R16 ;  /* 0x000000060f067210 */ /* 0x000fc80007ffe010 */
[----:B------:R-:W-:Y:S01]  /*1930*/  IADD3 R5, PT, PT, R21, R6, R12 ;  /* 0x0000000615057210 */ /* 0x000fe20007ffe00c */
[----:B------:R-:W-:Y:S06]  /*1940*/  @P0 BRA `(.L_x_228) ;  /* 0xfffffff800d00947 */ /* 0x000fec000383ffff */
[----:B------:R-:W-:Y:S05]  /*1950*/  BSYNC.RECONVERGENT B3 ;  /* 0x0000000000037941 */ /* 0x000fea0003800200 */
.L_x_227:
[----:B------:R-:W-:-:S07]  /*1960*/  VIADD R7, R7, 0xfffff800 ;  /* 0xfffff80007077836 */ /* 0x000fce0000000000 */
.L_x_226:
[----:B------:R-:W-:Y:S05]  /*1970*/  BSYNC.RECONVERGENT B2 ;  /* 0x0000000000027941 */ /* 0x000fea0003800200 */
.L_x_225:
[----:B------:R-:W-:-:S13]  /*1980*/  ISETP.NE.AND P0, PT, R4, RZ, PT ;  /* 0x000000ff0400720c */ /* 0x000fda0003f05270 */
[----:B------:R-:W-:Y:S05]  /*1990*/  @!P0 BRA `(.L_x_224) ;  /* 0x0000000400408947 */ /* 0x000fea0003800000 */
[----:B------:R-:W-:Y:S01]  /*19a0*/  ISETP.GE.U32.AND P1, PT, R4, 0x8, PT ;  /* 0x000000080400780c */ /* 0x000fe20003f26070 */
[----:B------:R-:W-:Y:S01]  /*19b0*/  BSSY.RECONVERGENT B2, `(.L_x_229) ;  /* 0x0000029000027945 */ /* 0x000fe20003800200 */
[----:B------:R-:W-:-:S04]  /*19c0*/  LOP3.LUT R20, R3, 0x7, RZ, 0xc0, !PT ;  /* 0x0000000703147812 */ /* 0x000fc800078ec0ff */
[----:B------:R-:W-:-:S07]  /*19d0*/  ISETP.NE.AND P0, PT, R20, RZ, PT ;  /* 0x000000ff1400720c */ /* 0x000fce0003f05270 */
[----:B------:R-:W-:Y:S06]  /*19e0*/  @!P1 BRA `(.L_x_230) ;  /* 0x0000000000949947 */ /* 0x000fec0003800000 */
[----:B------:R-:W-:-:S04]  /*19f0*/  VIADD R9, R7, UR6 ;  /* 0x0000000607097c36 */ /* 0x000fc80008000000 */
        /* <DEDUP_REMOVED lines=36> */
.L_x_230:
[----:B------:R-:W-:Y:S05]  /*1c40*/  BSYNC.RECONVERGENT B2 ;  /* 0x0000000000027941 */ /* 0x000fea0003800200 */
.L_x_229:
        /* <DEDUP_REMOVED lines=25> */
.L_x_232:
[----:B------:R-:W-:Y:S05]  /*1de0*/  BSYNC.RECONVERGENT B2 ;  /* 0x0000000000027941 */ /* 0x000fea0003800200 */
.L_x_231:
[----:B------:R-:W-:Y:S05]  /*1df0*/  @!P0 BRA `(.L_x_224) ;  /* 0x0000000000288947 */ /* 0x000fea0003800000 */
[----:B------:R-:W-:Y:S02]  /*1e00*/  VIADD R4, R7, UR6 ;  /* 0x0000000607047c36 */ /* 0x000fe40008000000 */
[----:B------:R-:W-:-:S07]  /*1e10*/  IMAD.MOV R6, RZ, RZ, -R6 ;  /* 0x000000ffff067224 */ /* 0x000fce00078e0a06 */
.L_x_233:
        /* <DEDUP_REMOVED lines=8> */
.L_x_224:
[----:B------:R-:W-:Y:S05]  /*1ea0*/  BSYNC.RECONVERGENT B1 ;  /* 0x0000000000017941 */ /* 0x000fea0003800200 */
.L_x_222:
        /* <DEDUP_REMOVED lines=42> */
.L_x_220:
[----:B------:R-:W-:Y:S05]  /*2150*/  BSYNC.RECONVERGENT B0 ;  /* 0x0000000000007941 */ /* 0x000fea0003800200 */
.L_x_205:
[----:B------:R-:W-:Y:S05]  /*2160*/  @P0 EXIT ;  /* 0x000000000000094d */ /* 0x000fea0003800000 */
[----:B-1----:R-:W1:Y:S01]  /*2170*/  LDC.64 R2, c[0x0][0x388] ;  /* 0x0000e200ff027b82 */ /* 0x002e620000000a00 */
[----:B------:R-:W0:Y:S02]  /*2180*/  LDCU UR4, c[0x0][0x398] ;  /* 0x00007300ff0477ac */ /* 0x000e240008000800 */
[----:B0-2---:R-:W-:-:S05]  /*2190*/  VIADD R9, R9, UR4 ;  /* 0x0000000409097c36 */ /* 0x005fca0008000000 */
[----:B-1----:R-:W-:Y:S01]  /*21a0*/  STG.E desc[UR8][R2.64], R9 ;  /* 0x0000000902007986 */ /* 0x002fe2000c101908 */
[----:B------:R-:W-:Y:S05]  /*21b0*/  EXIT ;  /* 0x000000000000794d */ /* 0x000fea0003800000 */
.L_x_234:
        /* <DEDUP_REMOVED lines=12> */
.L_x_277:


//--------------------- .text._ZN3cub18CUB_300001_SM_10006detail9transform16transform_kernelINS2_10policy_hubILb1EN4cuda3std3__45tupleIJN6thrust24THRUST_300001_SM_1000_NS6detail15normal_iteratorINSA_10device_ptrIcEEEESF_EEEE10policy1000El5scoreSF_JPcSK_EEEvT0_iT1_T2_DpNS2_10kernel_argIT3_EE --------------------------
	.section	.text._ZN3cub18CUB_300001_SM_10006detail9transform16transform_kernelINS2_10policy_hubILb1EN4cuda3std3__45tupleIJN6thrust24THRUST_300001_SM_1000_NS6detail15normal_iteratorINSA_10device_ptrIcEEEESF_EEEE10policy1000El5scoreSF_JPcSK_EEEvT0_iT1_T2_DpNS2_10kernel_argIT3_EE,"ax",@progbits
	.align	128
        .global         _ZN3cub18CUB_300001_SM_10006detail9transform16transform_kernelINS2_10policy_hubILb1EN4cuda3std3__45tupleIJN6thrust24THRUST_300001_SM_1000_NS6detail15normal_iteratorINSA_10device_ptrIcEEEESF_EEEE10policy1000El5scoreSF_JPcSK_EEEvT0_iT1_T2_DpNS2_10kernel_argIT3_EE
        .type           _ZN3cub18CUB_300001_SM_10006detail9transform16transform_kernelINS2_10policy_hubILb1EN4cuda3std3__45tupleIJN6thrust24THRUST_300001_SM_1000_NS6detail15normal_iteratorINSA_10device_ptrIcEEEESF_EEEE10policy1000El5scoreSF_JPcSK_EEEvT0_iT1_T2_DpNS2_10kernel_argIT3_EE,@function
        .size           _ZN3cub18CUB_300001_SM_10006detail9transform16transform_kernelINS2_10policy_hubILb1EN4cuda3std3__45tupleIJN6thrust24THRUST_300001_SM_1000_NS6detail15normal_iteratorINSA_10device_ptrIcEEEESF_EEEE10policy1000El5scoreSF_JPcSK_EEEvT0_iT1_T2_DpNS2_10kernel_argIT3_EE,(.L_x_278 - _ZN3cub18CUB_300001_SM_10006detail9transform16transform_kernelINS2_10policy_hubILb1EN4cuda3std3__45tupleIJN6thrust24THRUST_300001_SM_1000_NS6detail15normal_iteratorINSA_10device_ptrIcEEEESF_EEEE10policy1000El5scoreSF_JPcSK_EEEvT0_iT1_T2_DpNS2_10kernel_argIT3_EE)
        .other          _ZN3cub18CUB_300001_SM_10006detail9transform16transform_kernelINS2_10policy_hubILb1EN4cuda3std3__45tupleIJN6thrust24THRUST_300001_SM_1000_NS6detail15normal_iteratorINSA_10device_ptrIcEEEESF_EEEE10policy1000El5scoreSF_JPcSK_EEEvT0_iT1_T2_DpNS2_10kernel_argIT3_EE,@"STO_CUDA_ENTRY STV_DEFAULT"
_ZN3cub18CUB_300001_SM_10006detail9transform16transform_kernelINS2_10policy_hubILb1EN4cuda3std3__45tupleIJN6thrust24THRUST_300001_SM_1000_NS6detail15normal_iteratorINSA_10device_ptrIcEEEESF_EEEE10policy1000El5scoreSF_JPcSK_EEEvT0_iT1_T2_DpNS2_10kernel_argIT3_EE:
.text._ZN3cub18CUB_300001_SM_10006detail9transform16transform_kernelINS2_10policy_hubILb1EN4cuda3std3__45tupleIJN6thrust24THRUST_300001_SM_1000_NS6detail15normal_iteratorINSA_10device_ptrIcEEEESF_EEEE10policy1000El5scoreSF_JPcSK_EEEvT0_iT1_T2_DpNS2_10kernel_argIT3_EE:
[----:B------:R-:W-:Y:S01]  /*0000*/  LDC R1, c[0x0][0x37c] ;  /* 0x0000df00ff017b82 */ /* 0x000fe20000000800 */
[----:B------:R-:W0:Y:S07]  /*0010*/  LDCU UR18, c[0x0][0x388] ;  /* 0x00007100ff1277ac */ /* 0x000e2e0008000800 */
[----:B------:R-:W1:Y:S01]  /*0020*/  S2UR UR6, SR_CTAID.X ;  /* 0x00000000000679c3 */ /* 0x000e620000002500 */
[----:B------:R-:W2:Y:S01]  /*0030*/  S2R R0, SR_TID.X ;  /* 0x0000000000007919 */ /* 0x000ea20000002100 */
[----:B------:R-:W-:Y:S01]  /*0040*/  BSSY.RECONVERGENT B0, `(.L_x_235) ;  /* 0x000002b000007945 */ /* 0x000fe20003800200 */
[----:B------:R-:W3:Y:S01]  /*0050*/  LDCU.64 UR8, c[0x0][0x380] ;  /* 0x00007000ff0877ac */ /* 0x000ee20008000a00 */
[----:B0-----:R-:W-:-:S04]  /*0060*/  USHF.L.U32 UR10, UR18, 0x7, URZ ;  /* 0x00000007120a7899 */ /* 0x001fc800080006ff */
[----:B------:R-:W-:Y:S02]  /*0070*/  USHF.R.S32.HI UR11, URZ, 0x1f, UR10 ;  /* 0x0000001fff0b7899 */ /* 0x000fe4000801140a */
[----:B-1----:R-:W-:Y:S02]  /*0080*/  UIMAD.WIDE.U32 UR4, UR10, UR6, URZ ;  /* 0x000000060a0472a5 */ /* 0x002fe4000f8e00ff */
[----:B------:R-:W-:Y:S02]  /*0090*/  UIMAD UR6, UR11, UR6, URZ ;  /* 0x000000060b0672a4 */ /* 0x000fe4000f8e02ff */
[----:B---3--:R-:W-:Y:S02]  /*00a0*/  UIADD3 UR8, UP1, UPT, -UR4, UR8, URZ ;  /* 0x0000000804087290 */ /* 0x008fe4000ff3e1ff */
[----:B------:R-:W-:Y:S02]  /*00b0*/  UIADD3 UR7, UPT, UPT, UR5, UR6, URZ ;  /* 0x0000000605077290 */ /* 0x000fe4000fffe0ff */
[----:B------:R-:W-:Y:S01]  /*00c0*/  UISETP.LT.U32.AND UP0, UPT, UR8, UR10, UPT ;  /* 0x0000000a0800728c */ /* 0x000fe2000bf01070 */
[----:B--2---:R-:W-:Y:S01]  /*00d0*/  IMAD.SHL.U32 R4, R0, 0x80, RZ ;  /* 0x0000008000047824 */ /* 0x004fe200078e00ff */
[----:B------:R-:W-:Y:S01]  /*00e0*/  UIADD3.X UR5, UPT, UPT, ~UR7, UR9, URZ, UP1, !UPT ;  /* 0x0000000907057290 */ /* 0x000fe20008ffe5ff */
[----:B------:R-:W-:-:S03]  /*00f0*/  UMOV UR6, UR4 ;  /* 0x0000000400067c82 */ /* 0x000fc60008000000 */
[----:B------:R-:W-:-:S04]  /*0100*/  UISETP.LT.AND.EX UP0, UPT, UR5, UR11, UPT, UP0 ;  /* 0x0000000b0500728c */ /* 0x000fc8000bf01300 */
[----:B------:R-:W-:-:S06]  /*0110*/  USEL UR8, UR8, UR10, UP0 ;  /* 0x0000000a08087287 */ /* 0x000fcc0008000000 */
[----:B------:R-:W-:-:S13]  /*0120*/  ISETP.GE.AND P0, PT, R4, UR8, PT ;  /* 0x0000000804007c0c */ /* 0x000fda000bf06270 */
[----:B------:R-:W-:Y:S05]  /*0130*/  @P0 BRA `(.L_x_236) ;  /* 0x00000000006c0947 */ /* 0x000fea0003800000 */
[----:B------:R-:W0:Y:S01]  /*0140*/  LDCU.64 UR4, c[0x0][0x398] ;  /* 0x00007300ff0477ac */ /* 0x000e220008000a00 */
[----:B------:R-:W-:Y:S01]  /*0150*/  BSSY.RECONVERGENT B1, `(.L_x_237) ;  /* 0x000000d000017945 */ /* 0x000fe20003800200 */
[----:B------:R-:W-:Y:S01]  /*0160*/  IMAD.MOV.U32 R5, RZ, RZ, R4 ;  /* 0x000000ffff057224 */ /* 0x000fe200078e0004 */
[----:B0-----:R-:W-:-:S04]  /*0170*/  UIADD3 UR4, UP0, UPT, UR6, UR4, URZ ;  /* 0x0000000406047290 */ /* 0x001fc8000ff1e0ff */
[----:B------:R-:W-:Y:S02]  /*0180*/  UIADD3.X UR5, UPT, UPT, UR7, UR5, URZ, UP0, !UPT ;  /* 0x0000000507057290 */ /* 0x000fe400087fe4ff */
[----:B------:R-:W-:-:S04]  /*0190*/  IMAD.U32 R2, RZ, RZ, UR4 ;  /* 0x00000004ff027e24 */ /* 0x000fc8000f8e00ff */
[----:B------:R-:W-:Y:S02]  /*01a0*/  IMAD.U32 R3, RZ, RZ, UR5 ;  /* 0x00000005ff037e24 */ /* 0x000fe4000f8e00ff */
[----:B------:R-:W-:-:S07]  /*01b0*/  IMAD.WIDE.U32 R2, R0, 0x80, R2 ;  /* 0x0000008000027825 */ /* 0x000fce00078e0002 */
.L_x_238:
[----:B------:R-:W-:Y:S01]  /*01c0*/  VIADD R5, R5, 0x4000 ;  /* 0x0000400005057836 */ /* 0x000fe20000000000 */
[----:B------:R0:W-:Y:S04]  /*01d0*/  CCTL.E.PF2 [R2] ;  /* 0x000000000200798f */ /* 0x0001e80000800100 */
[----:B------:R-:W-:Y:S02]  /*01e0*/  ISETP.GE.AND P0, PT, R5, UR8, PT ;  /* 0x0000000805007c0c */ /* 0x000fe4000bf06270 */
[----:B0-----:R-:W-:-:S05]  /*01f0*/  IADD3 R2, P1, PT, R2, 0x4000, RZ ;  /* 0x0000400002027810 */ /* 0x001fca0007f3e0ff */
[----:B------:R-:W-:-:S06]  /*0200*/  IMAD.X R3, RZ, RZ, R3, P1 ;  /* 0x000000ffff037224 */ /* 0x000fcc00008e0603 */
[----:B------:R-:W-:Y:S05]  /*0210*/  @!P0 BRA `(.L_x_238) ;  /* 0xfffffffc00e88947 */ /* 0x000fea000383ffff */
[----:B------:R-:W-:Y:S05]  /*0220*/  BSYNC.RECONVERGENT B1 ;  /* 0x0000000000017941 */ /* 0x000fea0003800200 */
.L_x_237:
[----:B------:R-:W0:Y:S02]  /*0230*/  LDCU.64 UR4, c[0x0][0x3a8] ;  /* 0x00007500ff0477ac */ /* 0x000e240008000a00 */
[----:B0-----:R-:W-:-:S04]  /*0240*/  UIADD3 UR4, UP0, UPT, UR6, UR4, URZ ;  /* 0x0000000406047290 */ /* 0x001fc8000ff1e0ff */
[----:B------:R-:W-:Y:S02]  /*0250*/  UIADD3.X UR5, UPT, UPT, UR7, UR5, URZ, UP0, !UPT ;  /* 0x0000000507057290 */ /* 0x000fe400087fe4ff */
[----:B------:R-:W-:-:S04]  /*0260*/  IMAD.U32 R2, RZ, RZ, UR4 ;  /* 0x00000004ff027e24 */ /* 0x000fc8000f8e00ff */
[----:B------:R-:W-:Y:S02]  /*0270*/  IMAD.U32 R3, RZ, RZ, UR5 ;  /* 0x00000005ff037e24 */ /* 0x000fe4000f8e00ff */
[----:B------:R-:W-:-:S07]  /*0280*/  IMAD.WIDE.U32 R2, R0, 0x80, R2 ;  /* 0x0000008000027825 */ /* 0x000fce00078e0002 */
.L_x_239:
[----:B------:R-:W-:Y:S01]  /*0290*/  VIADD R4, R4, 0x4000 ;  /* 0x0000400004047836 */ /* 0x000fe20000000000 */
[----:B------:R0:W-:Y:S04]  /*02a0*/  CCTL.E.PF2 [R2] ;  /* 0x000000000200798f */ /* 0x0001e80000800100 */
[----:B------:R-:W-:Y:S02]  /*02b0*/  ISETP.GE.AND P0, PT, R4, UR8, PT ;  /* 0x0000000804007c0c */ /* 0x000fe4000bf06270 */
[----:B0-----:R-:W-:-:S05]  /*02c0*/  IADD3 R2, P1, PT, R2, 0x4000, RZ ;  /* 0x0000400002027810 */ /* 0x001fca0007f3e0ff */
[----:B------:R-:W-:-:S06]  /*02d0*/  IMAD.X R3, RZ, RZ, R3, P1 ;  /* 0x000000ffff037224 */ /* 0x000fcc00008e0603 */
[----:B------:R-:W-:Y:S05]  /*02e0*/  @!P0 BRA `(.L_x_239) ;  /* 0xfffffffc00e88947 */ /* 0x000fea000383ffff */
.L_x_236:
[----:B------:R-:W-:Y:S05]  /*02f0*/  BSYNC.RECONVERGENT B0 ;  /* 0x0000000000007941 */ /* 0x000fea0003800200 */
.L_x_235:
[----:B------:R-:W0:Y:S01]  /*0300*/  LDCU.128 UR12, c[0x0][0x390] ;  /* 0x00007200ff0c77ac */ /* 0x000e220008000c00 */
[----:B------:R-:W1:Y:S01]  /*0310*/  LDCU.64 UR24, c[0x0][0x3a8] ;  /* 0x00007500ff1877ac */ /* 0x000e620008000a00 */
[----:B------:R-:W2:Y:S01]  /*0320*/  LDCU.64 UR16, c[0x0][0x358] ;  /* 0x00006b00ff1077ac */ /* 0x000ea20008000a00 */
[----:B0-----:R-:W-:Y:S02]  /*0330*/  UIADD3 UR11, UP0, UPT, UR6, UR12, URZ ;  /* 0x0000000c060b7290 */ /* 0x001fe4000ff1e0ff */
[----:B------:R-:W-:Y:S02]  /*0340*/  UIADD3 UR21, UP1, UPT, UR6, UR14, URZ ;  /* 0x0000000e06157290 */ /* 0x000fe4000ff3e0ff */
[----:B------:R-:W-:Y:S02]  /*0350*/  UIADD3.X UR19, UPT, UPT, UR7, UR13, URZ, UP0, !UPT ;  /* 0x0000000d07137290 */ /* 0x000fe400087fe4ff */
[----:B------:R-:W-:Y:S02]  /*0360*/  UISETP.NE.AND UP0, UPT, UR10, UR8, UPT ;  /* 0x000000080a00728c */ /* 0x000fe4000bf05270 */
[----:B-1----:R-:W-:-:S02]  /*0370*/  UIADD3 UR23, UP2, UPT, UR6, UR24, URZ ;  /* 0x0000001806177290 */ /* 0x002fc4000ff5e0ff */
[----:B------:R-:W-:Y:S02]  /*0380*/  UIADD3.X UR22, UPT, UPT, UR7, UR15, URZ, UP1, !UPT ;  /* 0x0000000f07167290 */ /* 0x000fe40008ffe4ff */
[----:B------:R-:W-:-:S03]  /*0390*/  UIADD3.X UR26, UPT, UPT, UR7, UR25, URZ, UP2, !UPT ;  /* 0x00000019071a7290 */ /* 0x000fc600097fe4ff */
[----:B--2---:R-:W-:Y:S09]  /*03a0*/  BRA.U !UP0, `(.L_x_240) ;  /* 0x0000001108947547 */ /* 0x004ff2000b800000 */
[----:B------:R-:W-:-:S06]  /*03b0*/  UISETP.GE.AND UP0, UPT, UR18, 0x1, UPT ;  /* 0x000000011200788c */ /* 0x000fcc000bf06270 */
[----:B------:R-:W-:-:S13]  /*03c0*/  PLOP3.LUT P0, PT, PT, PT, UP0, 0x80, 0x8 ;  /* 0x000000000008781c */ /* 0x000fda0003f0f008 */
[----:B------:R-:W-:Y:S05]  /*03d0*/  @!P0 EXIT ;  /* 0x000000000000894d */ /* 0x000fea0003800000 */
[----:B------:R-:W-:Y:S01]  /*03e0*/  UISETP.GE.U32.AND UP0, UPT, UR18, 0x8, UPT ;  /* 0x000000081200788c */ /* 0x000fe2000bf06070 */
[----:B------:R-:W-:Y:S01]  /*03f0*/  IMAD.MOV.U32 R3, RZ, RZ, RZ ;  /* 0x000000ffff037224 */ /* 0x000fe200078e00ff */
[----:B------:R-:W-:-:S07]  /*0400*/  ULOP3.LUT UR4, UR18, 0x7, URZ, 0xc0, !UPT ;  /* 0x0000000712047892 */ /* 0x000fce000f8ec0ff */
[----:B------:R-:W-:Y:S05]  /*0410*/  BRA.U !UP0, `(.L_x_241) ;  /* 0x0000000908907547 */ /* 0x000fea000b800000 */
[----:B------:R-:W-:-:S13]  /*0420*/  ISETP.GE.AND P1, PT, R0, UR8, PT ;  /* 0x0000000800007c0c */ /* 0x000fda000bf26270 */
[C---:B------:R-:W-:Y:S02]  /*0430*/  @!P1 IADD3 R8, P2, PT, R0.reuse, UR23, RZ ;  /* 0x0000001700089c10 */ /* 0x040fe4000ff5e0ff */
[----:B------:R-:W-:-:S03]  /*0440*/  @!P1 IADD3 R2, P0, PT, R0, UR21, RZ ;  /* 0x0000001500029c10 */ /* 0x000fc6000ff1e0ff */
[----:B------:R-:W-:Y:S02]  /*0450*/  @!P1 IMAD.X R9, RZ, RZ, UR26, P2 ;  /* 0x0000001aff099e24 */ /* 0x000fe400090e06ff */
[----:B------:R-:W-:-:S04]  /*0460*/  @!P1 IMAD.X R3, RZ, RZ, UR22, P0 ;  /* 0x00000016ff039e24 */ /* 0x000fc800080e06ff */
[----:B------:R-:W2:Y:S04]  /*0470*/  @!P1 LDG.E.U8 R9, desc[UR16][R8.64] ;  /* 0x0000001008099981 */ /* 0x000ea8000c1e1100 */
[----:B------:R-:W2:Y:S01]  /*0480*/  @!P1 LDG.E.U8 R2, desc[UR16][R2.64] ;  /* 0x0000001002029981 */ /* 0x000ea2000c1e1100 */
[C---:B------:R-:W-:Y:S01]  /*0490*/  VIADD R12, R0.reuse, 0x80 ;  /* 0x00000080000c7836 */ /* 0x040fe20000000000 */
[----:B------:R-:W-:Y:S01]  /*04a0*/  @!P1 IADD3 R10, P3, PT, R0, UR11, RZ ;  /* 0x0000000b000a9c10 */ /* 0x000fe2000ff7e0ff */
[----:B------:R-:W-:-:S03]  /*04b0*/  @!P1 IMAD.MOV.U32 R5, RZ, RZ, 0x2 ;  /* 0x00000002ff059424 */ /* 0x000fc600078e00ff */
[C---:B------:R-:W-:Y:S02]  /*04c0*/  ISETP.GE.AND P0, PT, R12.reuse, UR8, PT ;  /* 0x000000080c007c0c */ /* 0x040fe4000bf06270 */
[----:B------:R-:W-:Y:S02]  /*04d0*/  SHF.R.S32.HI R13, RZ, 0x1f, R12 ;  /* 0x0000001fff0d7819 */ /* 0x000fe4000001140c */
[C---:B------:R-:W-:Y:S02]  /*04e0*/  IADD3 R6, P4, PT, R12.reuse, UR21, RZ ;  /* 0x000000150c067c10 */ /* 0x040fe4000ff9e0ff */
[----:B------:R-:W-:Y:S01]  /*04f0*/  IADD3 R4, P5, PT, R12, UR23, RZ ;  /* 0x000000170c047c10 */ /* 0x000fe2000ffbe0ff */
[----:B------:R-:W-:Y:S01]  /*0500*/  @!P1 IMAD.X R11, RZ, RZ, UR19, P3 ;  /* 0x00000013ff0b9e24 */ /* 0x000fe200098e06ff */
[----:B------:R-:W-:Y:S02]  /*0510*/  IADD3.X R7, PT, PT, R13, UR22, RZ, P4, !PT ;  /* 0x000000160d077c10 */ /* 0x000fe4000a7fe4ff */
[----:B--2---:R-:W-:-:S04]  /*0520*/  @!P1 ISETP.NE.AND P2, PT, R2, R9, PT ;  /* 0x000000090200920c */ /* 0x004fc80003f45270 */
[----:B------:R-:W-:Y:S02]  /*0530*/  @!P1 SEL R3, R5, 0xffff, !P2 ;  /* 0x0000ffff05039807 */ /* 0x000fe40005000000 */
[----:B------:R-:W-:-:S03]  /*0540*/  IADD3.X R5, PT, PT, R13, UR26, RZ, P5, !PT ;  /* 0x0000001a0d057c10 */ /* 0x000fc6000affe4ff */
[----:B------:R0:W-:Y:S04]  /*0550*/  @!P1 STG.E.U8 desc[UR16][R10.64], R3 ;  /* 0x000000030a009986 */ /* 0x0001e8000c101110 */
[----:B------:R-:W2:Y:S04]  /*0560*/  @!P0 LDG.E.U8 R2, desc[UR16][R6.64] ;  /* 0x0000001006028981 */ /* 0x000ea8000c1e1100 */
[----:B------:R-:W2:Y:S01]  /*0570*/  @!P0 LDG.E.U8 R9, desc[UR16][R4.64] ;  /* 0x0000001004098981 */ /* 0x000ea2000c1e1100 */
[----:B------:R-:W-:-:S05]  /*0580*/  VIADD R8, R0, 0x100 ;  /* 0x0000010000087836 */ /* 0x000fca0000000000 */
[----:B------:R-:W-:Y:S02]  /*0590*/  ISETP.GE.AND P2, PT, R8, UR8, PT ;  /* 0x0000000808007c0c */ /* 0x000fe4000bf46270 */
[----:B------:R-:W-:Y:S02]  /*05a0*/  IADD3 R8, P3, PT, R12, UR11, RZ ;  /* 0x0000000b0c087c10 */ /* 0x000fe4000ff7e0ff */
[----:B--2---:R-:W-:Y:S01]  /*05b0*/  @!P0 ISETP.NE.AND P1, PT, R2, R9, PT ;  /* 0x000000090200820c */ /* 0x004fe20003f25270 */
[----:B------:R-:W-:Y:S01]  /*05c0*/  @!P0 IMAD.MOV.U32 R2, RZ, RZ, 0x2 ;  /* 0x00000002ff028424 */ /* 0x000fe200078e00ff */
[----:B------:R-:W-:-:S04]  /*05d0*/  IADD3.X R9, PT, PT, R13, UR19, RZ, P3, !PT ;  /* 0x000000130d097c10 */ /* 0x000fc80009ffe4ff */
[----:B------:R-:W-:-:S05]  /*05e0*/  @!P0 SEL R13, R2, 0xffff, !P1 ;  /* 0x0000ffff020d8807 */ /* 0x000fca0004800000 */
[----:B------:R1:W-:Y:S04]  /*05f0*/  @!P0 STG.E.U8 desc[UR16][R8.64], R13 ;  /* 0x0000000d08008986 */ /* 0x0003e8000c101110 */
[----:B------:R-:W2:Y:S04]  /*0600*/  @!P2 LDG.E.U8 R2, desc[UR16][R6.64+0x80] ;  /* 0x000080100602a981 */ /* 0x000ea8000c1e1100 */
[----:B0-----:R-:W2:Y:S01]  /*0610*/  @!P2 LDG.E.U8 R3, desc[UR16][R4.64+0x80] ;  /* 0x000080100403a981 */ /* 0x001ea2000c1e1100 */
[----:B------:R-:W-:-:S05]  /*0620*/  VIADD R10, R0, 0x180 ;  /* 0x00000180000a7836 */ /* 0x000fca0000000000 */
[----:B------:R-:W-:Y:S01]  /*0630*/  ISETP.GE.AND P1, PT, R10, UR8, PT ;  /* 0x000000080a007c0c */ /* 0x000fe2000bf26270 */
[----:B------:R-:W-:Y:S01]  /*0640*/  @!P2 IMAD.MOV.U32 R10, RZ, RZ, 0x2 ;  /* 0x00000002ff0aa424 */ /* 0x000fe200078e00ff */
[----:B--2---:R-:W-:-:S04]  /*0650*/  @!P2 ISETP.NE.AND P0, PT, R2, R3, PT ;  /* 0x000000030200a20c */ /* 0x004fc80003f05270 */
[----:B------:R-:W-:-:S05]  /*0660*/  @!P2 SEL R3, R10, 0xffff, !P0 ;  /* 0x0000ffff0a03a807 */ /* 0x000fca0004000000 */
[----:B------:R0:W-:Y:S04]  /*0670*/  @!P2 STG.E.U8 desc[UR16][R8.64+0x80], R3 ;  /* 0x000080030800a986 */ /* 0x0001e8000c101110 */
[----:B------:R-:W2:Y:S04]  /*0680*/  @!P1 LDG.E.U8 R2, desc[UR16][R6.64+0x100] ;  /* 0x0001001006029981 */ /* 0x000ea8000c1e1100 */
[----:B------:R-:W2:Y:S01]  /*0690*/  @!P1 LDG.E.U8 R11, desc[UR16][R4.64+0x100] ;  /* 0x00010010040b9981 */ /* 0x000ea2000c1e1100 */
[----:B------:R-:W-:-:S05]  /*06a0*/  VIADD R10, R0, 0x200 ;  /* 0x00000200000a7836 */ /* 0x000fca0000000000 */
[----:B------:R-:W-:Y:S01]  /*06b0*/  ISETP.GE.AND P2, PT, R10, UR8, PT ;  /* 0x000000080a007c0c */ /* 0x000fe2000bf46270 */
[----:B------:R-:W-:Y:S01]  /*06c0*/  @!P1 IMAD.MOV.U32 R10, RZ, RZ, 0x2 ;  /* 0x00000002ff0a9424 */ /* 0x000fe200078e00ff */
[----:B--2---:R-:W-:-:S04]  /*06d0*/  @!P1 ISETP.NE.AND P0, PT, R2, R11, PT ;  /* 0x0000000b0200920c */ /* 0x004fc80003f05270 */
[----:B------:R-:W-:-:S05]  /*06e0*/  @!P1 SEL R11, R10, 0xffff, !P0 ;  /* 0x0000ffff0a0b9807 */ /* 0x000fca0004000000 */
[----:B------:R2:W-:Y:S04]  /*06f0*/  @!P1 STG.E.U8 desc[UR16][R8.64+0x100], R11 ;  /* 0x0001000b08009986 */ /* 0x0005e8000c101110 */
[----:B------:R-:W3:Y:S04]  /*0700*/  @!P2 LDG.E.U8 R2, desc[UR16][R6.64+0x180] ;  /* 0x000180100602a981 */ /* 0x000ee8000c1e1100 */
[----:B-1----:R-:W3:Y:S01]  /*0710*/  @!P2 LDG.E.U8 R13, desc[UR16][R4.64+0x180] ;  /* 0x00018010040da981 */ /* 0x002ee2000c1e1100 */
[----:B0-----:R-:W-:-:S05]  /*0720*/  VIADD R3, R0, 0x280 ;  /* 0x0000028000037836 */ /* 0x001fca0000000000 */
[----:B------:R-:W-:Y:S01]  /*0730*/  ISETP.GE.AND P1, PT, R3, UR8, PT ;  /* 0x0000000803007c0c */ /* 0x000fe2000bf26270 */
[----:B------:R-:W-:Y:S01]  /*0740*/  @!P2 IMAD.MOV.U32 R3, RZ, RZ, 0x2 ;  /* 0x00000002ff03a424 */ /* 0x000fe200078e00ff */
[----:B---3--:R-:W-:-:S04]  /*0750*/  @!P2 ISETP.NE.AND P0, PT, R2, R13, PT ;  /* 0x0000000d0200a20c */ /* 0x008fc80003f05270 */
[----:B------:R-:W-:-:S05]  /*0760*/  @!P2 SEL R3, R3, 0xffff, !P0 ;  /* 0x0000ffff0303a807 */ /* 0x000fca0004000000 */
[----:B------:R0:W-:Y:S04]  /*0770*/  @!P2 STG.E.U8 desc[UR16][R8.64+0x180], R3 ;  /* 0x000180030800a986 */ /* 0x0001e8000c101110 */
[----:B------:R-:W3:Y:S04]  /*0780*/  @!P1 LDG.E.U8 R2, desc[UR16][R6.64+0x200] ;  /* 0x0002001006029981 */ /* 0x000ee8000c1e1100 */
[----:B------:R-:W3:Y:S01]  /*0790*/  @!P1 LDG.E.U8 R13, desc[UR16][R4.64+0x200] ;  /* 0x00020010040d9981 */ /* 0x000ee2000c1e1100 */
[----:B------:R-:W-:Y:S02]  /*07a0*/  VIADD R10, R0, 0x300 ;  /* 0x00000300000a7836 */ /* 0x000fe40000000000 */
[----:B--2---:R-:W-:-:S03]  /*07b0*/  @!P1 IMAD.MOV.U32 R11, RZ, RZ, 0x2 ;  /* 0x00000002ff0b9424 */ /* 0x004fc600078e00ff */
[----:B------:R-:W-:Y:S02]  /*07c0*/  ISETP.GE.AND P2, PT, R10, UR8, PT ;  /* 0x000000080a007c0c */ /* 0x000fe4000bf46270 */
[----:B---3--:R-:W-:-:S04]  /*07d0*/  @!P1 ISETP.NE.AND P0, PT, R2, R13, PT ;  /* 0x0000000d0200920c */ /* 0x008fc80003f05270 */
[----:B------:R-:W-:-:S05]  /*07e0*/  @!P1 SEL R11, R11, 0xffff, !P0 ;  /* 0x0000ffff0b0b9807 */ /* 0x000fca0004000000 */
[----:B------:R1:W-:Y:S04]  /*07f0*/  @!P1 STG.E.U8 desc[UR16][R8.64+0x200], R11 ;  /* 0x0002000b08009986 */ /* 0x0003e8000c101110 */
[----:B------:R-:W2:Y:S04]  /*0800*/  @!P2 LDG.E.U8 R2, desc[UR16][R6.64+0x280] ;  /* 0x000280100602a981 */ /* 0x000ea8000c1e1100 */
[----:B------:R-:W2:Y:S01]  /*0810*/  @!P2 LDG.E.U8 R13, desc[UR16][R4.64+0x280] ;  /* 0x00028010040da981 */ /* 0x000ea2000c1e1100 */
[----:B0-----:R-:W-:-:S05]  /*0820*/  VIADD R3, R0, 0x380 ;  /* 0x0000038000037836 */ /* 0x001fca0000000000 */
[----:B------:R-:W-:Y:S01]  /*0830*/  ISETP.GE.AND P1, PT, R3, UR8, PT ;  /* 0x0000000803007c0c */ /* 0x000fe2000bf26270 */
[----:B------:R-:W-:Y:S01]  /*0840*/  @!P2 IMAD.MOV.U32 R3, RZ, RZ, 0x2 ;  /* 0x00000002ff03a424 */ /* 0x000fe200078e00ff */
[----:B--2---:R-:W-:-:S04]  /*0850*/  @!P2 ISETP.NE.AND P0, PT, R2, R13, PT ;  /* 0x0000000d0200a20c */ /* 0x004fc80003f05270 */
[----:B------:R-:W-:-:S05]  /*0860*/  @!P2 SEL R13, R3, 0xffff, !P0 ;  /* 0x0000ffff030da807 */ /* 0x000fca0004000000 */
[----:B------:R0:W-:Y:S04]  /*0870*/  @!P2 STG.E.U8 desc[UR16][R8.64+0x280], R13 ;  /* 0x0002800d0800a986 */ /* 0x0001e8000c101110 */
[----:B------:R-:W2:Y:S04]  /*0880*/  @!P1 LDG.E.U8 R2, desc[UR16][R6.64+0x300] ;  /* 0x0003001006029981 */ /* 0x000ea8000c1e1100 */
[----:B------:R-:W2:Y:S01]  /*0890*/  @!P1 LDG.E.U8 R3, desc[UR16][R4.64+0x300] ;  /* 0x0003001004039981 */ /* 0x000ea2000c1e1100 */
[----:B-1----:R-:W-:Y:S01]  /*08a0*/  @!P1 IMAD.MOV.U32 R11, RZ, RZ, 0x2 ;  /* 0x00000002ff0b9424 */ /* 0x002fe200078e00ff */
[----:B------:R-:W-:Y:S01]  /*08b0*/  ULOP3.LUT UR5, UR18, 0x7ffffff8, URZ, 0xc0, !UPT ;  /* 0x7ffffff812057892 */ /* 0x000fe2000f8ec0ff */
[----:B--2---:R-:W-:-:S04]  /*08c0*/  @!P1 ISETP.NE.AND P0, PT, R2, R3, PT ;  /* 0x000000030200920c */ /* 0x004fc80003f05270 */
[----:B------:R-:W-:Y:S01]  /*08d0*/  @!P1 SEL R11, R11, 0xffff, !P0 ;  /* 0x0000ffff0b0b9807 */ /* 0x000fe20004000000 */
[----:B------:R-:W-:-:S04]  /*08e0*/  IMAD.U32 R3, RZ, RZ, UR5 ;  /* 0x00000005ff037e24 */ /* 0x000fc8000f8e00ff */
[----:B------:R0:W-:Y:S01]  /*08f0*/  @!P1 STG.E.U8 desc[UR16][R8.64+0x300], R11 ;  /* 0x0003000b08009986 */ /* 0x0001e2000c101110 */
[----:B------:R-:W-:-:S13]  /*0900*/  ISETP.NE.AND P0, PT, R3, 0x8, PT ;  /* 0x000000080300780c */ /* 0x000fda0003f05270 */
[----:B0-----:R-:W-:Y:S05]  /*0910*/  @!P0 BRA `(.L_x_241) ;  /* 0x0000000400508947 */ /* 0x001fea0003800000 */
[----:B------:R-:W-:-:S07]  /*0920*/  IMAD.MOV.U32 R2, RZ, RZ, 0x8 ;  /* 0x00000008ff027424 */ /* 0x000fce00078e00ff */
.L_x_244:
[----:B------:R-:W-:-:S05]  /*0930*/  IMAD R10, R2, 0x80, R0 ;  /* 0x00000080020a7824 */ /* 0x000fca00078e0200 */
[----:B------:R-:W-:-:S13]  /*0940*/  ISETP.GE.AND P1, PT, R10, UR8, PT ;  /* 0x000000080a007c0c */ /* 0x000fda000bf26270 */
[C---:B------:R-:W-:Y:S02]  /*0950*/  @!P1 IADD3 R12, P2, PT, R10.reuse, UR23, RZ ;  /* 0x000000170a0c9c10 */ /* 0x040fe4000ff5e0ff */
[----:B0-----:R-:W-:-:S03]  /*0960*/  @!P1 IADD3 R4, P0, PT, R10, UR21, RZ ;  /* 0x000000150a049c10 */ /* 0x001fc6000ff1e0ff */
        /* <DEDUP_REMOVED lines=12> */
[C---:B------:R-:W-:Y:S02]  /*0a30*/  IADD3.X R9, PT, PT, R16.reuse, UR22, RZ, P4, !PT ;  /* 0x0000001610097c10 */ /* 0x040fe4000a7fe4ff */
[----:B------:R-:W-:-:S02]  /*0a40*/  IADD3.X R7, PT, PT, R16, UR26, RZ, P5, !PT ;  /* 0x0000001a10077c10 */ /* 0x000fc4000affe4ff */
[----:B--2---:R-:W-:-:S04]  /*0a50*/  @!P1 ISETP.NE.AND P2, PT, R4, R13, PT ;  /* 0x0000000d0400920c */ /* 0x004fc80003f45270 */
[----:B------:R-:W-:-:S05]  /*0a60*/  @!P1 SEL R19, R19, 0xffff, !P2 ;  /* 0x0000ffff13139807 */ /* 0x000fca0005000000 */
[----:B------:R0:W-:Y:S04]  /*0a70*/  @!P1 STG.E.U8 desc[UR16][R14.64], R19 ;  /* 0x000000130e009986 */ /* 0x0001e8000c101110 */
[----:B------:R-:W2:Y:S04]  /*0a80*/  @!P0 LDG.E.U8 R5, desc[UR16][R8.64] ;  /* 0x0000001008058981 */ /* 0x000ea8000c1e1100 */
[----:B------:R-:W2:Y:S01]  /*0a90*/  @!P0 LDG.E.U8 R12, desc[UR16][R6.64] ;  /* 0x00000010060c8981 */ /* 0x000ea2000c1e1100 */
[----:B------:R-:W-:Y:S02]  /*0aa0*/  VIADD R4, R10, 0x100 ;  /* 0x000001000a047836 */ /* 0x000fe40000000000 */
[----:B------:R-:W-:-:S03]  /*0ab0*/  @!P0 IMAD.MOV.U32 R17, RZ, RZ, 0x2 ;  /* 0x00000002ff118424 */ /* 0x000fc600078e00ff */
[----:B------:R-:W-:Y:S02]  /*0ac0*/  ISETP.GE.AND P2, PT, R4, UR8, PT ;  /* 0x0000000804007c0c */ /* 0x000fe4000bf46270 */
[----:B------:R-:W-:Y:S02]  /*0ad0*/  IADD3 R4, P3, PT, R11, UR11, RZ ;  /* 0x0000000b0b047c10 */ /* 0x000fe4000ff7e0ff */
[----:B--2---:R-:W-:Y:S02]  /*0ae0*/  @!P0 ISETP.NE.AND P1, PT, R5, R12, PT ;  /* 0x0000000c0500820c */ /* 0x004fe40003f25270 */
[----:B------:R-:W-:Y:S02]  /*0af0*/  IADD3.X R5, PT, PT, R16, UR19, RZ, P3, !PT ;  /* 0x0000001310057c10 */ /* 0x000fe40009ffe4ff */
[----:B------:R-:W-:-:S05]  /*0b00*/  @!P0 SEL R17, R17, 0xffff, !P1 ;  /* 0x0000ffff11118807 */ /* 0x000fca0004800000 */
[----:B------:R1:W-:Y:S04]  /*0b10*/  @!P0 STG.E.U8 desc[UR16][R4.64], R17 ;  /* 0x0000001104008986 */ /* 0x0003e8000c101110 */
[----:B------:R-:W2:Y:S04]  /*0b20*/  @!P2 LDG.E.U8 R12, desc[UR16][R8.64+0x80] ;  /* 0x00008010080ca981 */ /* 0x000ea8000c1e1100 */
[----:B------:R-:W2:Y:S01]  /*0b30*/  @!P2 LDG.E.U8 R13, desc[UR16][R6.64+0x80] ;  /* 0x00008010060da981 */ /* 0x000ea2000c1e1100 */
[----:B------:R-:W-:Y:S02]  /*0b40*/  VIADD R11, R10, 0x180 ;  /* 0x000001800a0b7836 */ /* 0x000fe40000000000 */
[----:B0-----:R-:W-:-:S03]  /*0b50*/  @!P2 IMAD.MOV.U32 R15, RZ, RZ, 0x2 ;  /* 0x00000002ff0fa424 */ /* 0x001fc600078e00ff */
[----:B------:R-:W-:Y:S02]  /*0b60*/  ISETP.GE.AND P1, PT, R11, UR8, PT ;  /* 0x000000080b007c0c */ /* 0x000fe4000bf26270 */
[----:B--2---:R-:W-:-:S04]  /*0b70*/  @!P2 ISETP.NE.AND P0, PT, R12, R13, PT ;  /* 0x0000000d0c00a20c */ /* 0x004fc80003f05270 */
[----:B------:R-:W-:-:S05]  /*0b80*/  @!P2 SEL R15, R15, 0xffff, !P0 ;  /* 0x0000ffff0f0fa807 */ /* 0x000fca0004000000 */
[----:B------:R0:W-:Y:S04]  /*0b90*/  @!P2 STG.E.U8 desc[UR16][R4.64+0x80], R15 ;  /* 0x0000800f0400a986 */ /* 0x0001e8000c101110 */
[----:B------:R-:W2:Y:S04]  /*0ba0*/  @!P1 LDG.E.U8 R12, desc[UR16][R8.64+0x100] ;  /* 0x00010010080c9981 */ /* 0x000ea8000c1e1100 */
[----:B------:R-:W2:Y:S01]  /*0bb0*/  @!P1 LDG.E.U8 R13, desc[UR16][R6.64+0x100] ;  /* 0x00010010060d9981 */ /* 0x000ea2000c1e1100 */
[----:B------:R-:W-:Y:S02]  /*0bc0*/  VIADD R11, R10, 0x200 ;  /* 0x000002000a0b7836 */ /* 0x000fe40000000000 */
[----:B-1----:R-:W-:-:S03]  /*0bd0*/  @!P1 IMAD.MOV.U32 R17, RZ, RZ, 0x2 ;  /* 0x00000002ff119424 */ /* 0x002fc600078e00ff */
[----:B------:R-:W-:Y:S02]  /*0be0*/  ISETP.GE.AND P2, PT, R11, UR8, PT ;  /* 0x000000080b007c0c */ /* 0x000fe4000bf46270 */
[----:B--2---:R-:W-:-:S04]  /*0bf0*/  @!P1 ISETP.NE.AND P0, PT, R12, R13, PT ;  /* 0x0000000d0c00920c */ /* 0x004fc80003f05270 */
        /* <DEDUP_REMOVED lines=20> */
[----:B------:R-:W-:Y:S02]  /*0d40*/  @!P2 IMAD.MOV.U32 R14, RZ, RZ, 0x2 ;  /* 0x00000002ff0ea424 */ /* 0x000fe400078e00ff */
[----:B------:R-:W-:-:S02]  /*0d50*/  VIADD R10, R10, 0x380 ;  /* 0x000003800a0a7836 */ /* 0x000fc40000000000 */
[----:B------:R-:W-:Y:S01]  /*0d60*/  VIADD R2, R2, 0x8 ;  /* 0x0000000802027836 */ /* 0x000fe20000000000 */
[----:B------:R-:W-:Y:S04]  /*0d70*/  BSSY.RECONVERGENT B0, `(.L_x_242) ;  /* 0x000000d000007945 */ /* 0x000fe80003800200 */
[----:B------:R-:W-:Y:S02]  /*0d80*/  ISETP.NE.AND P1, PT, R2, R3, PT ;  /* 0x000000030200720c */ /* 0x000fe40003f25270 */
[----:B--2---:R-:W-:-:S04]  /*0d90*/  @!P2 ISETP.NE.AND P0, PT, R11, R12, PT ;  /* 0x0000000c0b00a20c */ /* 0x004fc80003f05270 */
[----:B------:R-:W-:-:S05]  /*0da0*/  @!P2 SEL R11, R14, 0xffff, !P0 ;  /* 0x0000ffff0e0ba807 */ /* 0x000fca0004000000 */
[----:B------:R1:W-:Y:S01]  /*0db0*/  @!P2 STG.E.U8 desc[UR16][R4.64+0x280], R11 ;  /* 0x0002800b0400a986 */ /* 0x0003e2000c101110 */
[----:B------:R-:W-:-:S13]  /*0dc0*/  ISETP.GE.AND P0, PT, R10, UR8, PT ;  /* 0x000000080a007c0c */ /* 0x000fda000bf06270 */
[----:B-1----:R-:W-:Y:S05]  /*0dd0*/  @P0 BRA `(.L_x_243) ;  /* 0x0000000000180947 */ /* 0x002fea0003800000 */
[----:B------:R-:W2:Y:S04]  /*0de0*/  LDG.E.U8 R8, desc[UR16][R8.64+0x300] ;  /* 0x0003001008087981 */ /* 0x000ea8000c1e1100 */
[----:B------:R-:W2:Y:S01]  /*0df0*/  LDG.E.U8 R7, desc[UR16][R6.64+0x300] ;  /* 0x0003001006077981 */ /* 0x000ea2000c1e1100 */
[----:B------:R-:W-:Y:S01]  /*0e00*/  IMAD.MOV.U32 R11, RZ, RZ, 0x2 ;  /* 0x00000002ff0b7424 */ /* 0x000fe200078e00ff */
[----:B--2---:R-:W-:-:S04]  /*0e10*/  ISETP.NE.AND P0, PT, R8, R7, PT ;  /* 0x000000070800720c */ /* 0x004fc80003f05270 */
[----:B------:R-:W-:-:S05]  /*0e20*/  SEL R11, R11, 0xffff, !P0 ;  /* 0x0000ffff0b0b7807 */ /* 0x000fca0004000000 */
[----:B------:R0:W-:Y:S04]  /*0e30*/  STG.E.U8 desc[UR16][R4.64+0x300], R11 ;  /* 0x0003000b04007986 */ /* 0x0001e8000c101110 */
.L_x_243:
[----:B------:R-:W-:Y:S05]  /*0e40*/  BSYNC.RECONVERGENT B0 ;  /* 0x0000000000007941 */ /* 0x000fea0003800200 */
.L_x_242:
[----:B------:R-:W-:Y:S05]  /*0e50*/  @P1 BRA `(.L_x_244) ;  /* 0xfffffff800b41947 */ /* 0x000fea000383ffff */
.L_x_241:
[----:B------:R-:W-:-:S13]  /*0e60*/  ISETP.NE.AND P0, PT, RZ, UR4, PT ;  /* 0x00000004ff007c0c */ /* 0x000fda000bf05270 */
[----:B------:R-:W-:Y:S05]  /*0e70*/  @!P0 EXIT ;  /* 0x000000000000894d */ /* 0x000fea0003800000 */
[----:B------:R-:W1:Y:S01]  /*0e80*/  LDC R2, c[0x0][0x388] ;  /* 0x0000e200ff027b82 */ /* 0x000e620000000800 */
[----:B------:R-:W-:Y:S01]  /*0e90*/  UISETP.GE.U32.AND UP0, UPT, UR4, 0x4, UPT ;  /* 0x000000040400788c */ /* 0x000fe2000bf06070 */
[----:B-1----:R-:W-:-:S04]  /*0ea0*/  LOP3.LUT R18, R2, 0x3, RZ, 0xc0, !PT ;  /* 0x0000000302127812 */ /* 0x002fc800078ec0ff */
[----:B------:R-:W-:-:S04]  /*0eb0*/  ISETP.NE.AND P0, PT, R18, RZ, PT ;  /* 0x000000ff1200720c */ /* 0x000fc80003f05270 */
[----:B------:R-:W-:Y:S09]  /*0ec0*/  BRA.U !UP0, `(.L_x_245) ;  /* 0x0000000108f47547 */ /* 0x000ff2000b800000 */
[----:B0-----:R-:W-:-:S05]  /*0ed0*/  IMAD R4, R3, 0x80, R0 ;  /* 0x0000008003047824 */ /* 0x001fca00078e0200 */
[----:B------:R-:W-:-:S13]  /*0ee0*/  ISETP.GE.AND P2, PT, R4, UR8, PT ;  /* 0x0000000804007c0c */ /* 0x000fda000bf46270 */
[----:B------:R-:W-:Y:S02]  /*0ef0*/  @!P2 SHF.R.S32.HI R9, RZ, 0x1f, R4 ;  /* 0x0000001fff09a819 */ /* 0x000fe40000011404 */
[C---:B------:R-:W-:Y:S02]  /*0f00*/  @!P2 IADD3 R10, P3, PT, R4.reuse, UR23, RZ ;  /* 0x00000017040aac10 */ /* 0x040fe4000ff7e0ff */
[----:B------:R-:W-:Y:S02]  /*0f10*/  @!P2 IADD3 R6, P1, PT, R4, UR21, RZ ;  /* 0x000000150406ac10 */ /* 0x000fe4000ff3e0ff */
[C---:B------:R-:W-:Y:S02]  /*0f20*/  @!P2 IADD3.X R11, PT, PT, R9.reuse, UR26, RZ, P3, !PT ;  /* 0x0000001a090bac10 */ /* 0x040fe40009ffe4ff */
[----:B------:R-:W-:-:S04]  /*0f30*/  @!P2 IADD3.X R7, PT, PT, R9, UR22, RZ, P1, !PT ;  /* 0x000000160907ac10 */ /* 0x000fc80008ffe4ff */
[----:B------:R-:W2:Y:S04]  /*0f40*/  @!P2 LDG.E.U8 R11, desc[UR16][R10.64] ;  /* 0x000000100a0ba981 */ /* 0x000ea8000c1e1100 */
[----:B------:R-:W2:Y:S01]  /*0f50*/  @!P2 LDG.E.U8 R6, desc[UR16][R6.64] ;  /* 0x000000100606a981 */ /* 0x000ea2000c1e1100 */
[----:B------:R-:W-:-:S05]  /*0f60*/  VIADD R16, R4, 0x80 ;  /* 0x0000008004107836 */ /* 0x000fca0000000000 */
[----:B------:R-:W-:Y:S01]  /*0f70*/  ISETP.GE.AND P1, PT, R16, UR8, PT ;  /* 0x0000000810007c0c */ /* 0x000fe2000bf26270 */
[----:B------:R-:W-:Y:S01]  /*0f80*/  @!P2 IMAD.MOV.U32 R5, RZ, RZ, 0x2 ;  /* 0x00000002ff05a424 */ /* 0x000fe200078e00ff */
[----:B------:R-:W-:-:S04]  /*0f90*/  @!P2 IADD3 R8, P4, PT, R4, UR11, RZ ;  /* 0x0000000b0408ac10 */ /* 0x000fc8000ff9e0ff */
[----:B------:R-:W-:-:S07]  /*0fa0*/  @!P2 IADD3.X R9, PT, PT, R9, UR19, RZ, P4, !PT ;  /* 0x000000130909ac10 */ /* 0x000fce000a7fe4ff */
[----:B------:R-:W-:Y:S02]  /*0fb0*/  @!P1 SHF.R.S32.HI R17, RZ, 0x1f, R16 ;  /* 0x0000001fff119819 */ /* 0x000fe40000011410 */
[C---:B------:R-:W-:Y:S02]  /*0fc0*/  @!P1 IADD3 R14, P6, PT, R16.reuse, UR23, RZ ;  /* 0x00000017100e9c10 */ /* 0x040fe4000ffde0ff */
[----:B------:R-:W-:Y:S02]  /*0fd0*/  @!P1 IADD3 R12, P5, PT, R16, UR21, RZ ;  /* 0x00000015100c9c10 */ /* 0x000fe4000ffbe0ff */
[C---:B------:R-:W-:Y:S02]  /*0fe0*/  @!P1 IADD3.X R15, PT, PT, R17.reuse, UR26, RZ, P6, !PT ;  /* 0x0000001a110f9c10 */ /* 0x040fe4000b7fe4ff */
[----:B------:R-:W-:Y:S02]  /*0ff0*/  @!P1 IADD3.X R13, PT, PT, R17, UR22, RZ, P5, !PT ;  /* 0x00000016110d9c10 */ /* 0x000fe4000affe4ff */
        /* <DEDUP_REMOVED lines=21> */
[----:B------:R-:W-:Y:S02]  /*1150*/  ISETP.GE.AND P1, PT, R21, UR8, PT ;  /* 0x0000000815007c0c */ /* 0x000fe4000bf26270 */
[----:B------:R-:W-:Y:S01]  /*1160*/  @!P2 IADD3 R4, P4, PT, R20, UR11, RZ ;  /* 0x0000000b1404ac10 */ /* 0x000fe2000ff9e0ff */
[----:B------:R-:W-:-:S03]  /*1170*/  @!P2 IMAD.MOV.U32 R20, RZ, RZ, 0x2 ;  /* 0x00000002ff14a424 */ /* 0x000fc600078e00ff */
[----:B0-----:R-:W-:-:S07]  /*1180*/  @!P2 IADD3.X R5, PT, PT, R19, UR19, RZ, P4, !PT ;  /* 0x000000131305ac10 */ /* 0x001fce000a7fe4ff */
        /* <DEDUP_REMOVED lines=8> */
[----:B------:R-:W3:Y:S04]  /*1210*/  @!P1 LDG.E.U8 R8, desc[UR16][R8.64] ;  /* 0x0000001008089981 */ /* 0x000ee8000c1e1100 */
[----:B------:R-:W3:Y:S01]  /*1220*/  @!P1 LDG.E.U8 R13, desc[UR16][R12.64] ;  /* 0x000000100c0d9981 */ /* 0x000ee2000c1e1100 */
[----:B-1----:R-:W-:Y:S01]  /*1230*/  @!P1 IMAD.MOV.U32 R15, RZ, RZ, 0x2 ;  /* 0x00000002ff0f9424 */ /* 0x002fe200078e00ff */
[----:B------:R-:W-:-:S04]  /*1240*/  @!P1 IADD3 R6, P3, PT, R21, UR11, RZ ;  /* 0x0000000b15069c10 */ /* 0x000fc8000ff7e0ff */
[----:B------:R-:W-:Y:S01]  /*1250*/  @!P1 IADD3.X R7, PT, PT, R14, UR19, RZ, P3, !PT ;  /* 0x000000130e079c10 */ /* 0x000fe20009ffe4ff */
[----:B------:R-:W-:Y:S01]  /*1260*/  VIADD R3, R3, 0x4 ;  /* 0x0000000403037836 */ /* 0x000fe20000000000 */
[----:B---3--:R-:W-:-:S04]  /*1270*/  @!P1 ISETP.NE.AND P2, PT, R8, R13, PT ;  /* 0x0000000d0800920c */ /* 0x008fc80003f45270 */
[----:B------:R-:W-:-:S05]  /*1280*/  @!P1 SEL R15, R15, 0xffff, !P2 ;  /* 0x0000ffff0f0f9807 */ /* 0x000fca0005000000 */
[----:B------:R2:W-:Y:S04]  /*1290*/  @!P1 STG.E.U8 desc[UR16][R6.64], R15 ;  /* 0x0000000f06009986 */ /* 0x0005e8000c101110 */
.L_x_245:
[----:B------:R-:W-:Y:S05]  /*12a0*/  @!P0 EXIT ;  /* 0x000000000000894d */ /* 0x000fea0003800000 */
[----:B------:R-:W-:Y:S02]  /*12b0*/  ISETP.NE.AND P1, PT, R18, 0x1, PT ;  /* 0x000000011200780c */ /* 0x000fe40003f25270 */
[----:B------:R-:W-:-:S04]  /*12c0*/  LOP3.LUT R2, R2, 0x1, RZ, 0xc0, !PT ;  /* 0x0000000102027812 */ /* 0x000fc800078ec0ff */
[----:B------:R-:W-:-:S07]  /*12d0*/  ISETP.NE.U32.AND P0, PT, R2, 0x1, PT ;  /* 0x000000010200780c */ /* 0x000fce0003f05070 */
[----:B------:R-:W-:Y:S06]  /*12e0*/  @!P1 BRA `(.L_x_246) ;  /* 0x00000000007c9947 */ /* 0x000fec0003800000 */
[----:B------:R-:W-:-:S05]  /*12f0*/  IMAD R8, R3, 0x80, R0 ;  /* 0x0000008003087824 */ /* 0x000fca00078e0200 */
[----:B------:R-:W-:-:S13]  /*1300*/  ISETP.GE.AND P1, PT, R8, UR8, PT ;  /* 0x0000000808007c0c */ /* 0x000fda000bf26270 */
[----:B------:R-:W-:Y:S02]  /*1310*/  @!P1 SHF.R.S32.HI R9, RZ, 0x1f, R8 ;  /* 0x0000001fff099819 */ /* 0x000fe40000011408 */
[C---:B--2---:R-:W-:Y:S02]  /*1320*/  @!P1 IADD3 R6, P3, PT, R8.reuse, UR23, RZ ;  /* 0x0000001708069c10 */ /* 0x044fe4000ff7e0ff */
[----:B0-----:R-:W-:Y:S02]  /*1330*/  @!P1 IADD3 R4, P2, PT, R8, UR21, RZ ;  /* 0x0000001508049c10 */ /* 0x001fe4000ff5e0ff */
        /* <DEDUP_REMOVED lines=19> */
[----:B------:R-:W-:Y:S01]  /*1470*/  @!P2 IMAD.MOV.U32 R15, RZ, RZ, 0x2 ;  /* 0x00000002ff0fa424 */ /* 0x000fe200078e00ff */
[----:B------:R-:W-:-:S04]  /*1480*/  @!P2 IADD3 R4, P3, PT, R14, UR11, RZ ;  /* 0x0000000b0e04ac10 */ /* 0x000fc8000ff7e0ff */
[----:B------:R-:W-:Y:S01]  /*1490*/  @!P2 IADD3.X R5, PT, PT, R2, UR19, RZ, P3, !PT ;  /* 0x000000130205ac10 */ /* 0x000fe20009ffe4ff */
[----:B------:R-:W-:Y:S01]  /*14a0*/  VIADD R3, R3, 0x2 ;  /* 0x0000000203037836 */ /* 0x000fe20000000000 */
[----:B--2---:R-:W-:-:S04]  /*14b0*/  @!P2 ISETP.NE.AND P1, PT, R10, R13, PT ;  /* 0x0000000d0a00a20c */ /* 0x004fc80003f25270 */
[----:B------:R-:W-:-:S05]  /*14c0*/  @!P2 SEL R15, R15, 0xffff, !P1 ;  /* 0x0000ffff0f0fa807 */ /* 0x000fca0004800000 */
[----:B------:R1:W-:Y:S04]  /*14d0*/  @!P2 STG.E.U8 desc[UR16][R4.64], R15 ;  /* 0x0000000f0400a986 */ /* 0x0003e8000c101110 */
.L_x_246:
[----:B------:R-:W-:Y:S05]  /*14e0*/  @P0 EXIT ;  /* 0x000000000000094d */ /* 0x000fea0003800000 */
[----:B------:R-:W-:-:S05]  /*14f0*/  IMAD R0, R3, 0x80, R0 ;  /* 0x0000008003007824 */ /* 0x000fca00078e0200 */
[----:B------:R-:W-:-:S13]  /*1500*/  ISETP.GE.AND P0, PT, R0, UR8, PT ;  /* 0x0000000800007c0c */ /* 0x000fda000bf06270 */
[----:B------:R-:W-:Y:S05]  /*1510*/  @P0 EXIT ;  /* 0x000000000000094d */ /* 0x000fea0003800000 */
[----:B-12---:R-:W-:Y:S02]  /*1520*/  SHF.R.S32.HI R7, RZ, 0x1f, R0 ;  /* 0x0000001fff077819 */ /* 0x006fe40000011400 */
[C---:B0-----:R-:W-:Y:S02]  /*1530*/  IADD3 R4, P1, PT, R0.reuse, UR23, RZ ;  /* 0x0000001700047c10 */ /* 0x041fe4000ff3e0ff */
[----:B------:R-:W-:Y:S02]  /*1540*/  IADD3 R2, P0, PT, R0, UR21, RZ ;  /* 0x0000001500027c10 */ /* 0x000fe4000ff1e0ff */
[C---:B------:R-:W-:Y:S02]  /*1550*/  IADD3.X R5, PT, PT, R7.reuse, UR26, RZ, P1, !PT ;  /* 0x0000001a07057c10 */ /* 0x040fe40008ffe4ff */
[----:B------:R-:W-:-:S04]  /*1560*/  IADD3.X R3, PT, PT, R7, UR22, RZ, P0, !PT ;  /* 0x0000001607037c10 */ /* 0x000fc800087fe4ff */
[----:B------:R-:W2:Y:S04]  /*1570*/  LDG.E.U8 R5, desc[UR16][R4.64] ;  /* 0x0000001004057981 */ /* 0x000ea8000c1e1100 */
[----:B------:R-:W2:Y:S01]  /*1580*/  LDG.E.U8 R2, desc[UR16][R2.64] ;  /* 0x0000001002027981 */ /* 0x000ea2000c1e1100 */
[----:B------:R-:W-:Y:S01]  /*1590*/  IMAD.MOV.U32 R9, RZ, RZ, 0x2 ;  /* 0x00000002ff097424 */ /* 0x000fe200078e00ff */
[----:B------:R-:W-:-:S04]  /*15a0*/  IADD3 R6, P1, PT, R0, UR11, RZ ;  /* 0x0000000b00067c10 */ /* 0x000fc8000ff3e0ff */
[----:B------:R-:W-:Y:S02]  /*15b0*/  IADD3.X R7, PT, PT, R7, UR19, RZ, P1, !PT ;  /* 0x0000001307077c10 */ /* 0x000fe40008ffe4ff */
[----:B--2---:R-:W-:-:S04]  /*15c0*/  ISETP.NE.AND P0, PT, R2, R5, PT ;  /* 0x000000050200720c */ /* 0x004fc80003f05270 */
[----:B------:R-:W-:-:S05]  /*15d0*/  SEL R9, R9, 0xffff, !P0 ;  /* 0x0000ffff09097807 */ /* 0x000fca0004000000 */
[----:B------:R-:W-:Y:S01]  /*15e0*/  STG.E.U8 desc[UR16][R6.64], R9 ;  /* 0x0000000906007986 */ /* 0x000fe2000c101110 */
[----:B------:R-:W-:Y:S05]  /*15f0*/  EXIT ;  /* 0x000000000000794d */ /* 0x000fea0003800000 */
.L_x_240:
[----:B------:R-:W-:-:S06]  /*1600*/  UISETP.GE.AND UP0, UPT, UR18, 0x1, UPT ;  /* 0x000000011200788c */ /* 0x000fcc000bf06270 */
[----:B------:R-:W-:-:S13]  /*1610*/  PLOP3.LUT P0, PT, PT, PT, UP0, 0x80, 0x8 ;  /* 0x000000000008781c */ /* 0x000fda0003f0f008 */
[----:B------:R-:W-:Y:S05]  /*1620*/  @!P0 EXIT ;  /* 0x000000000000894d */ /* 0x000fea0003800000 */
[----:B------:R-:W-:Y:S01]  /*1630*/  UISETP.GE.U32.AND UP0, UPT, UR18, 0x8, UPT ;  /* 0x000000081200788c */ /* 0x000fe2000bf06070 */
[----:B------:R-:W-:-:S08]  /*1640*/  IMAD.MOV.U32 R8, RZ, RZ, RZ ;  /* 0x000000ffff087224 */ /* 0x000fd000078e00ff */
[----:B------:R-:W-:Y:S05]  /*1650*/  BRA.U !UP0, `(.L_x_247) ;  /* 0x00000005083c7547 */ /* 0x000fea000b800000 */
[----:B------:R-:W-:Y:S01]  /*1660*/  UIADD3 UR4, UP0, UPT, UR6, 0x180, URZ ;  /* 0x0000018006047890 */ /* 0x000fe2000ff1e0ff */
[C---:B------:R-:W-:Y:S01]  /*1670*/  IADD3 R14, P0, PT, R0.reuse, UR12, RZ ;  /* 0x0000000c000e7c10 */ /* 0x040fe2000ff1e0ff */
[----:B------:R-:W-:Y:S01]  /*1680*/  ULOP3.LUT UR9, UR18, 0x7ffffff8, URZ, 0xc0, !UPT ;  /* 0x7ffffff812097892 */ /* 0x000fe2000f8ec0ff */
[C---:B------:R-:W-:Y:S01]  /*1690*/  IADD3 R16, P1, PT, R0.reuse, UR14, RZ ;  /* 0x0000000e00107c10 */ /* 0x040fe2000ff3e0ff */
[----:B------:R-:W-:Y:S01]  /*16a0*/  UIADD3.X UR5, UPT, UPT, URZ, UR7, URZ, UP0, !UPT ;  /* 0x00000007ff057290 */ /* 0x000fe200087fe4ff */
[C---:B------:R-:W-:Y:S01]  /*16b0*/  IADD3 R17, P2, PT, R0.reuse, UR24, RZ ;  /* 0x0000001800117c10 */ /* 0x040fe2000ff5e0ff */
[----:B------:R-:W-:Y:S01]  /*16c0*/  UIADD3 UR10, UP0, UPT, UR4, UR14, URZ ;  /* 0x0000000e040a7290 */ /* 0x000fe2000ff1e0ff */
[----:B------:R-:W-:Y:S01]  /*16d0*/  IMAD.X R18, RZ, RZ, UR13, P0 ;  /* 0x0000000dff127e24 */ /* 0x000fe200080e06ff */
[----:B------:R-:W-:Y:S01]  /*16e0*/  UIADD3 UR20, UP1, UPT, UR4, UR24, URZ ;  /* 0x0000001804147290 */ /* 0x000fe2000ff3e0ff */
[----:B------:R-:W-:Y:S01]  /*16f0*/  IMAD.X R19, RZ, RZ, UR15, P1 ;  /* 0x0000000fff137e24 */ /* 0x000fe200088e06ff */
[----:B------:R-:W-:Y:S01]  /*1700*/  UIADD3 UR8, UP2, UPT, UR4, UR12, URZ ;  /* 0x0000000c04087290 */ /* 0x000fe2000ff5e0ff */
[----:B------:R-:W-:Y:S01]  /*1710*/  IMAD.X R20, RZ, RZ, UR25, P2 ;  /* 0x00000019ff147e24 */ /* 0x000fe200090e06ff */
[----:B------:R-:W-:Y:S01]  /*1720*/  UIADD3 UR4, UPT, UPT, -UR9, URZ, URZ ;  /* 0x000000ff09047290 */ /* 0x000fe2000fffe1ff */
[----:B------:R-:W-:Y:S01]  /*1730*/  VIADD R0, R0, 0x80 ;  /* 0x0000008000007836 */ /* 0x000fe20000000000 */
[----:B------:R-:W-:-:S02]  /*1740*/  UIADD3.X UR9, UPT, UPT, UR5, UR15, URZ, UP0, !UPT ;  /* 0x0000000f05097290 */ /* 0x000fc400087fe4ff */
[----:B------:R-:W-:Y:S02]  /*1750*/  UIADD3.X UR12, UPT, UPT, UR5, UR25, URZ, UP1, !UPT ;  /* 0x00000019050c7290 */ /* 0x000fe40008ffe4ff */
[----:B------:R-:W-:-:S12]  /*1760*/  UIADD3.X UR5, UPT, UPT, UR5, UR13, URZ, UP2, !UPT ;  /* 0x0000000d05057290 */ /* 0x000fd800097fe4ff */
.L_x_248:
[----:B------:R-:W-:Y:S02]  /*1770*/  IADD3 R12, P1, PT, R17, UR6, RZ ;  /* 0x00000006110c7c10 */ /* 0x000fe4000ff3e0ff */
[----:B0-----:R-:W-:Y:S02]  /*1780*/  IADD3 R6, P0, PT, R16, UR6, RZ ;  /* 0x0000000610067c10 */ /* 0x001fe4000ff1e0ff */
[----:B------:R-:W-:Y:S02]  /*1790*/  IADD3.X R13, PT, PT, R20, UR7, RZ, P1, !PT ;  /* 0x00000007140d7c10 */ /* 0x000fe40008ffe4ff */
[----:B------:R-:W-:-:S04]  /*17a0*/  IADD3.X R7, PT, PT, R19, UR7, RZ, P0, !PT ;  /* 0x0000000713077c10 */ /* 0x000fc800087fe4ff */
[----:B------:R-:W2:Y:S04]  /*17b0*/  LDG.E.U8 R13, desc[UR16][R12.64] ;  /* 0x000000100c0d7981 */ /* 0x000ea8000c1e1100 */
[----:B------:R-:W2:Y:S01]  /*17c0*/  LDG.E.U8 R6, desc[UR16][R6.64] ;  /* 0x0000001006067981 */ /* 0x000ea2000c1e1100 */
[----:B------:R-:W-:Y:S01]  /*17d0*/  IMAD.MOV.U32 R8, RZ, RZ, 0x2 ;  /* 0x00000002ff087424 */ /* 0x000fe200078e00ff */
[----:B------:R-:W-:Y:S02]  /*17e0*/  IADD3 R10, P3, PT, R14, UR6, RZ ;  /* 0x000000060e0a7c10 */ /* 0x000fe4000ff7e0ff */
[----:B------:R-:W-:Y:S02]  /*17f0*/  SHF.R.S32.HI R15, RZ, 0x1f, R0 ;  /* 0x0000001fff0f7819 */ /* 0x000fe40000011400 */
[----:B------:R-:W-:-:S02]  /*1800*/  IADD3 R2, P1, PT, R0, UR10, RZ ;  /* 0x0000000a00027c10 */ /* 0x000fc4000ff3e0ff */
[----:B------:R-:W-:Y:S02]  /*1810*/  IADD3 R4, P2, PT, R0, UR20, RZ ;  /* 0x0000001400047c10 */ /* 0x000fe4000ff5e0ff */
[----:B------:R-:W-:Y:S02]  /*1820*/  IADD3.X R11, PT, PT, R18, UR7, RZ, P3, !PT ;  /* 0x00000007120b7c10 */ /* 0x000fe40009ffe4ff */
[C---:B------:R-:W-:Y:S02]  /*1830*/  IADD3.X R3, PT, PT, R15.reuse, UR9, RZ, P1, !PT ;  /* 0x000000090f037c10 */ /* 0x040fe40008ffe4ff */
[----:B------:R-:W-:Y:S02]  /*1840*/  IADD3.X R5, PT, PT, R15, UR12, RZ, P2, !PT ;  /* 0x0000000c0f057c10 */ /* 0x000fe400097fe4ff */
[----:B--2---:R-:W-:-:S04]  /*1850*/  ISETP.NE.AND P0, PT, R6, R13, PT ;  /* 0x0000000d0600720c */ /* 0x004fc80003f05270 */
[----:B------:R-:W-:-:S05]  /*1860*/  SEL R9, R8, 0xffff, !P0 ;  /* 0x0000ffff08097807 */ /* 0x000fca0004000000 */
[----:B------:R0:W-:Y:S04]  /*1870*/  STG.E.U8 desc[UR16][R10.64], R9 ;  /* 0x000000090a007986 */ /* 0x0001e8000c101110 */
[----:B------:R-:W2:Y:S04]  /*1880*/  LDG.E.U8 R7, desc[UR16][R2.64+-0x180] ;  /* 0xfffe801002077981 */ /* 0x000ea8000c1e1100 */
[----:B------:R-:W2:Y:S01]  /*1890*/  LDG.E.U8 R12, desc[UR16][R4.64+-0x180] ;  /* 0xfffe8010040c7981 */ /* 0x000ea2000c1e1100 */
[----:B------:R-:W-:Y:S02]  /*18a0*/  IADD3 R6, P1, PT, R0, UR8, RZ ;  /* 0x0000000800067c10 */ /* 0x000fe4000ff3e0ff */
[----:B--2---:R-:W-:-:S02]  /*18b0*/  ISETP.NE.AND P0, PT, R7, R12, PT ;  /* 0x0000000c0700720c */ /* 0x004fc40003f05270 */
[----:B------:R-:W-:Y:S02]  /*18c0*/  IADD3.X R7, PT, PT, R15, UR5, RZ, P1, !PT ;  /* 0x000000050f077c10 */ /* 0x000fe40008ffe4ff */
[----:B------:R-:W-:-:S05]  /*18d0*/  SEL R13, R8, 0xffff, !P0 ;  /* 0x0000ffff080d7807 */ /* 0x000fca0004000000 */
[----:B------:R1:W-:Y:S04]  /*18e0*/  STG.E.U8 desc[UR16][R6.64+-0x180], R13 ;  /* 0xfffe800d06007986 */ /* 0x0003e8000c101110 */
[----:B------:R-:W2:Y:S04]  /*18f0*/  LDG.E.U8 R12, desc[UR16][R2.64+-0x100] ;  /* 0xffff0010020c7981 */ /* 0x000ea8000c1e1100 */
[----:B------:R-:W2:Y:S02]  /*1900*/  LDG.E.U8 R15, desc[UR16][R4.64+-0x100] ;  /* 0xffff0010040f7981 */ /* 0x000ea4000c1e1100 */
[----:B--2---:R-:W-:-:S04]  /*1910*/  ISETP.NE.AND P0, PT, R12, R15, PT ;  /* 0x0000000f0c00720c */ /* 0x004fc80003f05270 */
[----:B0-----:R-:W-:-:S05]  /*1920*/  SEL R9, R8, 0xffff, !P0 ;  /* 0x0000ffff08097807 */ /* 0x001fca0004000000 */
[----:B------:R0:W-:Y:S04]  /*1930*/  STG.E.U8 desc[UR16][R6.64+-0x100], R9 ;  /* 0xffff000906007986 */ /* 0x0001e8000c101110 */
[----:B------:R-:W2:Y:S04]  /*1940*/  LDG.E.U8 R10, desc[UR16][R2.64+-0x80] ;  /* 0xffff8010020a7981 */ /* 0x000ea8000c1e1100 */
[----:B------:R-:W2:Y:S02]  /*1950*/  LDG.E.U8 R11, desc[UR16][R4.64+-0x80] ;  /* 0xffff8010040b7981 */ /* 0x000ea4000c1e1100 */
[----:B--2---:R-:W-:-:S04]  /*1960*/  ISETP.NE.AND P0, PT, R10, R11, PT ;  /* 0x0000000b0a00720c */ /* 0x004fc80003f05270 */
[----:B------:R-:W-:-:S05]  /*1970*/  SEL R11, R8, 0xffff, !P0 ;  /* 0x0000ffff080b7807 */ /* 0x000fca0004000000 */
[----:B------:R2:W-:Y:S04]  /*1980*/  STG.E.U8 desc[UR16][R6.64+-0x80], R11 ;  /* 0xffff800b06007986 */ /* 0x0005e8000c101110 */
[----:B------:R-:W3:Y:S04]  /*1990*/  LDG.E.U8 R10, desc[UR16][R2.64] ;  /* 0x00000010020a7981 */ /* 0x000ee8000c1e1100 */
[----:B-1----:R-:W3:Y:S02]  /*19a0*/  LDG.E.U8 R13, desc[UR16][R4.64] ;  /* 0x00000010040d7981 */ /* 0x002ee4000c1e1100 */
[----:B---3--:R-:W-:-:S04]  /*19b0*/  ISETP.NE.AND P0, PT, R10, R13, PT ;  /* 0x0000000d0a00720c */ /* 0x008fc80003f05270 */
[----:B------:R-:W-:-:S05]  /*19c0*/  SEL R13, R8, 0xffff, !P0 ;  /* 0x0000ffff080d7807 */ /* 0x000fca0004000000 */
[----:B------:R1:W-:Y:S04]  /*19d0*/  STG.E.U8 desc[UR16][R6.64], R13 ;  /* 0x0000000d06007986 */ /* 0x0003e8000c101110 */
[----:B0-----:R-:W3:Y:S04]  /*19e0*/  LDG.E.U8 R9, desc[UR16][R2.64+0x80] ;  /* 0x0000801002097981 */ /* 0x001ee8000c1e1100 */
[----:B------:R-:W3:Y:S02]  /*19f0*/  LDG.E.U8 R10, desc[UR16][R4.64+0x80] ;  /* 0x00008010040a7981 */ /* 0x000ee4000c1e1100 */
[----:B---3--:R-:W-:-:S04]  /*1a00*/  ISETP.NE.AND P0, PT, R9, R10, PT ;  /* 0x0000000a0900720c */ /* 0x008fc80003f05270 */
[----:B------:R-:W-:-:S05]  /*1a10*/  SEL R9, R8, 0xffff, !P0 ;  /* 0x0000ffff08097807 */ /* 0x000fca0004000000 */
[----:B------:R0:W-:Y:S04]  /*1a20*/  STG.E.U8 desc[UR16][R6.64+0x80], R9 ;  /* 0x0000800906007986 */ /* 0x0001e8000c101110 */
[----:B------:R-:W3:Y:S04]  /*1a30*/  LDG.E.U8 R10, desc[UR16][R2.64+0x100] ;  /* 0x00010010020a7981 */ /* 0x000ee8000c1e1100 */
[----:B--2---:R-:W3:Y:S02]  /*1a40*/  LDG.E.U8 R11, desc[UR16][R4.64+0x100] ;  /* 0x00010010040b7981 */ /* 0x004ee4000c1e1100 */
[----:B---3--:R-:W-:-:S04]  /*1a50*/  ISETP.NE.AND P0, PT, R10, R11, PT ;  /* 0x0000000b0a00720c */ /* 0x008fc80003f05270 */
[----:B------:R-:W-:-:S05]  /*1a60*/  SEL R11, R8, 0xffff, !P0 ;  /* 0x0000ffff080b7807 */ /* 0x000fca0004000000 */
[----:B------:R0:W-:Y:S04]  /*1a70*/  STG.E.U8 desc[UR16][R6.64+0x100], R11 ;  /* 0x0001000b06007986 */ /* 0x0001e8000c101110 */
[----:B------:R-:W2:Y:S04]  /*1a80*/  LDG.E.U8 R10, desc[UR16][R2.64+0x180] ;  /* 0x00018010020a7981 */ /* 0x000ea8000c1e1100 */
[----:B-1----:R-:W2:Y:S01]  /*1a90*/  LDG.E.U8 R13, desc[UR16][R4.64+0x180] ;  /* 0x00018010040d7981 */ /* 0x002ea2000c1e1100 */
[----:B------:R-:W-:Y:S02]  /*1aa0*/  UIADD3 UR6, UP0, UPT, UR6, 0x400, URZ ;  /* 0x0000040006067890 */ /* 0x000fe4000ff1e0ff */
[----:B------:R-:W-:-:S02]  /*1ab0*/  UIADD3 UR4, UPT, UPT, UR4, 0x8, URZ ;  /* 0x0000000804047890 */ /* 0x000fc4000fffe0ff */
[----:B------:R-:W-:Y:S02]  /*1ac0*/  UIADD3.X UR7, UPT, UPT, URZ, UR7, URZ, UP0, !UPT ;  /* 0x00000007ff077290 */ /* 0x000fe400087fe4ff */
[----:B------:R-:W-:Y:S01]  /*1ad0*/  UISETP.NE.AND UP0, UPT, UR4, URZ, UPT ;  /* 0x000000ff0400728c */ /* 0x000fe2000bf05270 */
[----:B------:R-:W-:Y:S01]  /*1ae0*/  VIADD R0, R0, 0x400 ;  /* 0x0000040000007836 */ /* 0x000fe20000000000 */
[----:B--2---:R-:W-:-:S04]  /*1af0*/  ISETP.NE.AND P0, PT, R10, R13, PT ;  /* 0x0000000d0a00720c */ /* 0x004fc80003f05270 */
[----:B------:R-:W-:-:S05]  /*1b00*/  SEL R13, R8, 0xffff, !P0 ;  /* 0x0000ffff080d7807 */ /* 0x000fca0004000000 */
[----:B------:R0:W-:Y:S01]  /*1b10*/  STG.E.U8 desc[UR16][R6.64+0x180], R13 ;  /* 0x0001800d06007986 */ /* 0x0001e2000c101110 */
[----:B------:R-:W-:Y:S05]  /*1b20*/  BRA.U UP0, `(.L_x_248) ;  /* 0xfffffffd00107547 */ /* 0x000fea000b83ffff */
[----:B------:R-:W-:-:S06]  /*1b30*/  ULOP3.LUT UR4, UR18, 0x7ffffff8, URZ, 0xc0, !UPT ;  /* 0x7ffffff812047892 */ /* 0x000fcc000f8ec0ff */
[----:B------:R-:W-:-:S07]  /*1b40*/  IMAD.U32 R8, RZ, RZ, UR4 ;  /* 0x00000004ff087e24 */ /* 0x000fce000f8e00ff */
.L_x_247:
[----:B------:R-:W-:-:S06]  /*1b50*/  ULOP3.LUT UR4, UR18, 0x7, URZ, 0xc0, !UPT ;  /* 0x0000000712047892 */ /* 0x000fcc000f8ec0ff */
[----:B------:R-:W-:-:S13]  /*1b60*/  ISETP.NE.AND P0, PT, RZ, UR4, PT ;  /* 0x00000004ff007c0c */ /* 0x000fda000bf05270 */
[----:B------:R-:W-:Y:S05]  /*1b70*/  @!P0 EXIT ;  /* 0x000000000000894d */ /* 0x000fea0003800000 */
[----:B0-----:R-:W0:Y:S01]  /*1b80*/  S2R R9, SR_TID.X ;  /* 0x0000000000097919 */ /* 0x001e220000002100 */
[----:B------:R-:W-:Y:S02]  /*1b90*/  UISETP.GE.U32.AND UP0, UPT, UR4, 0x4, UPT ;  /* 0x000000040400788c */ /* 0x000fe4000bf06070 */
[----:B------:R-:W-:-:S07]  /*1ba0*/  ULOP3.LUT UR4, UR18, 0x3, URZ, 0xc0, !UPT ;  /* 0x0000000312047892 */ /* 0x000fce000f8ec0ff */
[----:B------:R-:W-:Y:S05]  /*1bb0*/  BRA.U !UP0, `(.L_x_249) ;  /* 0x0000000108787547 */ /* 0x000fea000b800000 */
[----:B0-----:R-:W-:-:S05]  /*1bc0*/  IMAD R6, R8, 0x80, R9 ;  /* 0x0000008008067824 */ /* 0x001fca00078e0209 */
[----:B------:R-:W-:Y:S02]  /*1bd0*/  SHF.R.S32.HI R11, RZ, 0x1f, R6 ;  /* 0x0000001fff0b7819 */ /* 0x000fe40000011406 */
[C---:B------:R-:W-:Y:S02]  /*1be0*/  IADD3 R4, P0, PT, R6.reuse, UR21, RZ ;  /* 0x0000001506047c10 */ /* 0x040fe4000ff1e0ff */
[----:B------:R-:W-:Y:S02]  /*1bf0*/  IADD3 R2, P1, PT, R6, UR23, RZ ;  /* 0x0000001706027c10 */ /* 0x000fe4000ff3e0ff */
[C---:B------:R-:W-:Y:S02]  /*1c00*/  IADD3.X R5, PT, PT, R11.reuse, UR22, RZ, P0, !PT ;  /* 0x000000160b057c10 */ /* 0x040fe400087fe4ff */
[----:B------:R-:W-:-:S03]  /*1c10*/  IADD3.X R3, PT, PT, R11, UR26, RZ, P1, !PT ;  /* 0x0000001a0b037c10 */ /* 0x000fc60008ffe4ff */
[----:B------:R-:W2:Y:S04]  /*1c20*/  LDG.E.U8 R0, desc[UR16][R4.64] ;  /* 0x0000001004007981 */ /* 0x000ea8000c1e1100 */
[----:B------:R-:W2:Y:S01]  /*1c30*/  LDG.E.U8 R7, desc[UR16][R2.64] ;  /* 0x0000001002077981 */ /* 0x000ea2000c1e1100 */
[----:B------:R-:W-:Y:S01]  /*1c40*/  IMAD.MOV.U32 R10, RZ, RZ, 0x2 ;  /* 0x00000002ff0a7424 */ /* 0x000fe200078e00ff */
[----:B------:R-:W-:Y:S02]  /*1c50*/  IADD3 R6, P1, PT, R6, UR11, RZ ;  /* 0x0000000b06067c10 */ /* 0x000fe4000ff3e0ff */
[----:B--2---:R-:W-:Y:S02]  /*1c60*/  ISETP.NE.AND P0, PT, R0, R7, PT ;  /* 0x000000070000720c */ /* 0x004fe40003f05270 */
[----:B------:R-:W-:-:S02]  /*1c70*/  IADD3.X R7, PT, PT, R11, UR19, RZ, P1, !PT ;  /* 0x000000130b077c10 */ /* 0x000fc40008ffe4ff */
[----:B------:R-:W-:-:S05]  /*1c80*/  SEL R11, R10, 0xffff, !P0 ;  /* 0x0000ffff0a0b7807 */ /* 0x000fca0004000000 */
[----:B------:R0:W-:Y:S04]  /*1c90*/  STG.E.U8 desc[UR16][R6.64], R11 ;  /* 0x0000000b06007986 */ /* 0x0001e8000c101110 */
[----:B------:R-:W2:Y:S04]  /*1ca0*/  LDG.E.U8 R0, desc[UR16][R4.64+0x80] ;  /* 0x0000801004007981 */ /* 0x000ea8000c1e1100 */
[----:B------:R-:W2:Y:S02]  /*1cb0*/  LDG.E.U8 R13, desc[UR16][R2.64+0x80] ;  /* 0x00008010020d7981 */ /* 0x000ea4000c1e1100 */
[----:B--2---:R-:W-:-:S04]  /*1cc0*/  ISETP.NE.AND P0, PT, R0, R13, PT ;  /* 0x0000000d0000720c */ /* 0x004fc80003f05270 */
        /* <DEDUP_REMOVED lines=8> */
[----:B0-----:R-:W2:Y:S01]  /*1d50*/  LDG.E.U8 R11, desc[UR16][R2.64+0x180] ;  /* 0x00018010020b7981 */ /* 0x001ea2000c1e1100 */
[----:B------:R-:W-:Y:S01]  /*1d60*/  VIADD R8, R8, 0x4 ;  /* 0x0000000408087836 */ /* 0x000fe20000000000 */
[----:B--2---:R-:W-:-:S04]  /*1d70*/  ISETP.NE.AND P0, PT, R0, R11, PT ;  /* 0x0000000b0000720c */ /* 0x004fc80003f05270 */
[----:B------:R-:W-:-:S05]  /*1d80*/  SEL R11, R10, 0xffff, !P0 ;  /* 0x0000ffff0a0b7807 */ /* 0x000fca0004000000 */
[----:B------:R1:W-:Y:S04]  /*1d90*/  STG.E.U8 desc[UR16][R6.64+0x180], R11 ;  /* 0x0001800b06007986 */ /* 0x0003e8000c101110 */
.L_x_249:
[----:B------:R-:W-:-:S13]  /*1da0*/  ISETP.NE.AND P0, PT, RZ, UR4, PT ;  /* 0x00000004ff007c0c */ /* 0x000fda000bf05270 */
[----:B------:R-:W-:Y:S05]  /*1db0*/  @!P0 EXIT ;  /* 0x000000000000894d */ /* 0x000fea0003800000 */
[----:B------:R-:W-:-:S09]  /*1dc0*/  UISETP.NE.AND UP0, UPT, UR4, 0x1, UPT ;  /* 0x000000010400788c */ /* 0x000fd2000bf05270 */
[----:B------:R-:W-:Y:S05]  /*1dd0*/  BRA.U !UP0, `(.L_x_250) ;  /* 0x0000000108507547 */ /* 0x000fea000b800000 */
[----:B01----:R-:W-:-:S05]  /*1de0*/  IMAD R6, R8, 0x80, R9 ;  /* 0x0000008008067824 */ /* 0x003fca00078e0209 */
        /* <DEDUP_REMOVED lines=13> */
[----:B------:R-:W3:Y:S04]  /*1ec0*/  LDG.E.U8 R0, desc[UR16][R2.64+0x80] ;  /* 0x0000801002007981 */ /* 0x000ee8000c1e1100 */
[----:B------:R-:W3:Y:S01]  /*1ed0*/  LDG.E.U8 R13, desc[UR16][R4.64+0x80] ;  /* 0x00008010040d7981 */ /* 0x000ee2000c1e1100 */
[----:B------:R-:W-:Y:S01]  /*1ee0*/  VIADD R8, R8, 0x2 ;  /* 0x0000000208087836 */ /* 0x000fe20000000000 */
[----:B---3--:R-:W-:-:S04]  /*1ef0*/  ISETP.NE.AND P0, PT, R0, R13, PT ;  /* 0x0000000d0000720c */ /* 0x008fc80003f05270 */
[----:B------:R-:W-:-:S05]  /*1f00*/  SEL R13, R10, 0xffff, !P0 ;  /* 0x0000ffff0a0d7807 */ /* 0x000fca0004000000 */
[----:B------:R2:W-:Y:S04]  /*1f10*/  STG.E.U8 desc[UR16][R6.64+0x80], R13 ;  /* 0x0000800d06007986 */ /* 0x0005e8000c101110 */
.L_x_250:
[----:B------:R-:W-:-:S04]  /*1f20*/  ULOP3.LUT UR4, UR18, 0x1, URZ, 0xc0, !UPT ;  /* 0x0000000112047892 */ /* 0x000fc8000f8ec0ff */
[----:B------:R-:W-:-:S06]  /*1f30*/  UISETP.NE.U32.AND UP0, UPT, UR4, 0x1, UPT ;  /* 0x000000010400788c */ /* 0x000fcc000bf05070 */
[----:B------:R-:W-:-:S13]  /*1f40*/  PLOP3.LUT P0, PT, PT, PT, UP0, 0x80, 0x8 ;  /* 0x000000000008781c */ /* 0x000fda0003f0f008 */
[----:B------:R-:W-:Y:S05]  /*1f50*/  @P0 EXIT ;  /* 0x000000000000094d */ /* 0x000fea0003800000 */
[----:B012---:R-:W-:-:S05]  /*1f60*/  IMAD R6, R8, 0x80, R9 ;  /* 0x0000008008067824 */ /* 0x007fca00078e0209 */
[----:B------:R-:W-:Y:S02]  /*1f70*/  SHF.R.S32.HI R0, RZ, 0x1f, R6 ;  /* 0x0000001fff007819 */ /* 0x000fe40000011406 */
[C---:B------:R-:W-:Y:S02]  /*1f80*/  IADD3 R4, P1, PT, R6.reuse, UR23, RZ ;  /* 0x0000001706047c10 */ /* 0x040fe4000ff3e0ff */
        /* <DEDUP_REMOVED lines=12> */
.L_x_251:
        /* <DEDUP_REMOVED lines=11> */
.L_x_278:


//--------------------- .text._ZN3cub18CUB_300001_SM_10006detail9transform16transform_kernelINS2_10policy_hubILb1EN4cuda3std3__45tupleIJN6thrust24THRUST_300001_SM_1000_NS6detail15normal_iteratorINSA_10device_ptrIcEEEESF_EEEE10policy1000Ei5scoreSF_JPcSK_EEEvT0_iT1_T2_DpNS2_10kernel_argIT3_EE --------------------------
	.section	.text._ZN3cub18CUB_300001_SM_10006detail9transform16transform_kernelINS2_10policy_hubILb1EN4cuda3std3__45tupleIJN6thrust24THRUST_300001_SM_1000_NS6detail15normal_iteratorINSA_10device_ptrIcEEEESF_EEEE10policy1000Ei5scoreSF_JPcSK_EEEvT0_iT1_T2_DpNS2_10kernel_argIT3_EE,"ax",@progbits
	.align	128
        .global         _ZN3cub18CUB_300001_SM_10006detail9transform16transform_kernelINS2_10policy_hubILb1EN4cuda3std3__45tupleIJN6thrust24THRUST_300001_SM_1000_NS6detail15normal_iteratorINSA_10device_ptrIcEEEESF_EEEE10policy1000Ei5scoreSF_JPcSK_EEEvT0_iT1_T2_DpNS2_10kernel_argIT3_EE
        .type           _ZN3cub18CUB_300001_SM_10006detail9transform16transform_kernelINS2_10policy_hubILb1EN4cuda3std3__45tupleIJN6thrust24THRUST_300001_SM_1000_NS6detail15normal_iteratorINSA_10device_ptrIcEEEESF_EEEE10policy1000Ei5scoreSF_JPcSK_EEEvT0_iT1_T2_DpNS2_10kernel_argIT3_EE,@function
        .size           _ZN3cub18CUB_300001_SM_10006detail9transform16transform_kernelINS2_10policy_hubILb1EN4cuda3std3__45tupleIJN6thrust24THRUST_300001_SM_1000_NS6detail15normal_iteratorINSA_10device_ptrIcEEEESF_EEEE10policy1000Ei5scoreSF_JPcSK_EEEvT0_iT1_T2_DpNS2_10kernel_argIT3_EE,(.L_x_279 - _ZN3cub18CUB_300001_SM_10006detail9transform16transform_kernelINS2_10policy_hubILb1EN4cuda3std3__45tupleIJN6thrust24THRUST_300001_SM_1000_NS6detail15normal_iteratorINSA_10device_ptrIcEEEESF_EEEE10policy1000Ei5scoreSF_JPcSK_EEEvT0_iT1_T2_DpNS2_10kernel_argIT3_EE)
        .other          _ZN3cub18CUB_300001_SM_10006detail9transform16transform_kernelINS2_10policy_hubILb1EN4cuda3std3__45tupleIJN6thrust24THRUST_300001_SM_1000_NS6detail15normal_iteratorINSA_10device_ptrIcEEEESF_EEEE10policy1000Ei5scoreSF_JPcSK_EEEvT0_iT1_T2_DpNS2_10kernel_argIT3_EE,@"STO_CUDA_ENTRY STV_DEFAULT"
_ZN3cub18CUB_300001_SM_10006detail9transform16transform_kernelINS2_10policy_hubILb1EN4cuda3std3__45tupleIJN6thrust24THRUST_300001_SM_1000_NS6detail15normal_iteratorINSA_10device_ptrIcEEEESF_EEEE10policy1000Ei5scoreSF_JPcSK_EEEvT0_iT1_T2_DpNS2_10kernel_argIT3_EE:
.text._ZN3cub18CUB_300001_SM_10006detail9transform16transform_kernelINS2_10policy_hubILb1EN4cuda3std3__45tupleIJN6thrust24THRUST_300001_SM_1000_NS6detail15normal_iteratorINSA_10device_ptrIcEEEESF_EEEE10policy1000Ei5scoreSF_JPcSK_EEEvT0_iT1_T2_DpNS2_10kernel_argIT3_EE:
[----:B------:R-:W-:Y:S08]  /*0000*/  LDC R1, c[0x0][0x37c] ;  /* 0x0000df00ff017b82 */ /* 0x000ff00000000800 */
[----:B------:R-:W0:Y:S01]  /*0010*/  S2UR UR4, SR_CTAID.X ;  /* 0x00000000000479c3 */ /* 0x000e220000002500 */
[----:B------:R-:W1:Y:S01]  /*0020*/  LDCU.64 UR8, c[0x0][0x380] ;  /* 0x00007000ff0877ac */ /* 0x000e620008000a00 */
[----:B------:R-:W2:Y:S01]  /*0030*/  S2R R0, SR_TID.X ;  /* 0x0000000000007919 */ /* 0x000ea20000002100 */
[----:B------:R-:W-:Y:S01]  /*0040*/  BSSY.RECONVERGENT B0, `(.L_x_252) ;  /* 0x0000021000007945 */ /* 0x000fe20003800200 */
[----:B-1----:R-:W-:-:S04]  /*0050*/  USHF.L.U32 UR5, UR9, 0x7, URZ ;  /* 0x0000000709057899 */ /* 0x002fc800080006ff */
[----:B0-----:R-:W-:-:S04]  /*0060*/  UIMAD UR7, UR5, UR4, URZ ;  /* 0x00000004050772a4 */ /* 0x001fc8000f8e02ff */
[----:B------:R-:W-:Y:S02]  /*0070*/  UIADD3 UR4, UPT, UPT, -UR7, UR8, URZ ;  /* 0x0000000807047290 */ /* 0x000fe4000fffe1ff */
[----:B------:R-:W-:Y:S02]  /*0080*/  USHF.R.S32.HI UR8, URZ, 0x1f, UR7 ;  /* 0x0000001fff087899 */ /* 0x000fe40008011407 */
[----:B------:R-:W-:Y:S01]  /*0090*/  UISETP.LT.AND UP0, UPT, UR5, UR4, UPT ;  /* 0x000000040500728c */ /* 0x000fe2000bf01270 */
[----:B--2---:R-:W-:-:S03]  /*00a0*/  IMAD.SHL.U32 R4, R0, 0x80, RZ ;  /* 0x0000008000047824 */ /* 0x004fc600078e00ff */
[----:B------:R-:W-:-:S06]  /*00b0*/  USEL UR6, UR5, UR4, UP0 ;  /* 0x0000000405067287 */ /* 0x000fcc0008000000 */
[----:B------:R-:W-:-:S13]  /*00c0*/  ISETP.GE.AND P0, PT, R4, UR6, PT ;  /* 0x0000000604007c0c */ /* 0x000fda000bf06270 */
[----:B------:R-:W-:Y:S05]  /*00d0*/  @P0 BRA `(.L_x_253) ;  /* 0x00000000005c0947 */ /* 0x000fea0003800000 */
[----:B------:R-:W0:Y:S01]  /*00e0*/  LDC.64 R2, c[0x0][0x398] ;  /* 0x0000e600ff027b82 */ /* 0x000e220000000a00 */
[----:B------:R-:W-:Y:S01]  /*00f0*/  BSSY.RECONVERGENT B1, `(.L_x_254) ;  /* 0x000000b000017945 */ /* 0x000fe20003800200 */
[----:B------:R-:W-:Y:S02]  /*0100*/  IMAD.MOV.U32 R5, RZ, RZ, R4 ;  /* 0x000000ffff057224 */ /* 0x000fe400078e0004 */
[----:B0-----:R-:W-:-:S03]  /*0110*/  IMAD.WIDE.U32 R2, R0, 0x80, R2 ;  /* 0x0000008000027825 */ /* 0x001fc600078e0002 */
[----:B------:R-:W-:-:S04]  /*0120*/  IADD3 R2, P0, PT, R2, UR7, RZ ;  /* 0x0000000702027c10 */ /* 0x000fc8000ff1e0ff */
[----:B------:R-:W-:-:S09]  /*0130*/  IADD3.X R3, PT, PT, R3, UR8, RZ, P0, !PT ;  /* 0x0000000803037c10 */ /* 0x000fd200087fe4ff */
.L_x_255:
[----:B------:R-:W-:Y:S01]  /*0140*/  VIADD R5, R5, 0x4000 ;  /* 0x0000400005057836 */ /* 0x000fe20000000000 */
[----:B------:R0:W-:Y:S04]  /*0150*/  CCTL.E.PF2 [R2] ;  /* 0x000000000200798f */ /* 0x0001e80000800100 */
[----:B------:R-:W-:Y:S02]  /*0160*/  ISETP.GE.AND P0, PT, R5, UR6, PT ;  /* 0x0000000605007c0c */ /* 0x000fe4000bf06270 */
[----:B0-----:R-:W-:-:S05]  /*0170*/  IADD3 R2, P1, PT, R2, 0x4000, RZ ;  /* 0x0000400002027810 */ /* 0x001fca0007f3e0ff */
[----:B------:R-:W-:-:S06]  /*0180*/  IMAD.X R3, RZ, RZ, R3, P1 ;  /* 0x000000ffff037224 */ /* 0x000fcc00008e0603 */
[----:B------:R-:W-:Y:S05]  /*0190*/  @!P0 BRA `(.L_x_255) ;  /* 0xfffffffc00e88947 */ /* 0x000fea000383ffff */
[----:B------:R-:W-:Y:S05]  /*01a0*/  BSYNC.RECONVERGENT B1 ;  /* 0x0000000000017941 */ /* 0x000fea0003800200 */
.L_x_254:
[----:B------:R-:W0:Y:S02]  /*01b0*/  LDC.64 R2, c[0x0][0x3a8] ;  /* 0x0000ea00ff027b82 */ /* 0x000e240000000a00 */
[----:B0-----:R-:W-:-:S03]  /*01c0*/  IMAD.WIDE.U32 R2, R0, 0x80, R2 ;  /* 0x0000008000027825 */ /* 0x001fc600078e0002 */
[----:B------:R-:W-:-:S04]  /*01d0*/  IADD3 R2, P0, PT, R2, UR7, RZ ;  /* 0x0000000702027c10 */ /* 0x000fc8000ff1e0ff */
[----:B------:R-:W-:-:S09]  /*01e0*/  IADD3.X R3, PT, PT, R3, UR8, RZ, P0, !PT ;  /* 0x0000000803037c10 */ /* 0x000fd200087fe4ff */
.L_x_256:
[----:B------:R-:W-:Y:S01]  /*01f0*/  VIADD R4, R4, 0x4000 ;  /* 0x0000400004047836 */ /* 0x000fe20000000000 */
[----:B------:R0:W-:Y:S04]  /*0200*/  CCTL.E.PF2 [R2] ;  /* 0x000000000200798f */ /* 0x0001e80000800100 */
[----:B------:R-:W-:Y:S02]  /*0210*/  ISETP.GE.AND P0, PT, R4, UR6, PT ;  /* 0x0000000604007c0c */ /* 0x000fe4000bf06270 */
[----:B0-----:R-:W-:-:S05]  /*0220*/  IADD3 R2, P1, PT, R2, 0x4000, RZ ;  /* 0x0000400002027810 */ /* 0x001fca0007f3e0ff */
[----:B------:R-:W-:-:S06]  /*0230*/  IMAD.X R3, RZ, RZ, R3, P1 ;  /* 0x000000ffff037224 */ /* 0x000fcc00008e0603 */
[----:B------:R-:W-:Y:S05]  /*0240*/  @!P0 BRA `(.L_x_256) ;  /* 0xfffffffc00e88947 */ /* 0x000fea000383ffff */
.L_x_253:
[----:B------:R-:W-:Y:S05]  /*0250*/  BSYNC.RECONVERGENT B0 ;  /* 0x0000000000007941 */ /* 0x000fea0003800200 */
.L_x_252:
[----:B------:R-:W0:Y:S01]  /*0260*/  LDCU.128 UR12, c[0x0][0x390] ;  /* 0x00007200ff0c77ac */ /* 0x000e220008000c00 */
[----:B------:R-:W1:Y:S01]  /*0270*/  LDCU.64 UR16, c[0x0][0x3a8] ;  /* 0x00007500ff1077ac */ /* 0x000e620008000a00 */
[----:B------:R-:W2:Y:S01]  /*0280*/  LDCU.64 UR10, c[0x0][0x358] ;  /* 0x00006b00ff0a77ac */ /* 0x000ea20008000a00 */
[----:B0-----:R-:W-:Y:S02]  /*0290*/  UIADD3 UR18, UP0, UPT, UR7, UR14, URZ ;  /* 0x0000000e07127290 */ /* 0x001fe4000ff1e0ff */
[----:B------:R-:W-:Y:S02]  /*02a0*/  UIADD3 UR22, UP2, UPT, UR7, UR12, URZ ;  /* 0x0000000c07167290 */ /* 0x000fe4000ff5e0ff */
[----:B------:R-:W-:Y:S02]  /*02b0*/  UIADD3.X UR19, UPT, UPT, UR8, UR15, URZ, UP0, !UPT ;  /* 0x0000000f08137290 */ /* 0x000fe400087fe4ff */
[----:B------:R-:W-:Y:S02]  /*02c0*/  UISETP.GT.AND UP0, UPT, UR5, UR4, UPT ;  /* 0x000000040500728c */ /* 0x000fe4000bf04270 */
[----:B-1----:R-:W-:-:S02]  /*02d0*/  UIADD3 UR20, UP1, UPT, UR7, UR16, URZ ;  /* 0x0000001007147290 */ /* 0x002fc4000ff3e0ff */
[----:B------:R-:W-:Y:S02]  /*02e0*/  UIADD3.X UR23, UPT, UPT, UR8, UR13, URZ, UP2, !UPT ;  /* 0x0000000d08177290 */ /* 0x000fe400097fe4ff */
[----:B------:R-:W-:-:S03]  /*02f0*/  UIADD3.X UR21, UPT, UPT, UR8, UR17, URZ, UP1, !UPT ;  /* 0x0000001108157290 */ /* 0x000fc60008ffe4ff */
[----:B--2---:R-:W-:Y:S09]  /*0300*/  BRA.U UP0, `(.L_x_257) ;  /* 0x0000000900907547 */ /* 0x004ff2000b800000 */
        /* <DEDUP_REMOVED lines=18> */
[----:B------:R-:W-:Y:S01]  /*0430*/  UIADD3.X UR12, UPT, UPT, UR6, UR15, URZ, UP0, !UPT ;  /* 0x0000000f060c7290 */ /* 0x000fe200087fe4ff */
[----:B------:R-:W-:Y:S01]  /*0440*/  VIADD R10, R0, 0x80 ;  /* 0x00000080000a7836 */ /* 0x000fe20000000000 */
[----:B------:R-:W-:-:S02]  /*0450*/  UIADD3.X UR14, UPT, UPT, UR6, UR17, URZ, UP1, !UPT ;  /* 0x00000011060e7290 */ /* 0x000fc40008ffe4ff */
[----:B------:R-:W-:Y:S02]  /*0460*/  UIADD3 UR4, UPT, UPT, -UR4, URZ, URZ ;  /* 0x000000ff04047290 */ /* 0x000fe4000fffe1ff */
[----:B------:R-:W-:-:S12]  /*0470*/  UIADD3.X UR6, UPT, UPT, UR6, UR13, URZ, UP2, !UPT ;  /* 0x0000000d06067290 */ /* 0x000fd800097fe4ff */
.L_x_259:
        /* <DEDUP_REMOVED lines=39> */
[----:B------:R-:W3:Y:S04]  /*06f0*/  LDG.E.U8 R8, desc[UR10][R2.64+0x80] ;  /* 0x0000800a02087981 */ /* 0x000ee8000c1e1100 */
[----:B0-----:R-:W3:Y:S02]  /*0700*/  LDG.E.U8 R9, desc[UR10][R4.64+0x80] ;  /* 0x0000800a04097981 */ /* 0x001ee4000c1e1100 */
        /* <DEDUP_REMOVED lines=20> */
[----:B0-----:R-:W-:-:S07]  /*0850*/  IMAD.U32 R9, RZ, RZ, UR4 ;  /* 0x00000004ff097e24 */ /* 0x001fce000f8e00ff */
.L_x_258:
[----:B------:R-:W-:-:S06]  /*0860*/  ULOP3.LUT UR4, UR9, 0x7, URZ, 0xc0, !UPT ;  /* 0x0000000709047892 */ /* 0x000fcc000f8ec0ff */
[----:B------:R-:W-:-:S13]  /*0870*/  ISETP.NE.AND P0, PT, RZ, UR4, PT ;  /* 0x00000004ff007c0c */ /* 0x000fda000bf05270 */
[----:B------:R-:W-:Y:S05]  /*0880*/  @!P0 EXIT ;  /* 0x000000000000894d */ /* 0x000fea0003800000 */
[----:B------:R-:W-:Y:S02]  /*0890*/  UISETP.GE.U32.AND UP0, UPT, UR4, 0x4, UPT ;  /* 0x000000040400788c */ /* 0x000fe4000bf06070 */
[----:B------:R-:W-:-:S07]  /*08a0*/  ULOP3.LUT UR4, UR9, 0x3, URZ, 0xc0, !UPT ;  /* 0x0000000309047892 */ /* 0x000fce000f8ec0ff */
[----:B------:R-:W-:Y:S05]  /*08b0*/  BRA.U !UP0, `(.L_x_260) ;  /* 0x0000000108787547 */ /* 0x000fea000b800000 */
[----:B------:R-:W-:-:S05]  /*08c0*/  IMAD R6, R9, 0x80, R0 ;  /* 0x0000008009067824 */ /* 0x000fca00078e0200 */
        /* <DEDUP_REMOVED lines=29> */
.L_x_260:
[----:B------:R-:W-:-:S13]  /*0aa0*/  ISETP.NE.AND P0, PT, RZ, UR4, PT ;  /* 0x00000004ff007c0c */ /* 0x000fda000bf05270 */
[----:B------:R-:W-:Y:S05]  /*0ab0*/  @!P0 EXIT ;  /* 0x000000000000894d */ /* 0x000fea0003800000 */
[----:B------:R-:W-:-:S09]  /*0ac0*/  UISETP.NE.AND UP0, UPT, UR4, 0x1, UPT ;  /* 0x000000010400788c */ /* 0x000fd2000bf05270 */
[----:B------:R-:W-:Y:S05]  /*0ad0*/  BRA.U !UP0, `(.L_x_261) ;  /* 0x0000000108507547 */ /* 0x000fea000b800000 */
[----:B-1----:R-:W-:-:S05]  /*0ae0*/  IMAD R6, R9, 0x80, R0 ;  /* 0x0000008009067824 */ /* 0x002fca00078e0200 */
        /* <DEDUP_REMOVED lines=14> */
[----:B------:R-:W2:Y:S01]  /*0bd0*/  LDG.E.U8 R13, desc[UR10][R4.64+0x80] ;  /* 0x0000800a040d7981 */ /* 0x000ea2000c1e1100 */
[----:B------:R-:W-:Y:S01]  /*0be0*/  VIADD R9, R9, 0x2 ;  /* 0x0000000209097836 */ /* 0x000fe20000000000 */
[----:B--2---:R-:W-:-:S04]  /*0bf0*/  ISETP.NE.AND P0, PT, R8, R13, PT ;  /* 0x0000000d0800720c */ /* 0x004fc80003f05270 */
[----:B------:R-:W-:-:S05]  /*0c00*/  SEL R13, R10, 0xffff, !P0 ;  /* 0x0000ffff0a0d7807 */ /* 0x000fca0004000000 */
[----:B------:R0:W-:Y:S04]  /*0c10*/  STG.E.U8 desc[UR10][R6.64+0x80], R13 ;  /* 0x0000800d06007986 */ /* 0x0001e8000c10110a */
.L_x_261:
[----:B------:R-:W-:-:S04]  /*0c20*/  ULOP3.LUT UR4, UR9, 0x1, URZ, 0xc0, !UPT ;  /* 0x0000000109047892 */ /* 0x000fc8000f8ec0ff */
[----:B------:R-:W-:-:S06]  /*0c30*/  UISETP.NE.U32.AND UP0, UPT, UR4, 0x1, UPT ;  /* 0x000000010400788c */ /* 0x000fcc000bf05070 */
[----:B------:R-:W-:-:S13]  /*0c40*/  PLOP3.LUT P0, PT, PT, PT, UP0, 0x80, 0x8 ;  /* 0x000000000008781c */ /* 0x000fda0003f0f008 */
[----:B------:R-:W-:Y:S05]  /*0c50*/  @P0 EXIT ;  /* 0x000000000000094d */ /* 0x000fea0003800000 */
[----:B------:R-:W-:-:S05]  /*0c60*/  IMAD R0, R9, 0x80, R0 ;  /* 0x0000008009007824 */ /* 0x000fca00078e0200 */
[----:B01----:R-:W-:Y:S02]  /*0c70*/  SHF.R.S32.HI R7, RZ, 0x1f, R0 ;  /* 0x0000001fff077819 */ /* 0x003fe40000011400 */
        /* <DEDUP_REMOVED lines=13> */
.L_x_257:
[----:B------:R-:W-:-:S06]  /*0d50*/  UISETP.GE.AND UP0, UPT, UR9, 0x1, UPT ;  /* 0x000000010900788c */ /* 0x000fcc000bf06270 */
[----:B------:R-:W-:-:S13]  /*0d60*/  PLOP3.LUT P0, PT, PT, PT, UP0, 0x80, 0x8 ;  /* 0x000000000008781c */ /* 0x000fda0003f0f008 */
[----:B------:R-:W-:Y:S05]  /*0d70*/  @!P0 EXIT ;  /* 0x000000000000894d */ /* 0x000fea0003800000 */
[----:B------:R-:W-:Y:S01]  /*0d80*/  UISETP.GE.U32.AND UP0, UPT, UR9, 0x8, UPT ;  /* 0x000000080900788c */ /* 0x000fe2000bf06070 */
[----:B------:R-:W-:Y:S01]  /*0d90*/  IMAD.MOV.U32 R3, RZ, RZ, RZ ;  /* 0x000000ffff037224 */ /* 0x000fe200078e00ff */
[----:B------:R-:W-:-:S07]  /*0da0*/  ULOP3.LUT UR4, UR9, 0x7, URZ, 0xc0, !UPT ;  /* 0x0000000709047892 */ /* 0x000fce000f8ec0ff */
[----:B------:R-:W-:Y:S05]  /*0db0*/  BRA.U !UP0, `(.L_x_262) ;  /* 0x0000000508587547 */ /* 0x000fea000b800000 */
[----:B------:R-:W-:Y:S01]  /*0dc0*/  ULOP3.LUT UR5, UR9, 0x7ffffff8, URZ, 0xc0, !UPT ;  /* 0x7ffffff809057892 */ /* 0x000fe2000f8ec0ff */
[----:B------:R-:W-:-:S05]  /*0dd0*/  IMAD.MOV.U32 R10, RZ, RZ, RZ ;  /* 0x000000ffff0a7224 */ /* 0x000fca00078e00ff */
[----:B------:R-:W-:-:S07]  /*0de0*/  IMAD.U32 R3, RZ, RZ, UR5 ;  /* 0x00000005ff037e24 */ /* 0x000fce000f8e00ff */
.L_x_265:
        /* <DEDUP_REMOVED lines=31> */
[----:B0-----:R-:W2:Y:S04]  /*0fe0*/  @!P2 LDG.E.U8 R11, desc[UR10][R4.64+0x80] ;  /* 0x0000800a040ba981 */ /* 0x001ea8000c1e1100 */
        /* <DEDUP_REMOVED lines=9> */
[----:B-1----:R-:W-:-:S05]  /*1080*/  VIADD R13, R2, 0x200 ;  /* 0x00000200020d7836 */ /* 0x002fca0000000000 */
[----:B------:R-:W-:Y:S01]  /*1090*/  ISETP.GE.AND P2, PT, R13, UR6, PT ;  /* 0x000000060d007c0c */ /* 0x000fe2000bf46270 */
[----:B------:R-:W-:Y:S01]  /*10a0*/  @!P1 IMAD.MOV.U32 R13, RZ, RZ, 0x2 ;  /* 0x00000002ff0d9424 */ /* 0x000fe200078e00ff */
[----:B--2---:R-:W-:-:S04]  /*10b0*/  @!P1 ISETP.NE.AND P0, PT, R12, R15, PT ;  /* 0x0000000f0c00920c */ /* 0x004fc80003f05270 */
        /* <DEDUP_REMOVED lines=20> */
[----:B0-----:R-:W-:Y:S02]  /*1200*/  @!P2 IMAD.MOV.U32 R11, RZ, RZ, 0x2 ;  /* 0x00000002ff0ba424 */ /* 0x001fe400078e00ff */
        /* <DEDUP_REMOVED lines=15> */
.L_x_264:
[----:B------:R-:W-:Y:S05]  /*1300*/  BSYNC.RECONVERGENT B0 ;  /* 0x0000000000007941 */ /* 0x000fea0003800200 */
.L_x_263:
[----:B------:R-:W-:Y:S05]  /*1310*/  @P1 BRA `(.L_x_265) ;  /* 0xfffffff800b41947 */ /* 0x000fea000383ffff */
.L_x_262:
[----:B------:R-:W-:-:S13]  /*1320*/  ISETP.NE.AND P0, PT, RZ, UR4, PT ;  /* 0x00000004ff007c0c */ /* 0x000fda000bf05270 */
[----:B------:R-:W-:Y:S05]  /*1330*/  @!P0 EXIT ;  /* 0x000000000000894d */ /* 0x000fea0003800000 */
[----:B------:R-:W1:Y:S01]  /*1340*/  LDC R2, c[0x0][0x384] ;  /* 0x0000e100ff027b82 */ /* 0x000e620000000800 */
[----:B------:R-:W-:Y:S01]  /*1350*/  UISETP.GE.U32.AND UP0, UPT, UR4, 0x4, UPT ;  /* 0x000000040400788c */ /* 0x000fe2000bf06070 */
[----:B-1----:R-:W-:-:S04]  /*1360*/  LOP3.LUT R18, R2, 0x3, RZ, 0xc0, !PT ;  /* 0x0000000302127812 */ /* 0x002fc800078ec0ff */
[----:B------:R-:W-:-:S04]  /*1370*/  ISETP.NE.AND P0, PT, R18, RZ, PT ;  /* 0x000000ff1200720c */ /* 0x000fc80003f05270 */
[----:B------:R-:W-:Y:S09]  /*1380*/  BRA.U !UP0, `(.L_x_266) ;  /* 0x0000000108f47547 */ /* 0x000ff2000b800000 */
[----:B------:R-:W-:-:S05]  /*1390*/  IMAD R4, R3, 0x80, R0 ;  /* 0x0000008003047824 */ /* 0x000fca00078e0200 */
[----:B------:R-:W-:-:S13]  /*13a0*/  ISETP.GE.AND P2, PT, R4, UR6, PT ;  /* 0x0000000604007c0c */ /* 0x000fda000bf46270 */
[----:B0-----:R-:W-:Y:S02]  /*13b0*/  @!P2 SHF.R.S32.HI R9, RZ, 0x1f, R4 ;  /* 0x0000001fff09a819 */ /* 0x001fe40000011404 */
        /* <DEDUP_REMOVED lines=58> */
.L_x_266:
[----:B------:R-:W-:Y:S05]  /*1760*/  @!P0 EXIT ;  /* 0x000000000000894d */ /* 0x000fea0003800000 */
[----:B------:R-:W-:Y:S02]  /*1770*/  ISETP.NE.AND P1, PT, R18, 0x1, PT ;  /* 0x000000011200780c */ /* 0x000fe40003f25270 */
[----:B------:R-:W-:-:S04]  /*1780*/  LOP3.LUT R2, R2, 0x1, RZ, 0xc0, !PT ;  /* 0x0000000102027812 */ /* 0x000fc800078ec0ff */
[----:B------:R-:W-:-:S07]  /*1790*/  ISETP.NE.U32.AND P0, PT, R2, 0x1, PT ;  /* 0x000000010200780c */ /* 0x000fce0003f05070 */
[----:B------:R-:W-:Y:S06]  /*17a0*/  @!P1 BRA `(.L_x_267) ;  /* 0x00000000007c9947 */ /* 0x000fec0003800000 */
[----:B0-----:R-:W-:-:S05]  /*17b0*/  IMAD R8, R3, 0x80, R0 ;  /* 0x0000008003087824 */ /* 0x001fca00078e0200 */
[----:B------:R-:W-:-:S13]  /*17c0*/  ISETP.GE.AND P1, PT, R8, UR6, PT ;  /* 0x0000000608007c0c */ /* 0x000fda000bf26270 */
[----:B------:R-:W-:Y:S02]  /*17d0*/  @!P1 SHF.R.S32.HI R9, RZ, 0x1f, R8 ;  /* 0x0000001fff099819 */ /* 0x000fe40000011408 */
[C---:B--2---:R-:W-:Y:S02]  /*17e0*/  @!P1 IADD3 R6, P3, PT, R8.reuse, UR20, RZ ;  /* 0x0000001408069c10 */ /* 0x044fe4000ff7e0ff */
        /* <DEDUP_REMOVED lines=27> */
.L_x_267:
[----:B------:R-:W-:Y:S05]  /*19a0*/  @P0 EXIT ;  /* 0x000000000000094d */ /* 0x000fea0003800000 */
[----:B------:R-:W-:-:S05]  /*19b0*/  IMAD R0, R3, 0x80, R0 ;  /* 0x0000008003007824 */ /* 0x000fca00078e0200 */
[----:B------:R-:W-:-:S13]  /*19c0*/  ISETP.GE.AND P0, PT, R0, UR6, PT ;  /* 0x0000000600007c0c */ /* 0x000fda000bf06270 */
[----:B------:R-:W-:Y:S05]  /*19d0*/  @P0 EXIT ;  /* 0x000000000000094d */ /* 0x000fea0003800000 */
[----:B-12---:R-:W-:Y:S02]  /*19e0*/  SHF.R.S32.HI R7, RZ, 0x1f, R0 ;  /* 0x0000001fff077819 */ /* 0x006fe40000011400 */
[C---:B------:R-:W-:Y:S02]  /*19f0*/  IADD3 R4, P1, PT, R0.reuse, UR20, RZ ;  /* 0x0000001400047c10 */ /* 0x040fe4000ff3e0ff */
[----:B------:R-:W-:Y:S02]  /*1a00*/  IADD3 R2, P0, PT, R0, UR18, RZ ;  /* 0x0000001200027c10 */ /* 0x000fe4000ff1e0ff */
[C---:B------:R-:W-:Y:S02]  /*1a10*/  IADD3.X R5, PT, PT, R7.reuse, UR21, RZ, P1, !PT ;  /* 0x0000001507057c10 */ /* 0x040fe40008ffe4ff */
[----:B------:R-:W-:-:S04]  /*1a20*/  IADD3.X R3, PT, PT, R7, UR19, RZ, P0, !PT ;  /* 0x0000001307037c10 */ /* 0x000fc800087fe4ff */
[----:B------:R-:W2:Y:S04]  /*1a30*/  LDG.E.U8 R5, desc[UR10][R4.64] ;  /* 0x0000000a04057981 */ /* 0x000ea8000c1e1100 */
[----:B------:R-:W2:Y:S01]  /*1a40*/  LDG.E.U8 R2, desc[UR10][R2.64] ;  /* 0x0000000a02027981 */ /* 0x000ea2000c1e1100 */
[----:B0-----:R-:W-:Y:S01]  /*1a50*/  IMAD.MOV.U32 R9, RZ, RZ, 0x2 ;  /* 0x00000002ff097424 */ /* 0x001fe200078e00ff */
[----:B------:R-:W-:-:S04]  /*1a60*/  IADD3 R6, P1, PT, R0, UR22, RZ ;  /* 0x0000001600067c10 */ /* 0x000fc8000ff3e0ff */
[----:B------:R-:W-:Y:S02]  /*1a70*/  IADD3.X R7, PT, PT, R7, UR23, RZ, P1, !PT ;  /* 0x0000001707077c10 */ /* 0x000fe40008ffe4ff */
[----:B--2---:R-:W-:-:S04]  /*1a80*/  ISETP.NE.AND P0, PT, R2, R5, PT ;  /* 0x000000050200720c */ /* 0x004fc80003f05270 */
[----:B------:R-:W-:-:S05]  /*1a90*/  SEL R9, R9, 0xffff, !P0 ;  /* 0x0000ffff09097807 */ /* 0x000fca0004000000 */
[----:B------:R-:W-:Y:S01]  /*1aa0*/  STG.E.U8 desc[UR10][R6.64], R9 ;  /* 0x0000000906007986 */ /* 0x000fe2000c10110a */
[----:B------:R-:W-:Y:S05]  /*1ab0*/  EXIT ;  /* 0x000000000000794d */ /* 0x000fea0003800000 */
.L_x_268:
        /* <DEDUP_REMOVED lines=12> */
.L_x_279:


//--------------------- .text._ZN3cub18CUB_300001_SM_10006detail8for_each13static_kernelINS2_12policy_hub_t12policy_500_tEmN6thrust24THRUST_300001_SM_1000_NS8cuda_cub20__uninitialized_fill7functorINS7_10device_ptrIcEEcEEEEvT0_T1_ --------------------------
	.section	.text._ZN3cub18CUB_300001_SM_10006detail8for_each13static_kernelINS2_12policy_hub_t12policy_500_tEmN6thrust24THRUST_300001_SM_1000_NS8cuda_cub20__uninitialized_fill7functorINS7_10device_ptrIcEEcEEEEvT0_T1_,"ax",@progbits
	.align	128
        .global         _ZN3cub18CUB_300001_SM_10006detail8for_each13static_kernelINS2_12policy_hub_t12policy_500_tEmN6thrust24THRUST_300001_SM_1000_NS8cuda_cub20__uninitialized_fill7functorINS7_10device_ptrIcEEcEEEEvT0_T1_
        .type           _ZN3cub18CUB_300001_SM_10006detail8for_each13static_kernelINS2_12policy_hub_t12policy_500_tEmN6thrust24THRUST_300001_SM_1000_NS8cuda_cub20__uninitialized_fill7functorINS7_10device_ptrIcEEcEEEEvT0_T1_,@function
        .size           _ZN3cub18CUB_300001_SM_10006detail8for_each13static_kernelINS2_12policy_hub_t12policy_500_tEmN6thrust24THRUST_300001_SM_1000_NS8cuda_cub20__uninitialized_fill7functorINS7_10device_ptrIcEEcEEEEvT0_T1_,(.L_x_280 - _ZN3cub18CUB_300001_SM_10006detail8for_each13static_kernelINS2_12policy_hub_t12policy_500_tEmN6thrust24THRUST_300001_SM_1000_NS8cuda_cub20__uninitialized_fill7functorINS7_10device_ptrIcEEcEEEEvT0_T1_)
        .other          _ZN3cub18CUB_300001_SM_10006detail8for_each13static_kernelINS2_12policy_hub_t12policy_500_tEmN6thrust24THRUST_300001_SM_1000_NS8cuda_cub20__uninitialized_fill7functorINS7_10device_ptrIcEEcEEEEvT0_T1_,@"STO_CUDA_ENTRY STV_DEFAULT"
_ZN3cub18CUB_300001_SM_10006detail8for_each13static_kernelINS2_12policy_hub_t12policy_500_tEmN6thrust24THRUST_300001_SM_1000_NS8cuda_cub20__uninitialized_fill7functorINS7_10device_ptrIcEEcEEEEvT0_T1_:
.text._ZN3cub18CUB_300001_SM_10006detail8for_each13static_kernelINS2_12policy_hub_t12policy_500_tEmN6thrust24THRUST_300001_SM_1000_NS8cuda_cub20__uninitialized_fill7functorINS7_10device_ptrIcEEcEEEEvT0_T1_:
[----:B------:R-:W-:Y:S08]  /*0000*/  LDC R1, c[0x0][0x37c] ;  /* 0x0000df00ff017b82 */ /* 0x000ff00000000800 */
[----:B------:R-:W0:Y:S01]  /*0010*/  S2UR UR4, SR_CTAID.X ;  /* 0x00000000000479c3 */ /* 0x000e220000002500 */
[----:B------:R-:W1:Y:S01]  /*0020*/  LDCU.64 UR6, c[0x0][0x380] ;  /* 0x00007000ff0677ac */ /* 0x000e620008000a00 */
[----:B------:R-:W2:Y:S06]  /*0030*/  LDCU.64 UR8, c[0x0][0x358] ;  /* 0x00006b00ff0877ac */ /* 0x000eac0008000a00 */
[----:B------:R-:W3:Y:S01]  /*0040*/  LDC R5, c[0x0][0x390] ;  /* 0x0000e400ff057b82 */ /* 0x000ee20000000800 */
[----:B0-----:R-:W-:-:S04]  /*0050*/  UIMAD.WIDE.U32 UR4, UR4, 0x200, URZ ;  /* 0x00000200040478a5 */ /* 0x001fc8000f8e00ff */
[----:B-1----:R-:W-:-:S04]  /*0060*/  UIADD3 UR6, UP0, UPT, -UR4, UR6, URZ ;  /* 0x0000000604067290 */ /* 0x002fc8000ff1e1ff */
[----:B------:R-:W-:Y:S01]  /*0070*/  UIADD3.X UR7, UPT, UPT, ~UR5, UR7, URZ, UP0, !UPT ;  /* 0x0000000705077290 */ /* 0x000fe200087fe5ff */
[----:B---3--:R-:W-:Y:S01]  /*0080*/  PRMT R5, R5, 0x7770, RZ ;  /* 0x0000777005057816 */ /* 0x008fe200000000ff */
[----:B------:R-:W-:-:S04]  /*0090*/  UISETP.GE.U32.AND UP0, UPT, UR6, 0x200, UPT ;  /* 0x000002000600788c */ /* 0x000fc8000bf06070 */
[----:B------:R-:W-:-:S09]  /*00a0*/  UISETP.GE.U32.AND.EX UP0, UPT, UR7, URZ, UPT, UP0 ;  /* 0x000000ff0700728c */ /* 0x000fd2000bf06100 */
[----:B--2---:R-:W-:Y:S05]  /*00b0*/  BRA.U !UP0, `(.L_x_269) ;  /* 0x00000001081c7547 */ /* 0x004fea000b800000 */
[----:B------:R-:W0:Y:S01]  /*00c0*/  S2R R3, SR_TID.X ;  /* 0x0000000000037919 */ /* 0x000e220000002100 */
[----:B------:R-:W0:Y:S02]  /*00d0*/  LDC.64 R6, c[0x0][0x388] ;  /* 0x0000e200ff067b82 */ /* 0x000e240000000a00 */
[----:B0-----:R-:W-:-:S04]  /*00e0*/  IADD3 R2, P0, P1, R6, UR4, R3 ;  /* 0x0000000406027c10 */ /* 0x001fc8000f91e003 */
[----:B------:R-:W-:-:S05]  /*00f0*/  IADD3.X R3, PT, PT, R7, UR5, RZ, P0, P1 ;  /* 0x0000000507037c10 */ /* 0x000fca00087e24ff */
[----:B------:R-:W-:Y:S04]  /*0100*/  STG.E.U8 desc[UR8][R2.64], R5 ;  /* 0x0000000502007986 */ /* 0x000fe8000c101108 */
[----:B------:R-:W-:Y:S01]  /*0110*/  STG.E.U8 desc[UR8][R2.64+0x100], R5 ;  /* 0x0001000502007986 */ /* 0x000fe2000c101108 */
[----:B------:R-:W-:Y:S05]  /*0120*/  EXIT ;  /* 0x000000000000794d */ /* 0x000fea0003800000 */
.L_x_269:
[----:B------:R-:W0:Y:S01]  /*0130*/  S2R R3, SR_TID.X ;  /* 0x0000000000037919 */ /* 0x000e220000002100 */
[----:B------:R-:W1:Y:S01]  /*0140*/  LDC.64 R6, c[0x0][0x388] ;  /* 0x0000e200ff067b82 */ /* 0x000e620000000a00 */
[----:B------:R-:W-:Y:S02]  /*0150*/  IMAD.U32 R2, RZ, RZ, UR7 ;  /* 0x00000007ff027e24 */ /* 0x000fe4000f8e00ff */
[C---:B0-----:R-:W-:Y:S01]  /*0160*/  VIADD R0, R3.reuse, 0x100 ;  /* 0x0000010003007836 */ /* 0x041fe20000000000 */
[----:B------:R-:W-:-:S04]  /*0170*/  ISETP.LT.U32.AND P0, PT, R3, UR6, PT ;  /* 0x0000000603007c0c */ /* 0x000fc8000bf01070 */
[----:B------:R-:W-:Y:S01]  /*0180*/  ISETP.LT.U32.AND P1, PT, R0, UR6, PT ;  /* 0x0000000600007c0c */ /* 0x000fe2000bf21070 */
[----:B------:R-:W-:Y:S01]  /*0190*/  IMAD.U32 R0, RZ, RZ, UR7 ;  /* 0x00000007ff007e24 */ /* 0x000fe2000f8e00ff */
[----:B------:R-:W-:Y:S02]  /*01a0*/  ISETP.GT.U32.AND.EX P0, PT, R2, RZ, PT, P0 ;  /* 0x000000ff0200720c */ /* 0x000fe40003f04100 */
[----:B-1----:R-:W-:Y:S02]  /*01b0*/  IADD3 R2, P2, P3, R6, UR4, R3 ;  /* 0x0000000406027c10 */ /* 0x002fe4000fb5e003 */
[----:B------:R-:W-:Y:S02]  /*01c0*/  ISETP.GT.U32.AND.EX P1, PT, R0, RZ, PT, P1 ;  /* 0x000000ff0000720c */ /* 0x000fe40003f24110 */
[----:B------:R-:W-:-:S07]  /*01d0*/  IADD3.X R3, PT, PT, R7, UR5, RZ, P2, P3 ;  /* 0x0000000507037c10 */ /* 0x000fce00097e64ff */
[----:B------:R0:W-:Y:S04]  /*01e0*/  @P0 STG.E.U8 desc[UR8][R2.64], R5 ;  /* 0x0000000502000986 */ /* 0x0001e8000c101108 */
[----:B------:R-:W-:Y:S05]  /*01f0*/  @!P1 EXIT ;  /* 0x000000000000994d */ /* 0x000fea0003800000 */
[----:B------:R-:W-:Y:S01]  /*0200*/  STG.E.U8 desc[UR8][R2.64+0x100], R5 ;  /* 0x0001000502007986 */ /* 0x000fe2000c101108 */
[----:B------:R-:W-:Y:S05]  /*0210*/  EXIT ;  /* 0x000000000000794d */ /* 0x000fea0003800000 */
.L_x_270:
        /* <DEDUP_REMOVED lines=14> */
.L_x_280:


//--------------------- .text._ZN3cub18CUB_300001_SM_10006detail11EmptyKernelIvEEvv --------------------------
	.section	.text._ZN3cub18CUB_300001_SM_10006detail11EmptyKernelIvEEvv,"ax",@progbits
	.align	128
        .global         _ZN3cub18CUB_300001_SM_10006detail11EmptyKernelIvEEvv
        .type           _ZN3cub18CUB_300001_SM_10006detail11EmptyKernelIvEEvv,@function
        .size           _ZN3cub18CUB_300001_SM_10006detail11EmptyKernelIvEEvv,(.L_x_281 - _ZN3cub18CUB_300001_SM_10006detail11EmptyKernelIvEEvv)
        .other          _ZN3cub18CUB_300001_SM_10006detail11EmptyKernelIvEEvv,@"STO_CUDA_ENTRY STV_DEFAULT"
_ZN3cub18CUB_300001_SM_10006detail11EmptyKernelIvEEvv:
.text._ZN3cub18CUB_300001_SM_10006detail11EmptyKernelIvEEvv:
[----:B------:R-:W-:Y:S01]  /*0000*/  LDC R1, c[0x0][0x37c] ;  /* 0x0000df00ff017b82 */ /* 0x000fe20000000800 */
[----:B------:R-:W-:Y:S05]  /*0010*/  EXIT ;  /* 0x000000000000794d */ /* 0x000fea0003800000 */
.L_x_271:
        /* <DEDUP_REMOVED lines=14> */
.L_x_281:


//--------------------- .nv.shared._ZN3cub18CUB_300001_SM_10006detail6reduce28DeviceReduceSingleTileKernelINS2_10policy_hubIiyN4cuda3std3__44plusIiEEE10Policy1000EPiSC_iS9_iiNS7_10__identityEEEvT0_T1_T2_T3_T4_T6_ --------------------------
	.section	.nv.shared._ZN3cub18CUB_300001_SM_10006detail6reduce28DeviceReduceSingleTileKernelINS2_10policy_hubIiyN4cuda3std3__44plusIiEEE10Policy1000EPiSC_iS9_iiNS7_10__identityEEEvT0_T1_T2_T3_T4_T6_,"aw",@nobits
	.sectionflags	@""
	.align	4
.nv.shared._ZN3cub18CUB_300001_SM_10006detail6reduce28DeviceReduceSingleTileKernelINS2_10policy_hubIiyN4cuda3std3__44plusIiEEE10Policy1000EPiSC_iS9_iiNS7_10__identityEEEvT0_T1_T2_T3_T4_T6_:
	.zero		1068


//--------------------- .nv.shared.reserved.0     --------------------------
	.section	.nv.shared.reserved.0,"aw",@nobits
	.weak		__nv_reservedSMEM_offset_0_alias
	.size		__nv_reservedSMEM_offset_0_alias, 0, 64
	.other		__nv_reservedSMEM_offset_0_alias,@"STO_CUDA_RESERVED_SHARED STV_DEFAULT"
__nv_reservedSMEM_offset_0_alias:
	.zero		0
	.zero		64


//--------------------- .nv.global                --------------------------
	.section	.nv.global,"aw",@nobits
.nv.global:
	.type		_ZN30_INTERNAL_7769767a_4_k_cu_main6thrust24THRUST_300001_SM_1000_NS3seqE,@object
	.size		_ZN30_INTERNAL_7769767a_4_k_cu_main6thrust24THRUST_300001_SM_1000_NS3seqE,(_ZN30_INTERNAL_7769767a_4_k_cu_main4cuda3std3__48in_placeE - _ZN30_INTERNAL_7769767a_4_k_cu_main6thrust24THRUST_300001_SM_1000_NS3seqE)
_ZN30_INTERNAL_7769767a_4_k_cu_main6thrust24THRUST_300001_SM_1000_NS3seqE:
	.zero		1
	.type		_ZN30_INTERNAL_7769767a_4_k_cu_main4cuda3std3__48in_placeE,@object
	.size		_ZN30_INTERNAL_7769767a_4_k_cu_main4cuda3std3__48in_placeE,(_ZN30_INTERNAL_7769767a_4_k_cu_main4cuda3std6ranges3__45__cpo4sizeE - _ZN30_INTERNAL_7769767a_4_k_cu_main4cuda3std3__48in_placeE)
_ZN30_INTERNAL_7769767a_4_k_cu_main4cuda3std3__48in_placeE:
	.zero		1
	.type		_ZN30_INTERNAL_7769767a_4_k_cu_main4cuda3std6ranges3__45__cpo4sizeE,@object
	.size		_ZN30_INTERNAL_7769767a_4_k_cu_main4cuda3std6ranges3__45__cpo4sizeE,(_ZN30_INTERNAL_7769767a_4_k_cu_main6thrust24THRUST_300001_SM_1000_NS12placeholders2_3E - _ZN30_INTERNAL_7769767a_4_k_cu_main4cuda3std6ranges3__45__cpo4sizeE)
_ZN30_INTERNAL_7769767a_4_k_cu_main4cuda3std6ranges3__45__cpo4sizeE:
	.zero		1
	.type		_ZN30_INTERNAL_7769767a_4_k_cu_main6thrust24THRUST_300001_SM_1000_NS12placeholders2_3E,@object
	.size		_ZN30_INTERNAL_7769767a_4_k_cu_main6thrust24THRUST_300001_SM_1000_NS12placeholders2_3E,(_ZN30_INTERNAL_7769767a_4_k_cu_main4cuda3std3__45__cpo6cbeginE - _ZN30_INTERNAL_7769767a_4_k_cu_main6thrust24THRUST_300001_SM_1000_NS12placeholders2_3E)
_ZN30_INTERNAL_7769767a_4_k_cu_main6thrust24THRUST_300001_SM_1000_NS12placeholders2_3E:
	.zero		1
	.type		_ZN30_INTERNAL_7769767a_4_k_cu_main4cuda3std3__45__cpo6cbeginE,@object
	.size		_ZN30_INTERNAL_7769767a_4_k_cu_main4cuda3std3__45__cpo6cbeginE,(_ZN30_INTERNAL_7769767a_4_k_cu_main4cuda3std6ranges3__45__cpo6cbeginE - _ZN30_INTERNAL_7769767a_4_k_cu_main4cuda3std3__45__cpo6cbeginE)
_ZN30_INTERNAL_7769767a_4_k_cu_main4cuda3std3__45__cpo6cbeginE:
	.zero		1
	.type		_ZN30_INTERNAL_7769767a_4_k_cu_main4cuda3std6ranges3__45__cpo6cbeginE,@object
	.size		_ZN30_INTERNAL_7769767a_4_k_cu_main4cuda3std6ranges3__45__cpo6cbeginE,(_ZN30_INTERNAL_7769767a_4_k_cu_main6thrust24THRUST_300001_SM_1000_NS12placeholders2_7E - _ZN30_INTERNAL_7769767a_4_k_cu_main4cuda3std6ranges3__45__cpo6cbeginE)
_ZN30_INTERNAL_7769767a_4_k_cu_main4cuda3std6ranges3__45__cpo6cbeginE:
	.zero		1
	.type		_ZN30_INTERNAL_7769767a_4_k_cu_main6thrust24THRUST_300001_SM_1000_NS12placeholders2_7E,@object
	.size		_ZN30_INTERNAL_7769767a_4_k_cu_main6thrust24THRUST_300001_SM_1000_NS12placeholders2_7E,(_ZN30_INTERNAL_7769767a_4_k_cu_main4cuda3std3__45__cpo7crbeginE - _ZN30_INTERNAL_7769767a_4_k_cu_main6thrust24THRUST_300001_SM_1000_NS12placeholders2_7E)
_ZN30_INTERNAL_7769767a_4_k_cu_main6thrust24THRUST_300001_SM_1000_NS12placeholders2_7E:
	.zero		1
	.type		_ZN30_INTERNAL_7769767a_4_k_cu_main4cuda3std3__45__cpo7crbeginE,@object
	.size		_ZN30_INTERNAL_7769767a_4_k_cu_main4cuda3std3__45__cpo7crbeginE,(_ZN30_INTERNAL_7769767a_4_k_cu_main4cuda3std6ranges3__45__cpo4nextE - _ZN30_INTERNAL_7769767a_4_k_cu_main4cuda3std3__45__cpo7crbeginE)
_ZN30_INTERNAL_7769767a_4_k_cu_main4cuda3std3__45__cpo7crbeginE:
	.zero		1
	.type		_ZN30_INTERNAL_7769767a_4_k_cu_main4cuda3std6ranges3__45__cpo4nextE,@object
	.size		_ZN30_INTERNAL_7769767a_4_k_cu_main4cuda3std6ranges3__45__cpo4nextE,(_ZN30_INTERNAL_7769767a_4_k_cu_main4cuda3std6ranges3__45__cpo4swapE - _ZN30_INTERNAL_7769767a_4_k_cu_main4cuda3std6ranges3__45__cpo4nextE)
_ZN30_INTERNAL_7769767a_4_k_cu_main4cuda3std6ranges3__45__cpo4nextE:
	.zero		1
	.type		_ZN30_INTERNAL_7769767a_4_k_cu_main4cuda3std6ranges3__45__cpo4swapE,@object
	.size		_ZN30_INTERNAL_7769767a_4_k_cu_main4cuda3std6ranges3__45__cpo4swapE,(_ZN30_INTERNAL_7769767a_4_k_cu_main6thrust24THRUST_300001_SM_1000_NS8cuda_cub10par_nosyncE - _ZN30_INTERNAL_7769767a_4_k_cu_main4cuda3std6ranges3__45__cpo4swapE)
_ZN30_INTERNAL_7769767a_4_k_cu_main4cuda3std6ranges3__45__cpo4swapE:
	.zero		1
	.type		_ZN30_INTERNAL_7769767a_4_k_cu_main6thrust24THRUST_300001_SM_1000_NS8cuda_cub10par_nosyncE,@object
	.size		_ZN30_INTERNAL_7769767a_4_k_cu_main6thrust24THRUST_300001_SM_1000_NS8cuda_cub10par_nosyncE,(_ZN30_INTERNAL_7769767a_4_k_cu_main6thrust24THRUST_300001_SM_1000_NS12placeholders2_9E - _ZN30_INTERNAL_7769767a_4_k_cu_main6thrust24THRUST_300001_SM_1000_NS8cuda_cub10par_nosyncE)
_ZN30_INTERNAL_7769767a_4_k_cu_main6thrust24THRUST_300001_SM_1000_NS8cuda_cub10par_nosyncE:
	.zero		1
	.type		_ZN30_INTERNAL_7769767a_4_k_cu_main6thrust24THRUST_300001_SM_1000_NS12placeholders2_9E,@object
	.size		_ZN30_INTERNAL_7769767a_4_k_cu_main6thrust24THRUST_300001_SM_1000_NS12placeholders2_9E,(_ZN30_INTERNAL_7769767a_4_k_cu_main4cuda3std3__432_GLOBAL__N__7769767a_4_k_cu_main6ignoreE - _ZN30_INTERNAL_7769767a_4_k_cu_main6thrust24THRUST_300001_SM_1000_NS12placeholders2_9E)
_ZN30_INTERNAL_7769767a_4_k_cu_main6thrust24THRUST_300001_SM_1000_NS12placeholders2_9E:
	.zero		1
	.type		_ZN30_INTERNAL_7769767a_4_k_cu_main4cuda3std3__432_GLOBAL__N__7769767a_4_k_cu_main6ignoreE,@object
	.size		_ZN30_INTERNAL_7769767a_4_k_cu_main4cuda3std3__432_GLOBAL__N__7769767a_4_k_cu_main6ignoreE,(_ZN30_INTERNAL_7769767a_4_k_cu_main4cuda3std6ranges3__45__cpo4dataE - _ZN30_INTERNAL_7769767a_4_k_cu_main4cuda3std3__432_GLOBAL__N__7769767a_4_k_cu_main6ignoreE)
_ZN30_INTERNAL_7769767a_4_k_cu_main4cuda3std3__432_GLOBAL__N__7769767a_4_k_cu_main6ignoreE:
	.zero		1
	.type		_ZN30_INTERNAL_7769767a_4_k_cu_main4cuda3std6ranges3__45__cpo4dataE,@object
	.size		_ZN30_INTERNAL_7769767a_4_k_cu_main4cuda3std6ranges3__45__cpo4dataE,(_ZN30_INTERNAL_7769767a_4_k_cu_main6thrust24THRUST_300001_SM_1000_NS12placeholders2_1E - _ZN30_INTERNAL_7769767a_4_k_cu_main4cuda3std6ranges3__45__cpo4dataE)
_ZN30_INTERNAL_7769767a_4_k_cu_main4cuda3std6ranges3__45__cpo4dataE:
	.zero		1
	.type		_ZN30_INTERNAL_7769767a_4_k_cu_main6thrust24THRUST_300001_SM_1000_NS12placeholders2_1E,@object
	.size		_ZN30_INTERNAL_7769767a_4_k_cu_main6thrust24THRUST_300001_SM_1000_NS12placeholders2_1E,(_ZN30_INTERNAL_7769767a_4_k_cu_main4cuda3std3__45__cpo5beginE - _ZN30_INTERNAL_7769767a_4_k_cu_main6thrust24THRUST_300001_SM_1000_NS12placeholders2_1E)
_ZN30_INTERNAL_7769767a_4_k_cu_main6thrust24THRUST_300001_SM_1000_NS12placeholders2_1E:
	.zero		1
	.type		_ZN30_INTERNAL_7769767a_4_k_cu_main4cuda3std3__45__cpo5beginE,@object
	.size		_ZN30_INTERNAL_7769767a_4_k_cu_main4cuda3std3__45__cpo5beginE,(_ZN30_INTERNAL_7769767a_4_k_cu_main4cuda3std6ranges3__45__cpo5beginE - _ZN30_INTERNAL_7769767a_4_k_cu_main4cuda3std3__45__cpo5beginE)
_ZN30_INTERNAL_7769767a_4_k_cu_main4cuda3std3__45__cpo5beginE:
	.zero		1
	.type		_ZN30_INTERNAL_7769767a_4_k_cu_main4cuda3std6ranges3__45__cpo5beginE,@object
	.size		_ZN30_INTERNAL_7769767a_4_k_cu_main4cuda3std6ranges3__45__cpo5beginE,(_ZN30_INTERNAL_7769767a_4_k_cu_main6thrust24THRUST_300001_SM_1000_NS12placeholders2_5E - _ZN30_INTERNAL_7769767a_4_k_cu_main4cuda3std6ranges3__45__cpo5beginE)
_ZN30_INTERNAL_7769767a_4_k_cu_main4cuda3std6ranges3__45__cpo5beginE:
	.zero		1
	.type		_ZN30_INTERNAL_7769767a_4_k_cu_main6thrust24THRUST_300001_SM_1000_NS12placeholders2_5E,@object
	.size		_ZN30_INTERNAL_7769767a_4_k_cu_main6thrust24THRUST_300001_SM_1000_NS12placeholders2_5E,(_ZN30_INTERNAL_7769767a_4_k_cu_main4cuda3std3__45__cpo6rbeginE - _ZN30_INTERNAL_7769767a_4_k_cu_main6thrust24THRUST_300001_SM_1000_NS12placeholders2_5E)
_ZN30_INTERNAL_7769767a_4_k_cu_main6thrust24THRUST_300001_SM_1000_NS12placeholders2_5E:
	.zero		1
	.type		_ZN30_INTERNAL_7769767a_4_k_cu_main4cuda3std3__45__cpo6rbeginE,@object
	.size		_ZN30_INTERNAL_7769767a_4_k_cu_main4cuda3std3__45__cpo6rbeginE,(_ZN30_INTERNAL_7769767a_4_k_cu_main4cuda3std6ranges3__45__cpo7advanceE - _ZN30_INTERNAL_7769767a_4_k_cu_main4cuda3std3__45__cpo6rbeginE)
_ZN30_INTERNAL_7769767a_4_k_cu_main4cuda3std3__45__cpo6rbeginE:
	.zero		1
	.type		_ZN30_INTERNAL_7769767a_4_k_cu_main4cuda3std6ranges3__45__cpo7advanceE,@object
	.size		_ZN30_INTERNAL_7769767a_4_k_cu_main4cuda3std6ranges3__45__cpo7advanceE,(_ZN30_INTERNAL_7769767a_4_k_cu_main4cuda3std3__47nulloptE - _ZN30_INTERNAL_7769767a_4_k_cu_main4cuda3std6ranges3__45__cpo7advanceE)
_ZN30_INTERNAL_7769767a_4_k_cu_main4cuda3std6ranges3__45__cpo7advanceE:
	.zero		1
	.type		_ZN30_INTERNAL_7769767a_4_k_cu_main4cuda3std3__47nulloptE,@object
	.size		_ZN30_INTERNAL_7769767a_4_k_cu_main4cuda3std3__47nulloptE,(_ZN30_INTERNAL_7769767a_4_k_cu_main4cuda3std6ranges3__45__cpo8distanceE - _ZN30_INTERNAL_7769767a_4_k_cu_main4cuda3std3__47nulloptE)
_ZN30_INTERNAL_7769767a_4_k_cu_main4cuda3std3__47nulloptE:
	.zero		1
	.type		_ZN30_INTERNAL_7769767a_4_k_cu_main4cuda3std6ranges3__45__cpo8distanceE,@object
	.size		_ZN30_INTERNAL_7769767a_4_k_cu_main4cuda3std6ranges3__45__cpo8distanceE,(_ZN30_INTERNAL_7769767a_4_k_cu_main6thrust24THRUST_300001_SM_1000_NS12placeholders3_10E - _ZN30_INTERNAL_7769767a_4_k_cu_main4cuda3std6ranges3__45__cpo8distanceE)
_ZN30_INTERNAL_7769767a_4_k_cu_main4cuda3std6ranges3__45__cpo8distanceE:
	.zero		1
	.type		_ZN30_INTERNAL_7769767a_4_k_cu_main6thrust24THRUST_300001_SM_1000_NS12placeholders3_10E,@object
	.size		_ZN30_INTERNAL_7769767a_4_k_cu_main6thrust24THRUST_300001_SM_1000_NS12placeholders3_10E,(_ZN30_INTERNAL_7769767a_4_k_cu_main4cuda3std3__419piecewise_constructE - _ZN30_INTERNAL_7769767a_4_k_cu_main6thrust24THRUST_300001_SM_1000_NS12placeholders3_10E)
_ZN30_INTERNAL_7769767a_4_k_cu_main6thrust24THRUST_300001_SM_1000_NS12placeholders3_10E:
	.zero		1
	.type		_ZN30_INTERNAL_7769767a_4_k_cu_main4cuda3std3__419piecewise_constructE,@object
	.size		_ZN30_INTERNAL_7769767a_4_k_cu_main4cuda3std3__419piecewise_constructE,(_ZN30_INTERNAL_7769767a_4_k_cu_main4cuda3std6ranges3__45__cpo5cdataE - _ZN30_INTERNAL_7769767a_4_k_cu_main4cuda3std3__419piecewise_constructE)
_ZN30_INTERNAL_7769767a_4_k_cu_main4cuda3std3__419piecewise_constructE:
	.zero		1
	.type		_ZN30_INTERNAL_7769767a_4_k_cu_main4cuda3std6ranges3__45__cpo5cdataE,@object
	.size		_ZN30_INTERNAL_7769767a_4_k_cu_main4cuda3std6ranges3__45__cpo5cdataE,(_ZN30_INTERNAL_7769767a_4_k_cu_main6thrust24THRUST_300001_SM_1000_NS12placeholders2_2E - _ZN30_INTERNAL_7769767a_4_k_cu_main4cuda3std6ranges3__45__cpo5cdataE)
_ZN30_INTERNAL_7769767a_4_k_cu_main4cuda3std6ranges3__45__cpo5cdataE:
	.zero		1
	.type		_ZN30_INTERNAL_7769767a_4_k_cu_main6thrust24THRUST_300001_SM_1000_NS12placeholders2_2E,@object
	.size		_ZN30_INTERNAL_7769767a_4_k_cu_main6thrust24THRUST_300001_SM_1000_NS12placeholders2_2E,(_ZN30_INTERNAL_7769767a_4_k_cu_main4cuda3std3__45__cpo3endE - _ZN30_INTERNAL_7769767a_4_k_cu_main6thrust24THRUST_300001_SM_1000_NS12placeholders2_2E)
_ZN30_INTERNAL_7769767a_4_k_cu_main6thrust24THRUST_300001_SM_1000_NS12placeholders2_2E:
	.zero		1
	.type		_ZN30_INTERNAL_7769767a_4_k_cu_main4cuda3std3__45__cpo3endE,@object
	.size		_ZN30_INTERNAL_7769767a_4_k_cu_main4cuda3std3__45__cpo3endE,(_ZN30_INTERNAL_7769767a_4_k_cu_main4cuda3std6ranges3__45__cpo3endE - _ZN30_INTERNAL_7769767a_4_k_cu_main4cuda3std3__45__cpo3endE)
_ZN30_INTERNAL_7769767a_4_k_cu_main4cuda3std3__45__cpo3endE:
	.zero		1
	.type		_ZN30_INTERNAL_7769767a_4_k_cu_main4cuda3std6ranges3__45__cpo3endE,@object
	.size		_ZN30_INTERNAL_7769767a_4_k_cu_main4cuda3std6ranges3__45__cpo3endE,(_ZN30_INTERNAL_7769767a_4_k_cu_main6thrust24THRUST_300001_SM_1000_NS12placeholders2_6E - _ZN30_INTERNAL_7769767a_4_k_cu_main4cuda3std6ranges3__45__cpo3endE)
_ZN30_INTERNAL_7769767a_4_k_cu_main4cuda3std6ranges3__45__cpo3endE:
	.zero		1
	.type		_ZN30_INTERNAL_7769767a_4_k_cu_main6thrust24THRUST_300001_SM_1000_NS12placeholders2_6E,@object
	.size		_ZN30_INTERNAL_7769767a_4_k_cu_main6thrust24THRUST_300001_SM_1000_NS12placeholders2_6E,(_ZN30_INTERNAL_7769767a_4_k_cu_main4cuda3std3__45__cpo4rendE - _ZN30_INTERNAL_7769767a_4_k_cu_main6thrust24THRUST_300001_SM_1000_NS12placeholders2_6E)
_ZN30_INTERNAL_7769767a_4_k_cu_main6thrust24THRUST_300001_SM_1000_NS12placeholders2_6E:
	.zero		1
	.type		_ZN30_INTERNAL_7769767a_4_k_cu_main4cuda3std3__45__cpo4rendE,@object
	.size		_ZN30_INTERNAL_7769767a_4_k_cu_main4cuda3std3__45__cpo4rendE,(_ZN30_INTERNAL_7769767a_4_k_cu_main4cuda3std6ranges3__45__cpo9iter_swapE - _ZN30_INTERNAL_7769767a_4_k_cu_main4cuda3std3__45__cpo4rendE)
_ZN30_INTERNAL_7769767a_4_k_cu_main4cuda3std3__45__cpo4rendE:
	.zero		1
	.type		_ZN30_INTERNAL_7769767a_4_k_cu_main4cuda3std6ranges3__45__cpo9iter_swapE,@object
	.size		_ZN30_INTERNAL_7769767a_4_k_cu_main4cuda3std6ranges3__45__cpo9iter_swapE,(_ZN30_INTERNAL_7769767a_4_k_cu_main4cuda3std3__48unexpectE - _ZN30_INTERNAL_7769767a_4_k_cu_main4cuda3std6ranges3__45__cpo9iter_swapE)
_ZN30_INTERNAL_7769767a_4_k_cu_main4cuda3std6ranges3__45__cpo9iter_swapE:
	.zero		1
	.type		_ZN30_INTERNAL_7769767a_4_k_cu_main4cuda3std3__48unexpectE,@object
	.size		_ZN30_INTERNAL_7769767a_4_k_cu_main4cuda3std3__48unexpectE,(_ZN30_INTERNAL_7769767a_4_k_cu_main6thrust24THRUST_300001_SM_1000_NS8cuda_cub3parE - _ZN30_INTERNAL_7769767a_4_k_cu_main4cuda3std3__48unexpectE)
_ZN30_INTERNAL_7769767a_4_k_cu_main4cuda3std3__48unexpectE:
	.zero		1
	.type		_ZN30_INTERNAL_7769767a_4_k_cu_main6thrust24THRUST_300001_SM_1000_NS8cuda_cub3parE,@object
	.size		_ZN30_INTERNAL_7769767a_4_k_cu_main6thrust24THRUST_300001_SM_1000_NS8cuda_cub3parE,(_ZN30_INTERNAL_7769767a_4_k_cu_main6thrust24THRUST_300001_SM_1000_NS12placeholders2_4E - _ZN30_INTERNAL_7769767a_4_k_cu_main6thrust24THRUST_300001_SM_1000_NS8cuda_cub3parE)
_ZN30_INTERNAL_7769767a_4_k_cu_main6thrust24THRUST_300001_SM_1000_NS8cuda_cub3parE:
	.zero		1
	.type		_ZN30_INTERNAL_7769767a_4_k_cu_main6thrust24THRUST_300001_SM_1000_NS12placeholders2_4E,@object
	.size		_ZN30_INTERNAL_7769767a_4_k_cu_main6thrust24THRUST_300001_SM_1000_NS12placeholders2_4E,(_ZN30_INTERNAL_7769767a_4_k_cu_main4cuda3std3__45__cpo4cendE - _ZN30_INTERNAL_7769767a_4_k_cu_main6thrust24THRUST_300001_SM_1000_NS12placeholders2_4E)
_ZN30_INTERNAL_7769767a_4_k_cu_main6thrust24THRUST_300001_SM_1000_NS12placeholders2_4E:
	.zero		1
	.type		_ZN30_INTERNAL_7769767a_4_k_cu_main4cuda3std3__45__cpo4cendE,@object
	.size		_ZN30_INTERNAL_7769767a_4_k_cu_main4cuda3std3__45__cpo4cendE,(_ZN30_INTERNAL_7769767a_4_k_cu_main4cuda3std6ranges3__45__cpo4cendE - _ZN30_INTERNAL_7769767a_4_k_cu_main4cuda3std3__45__cpo4cendE)
_ZN30_INTERNAL_7769767a_4_k_cu_main4cuda3std3__45__cpo4cendE:
	.zero		1
	.type		_ZN30_INTERNAL_7769767a_4_k_cu_main4cuda3std6ranges3__45__cpo4cendE,@object
	.size		_ZN30_INTERNAL_7769767a_4_k_cu_main4cuda3std6ranges3__45__cpo4cendE,(_ZN30_INTERNAL_7769767a_4_k_cu_main4cuda3std3__420unreachable_sentinelE - _ZN30_INTERNAL_7769767a_4_k_cu_main4cuda3std6ranges3__45__cpo4cendE)
_ZN30_INTERNAL_7769767a_4_k_cu_main4cuda3std6ranges3__45__cpo4cendE:
	.zero		1
	.type		_ZN30_INTERNAL_7769767a_4_k_cu_main4cuda3std3__420unreachable_sentinelE,@object
	.size		_ZN30_INTERNAL_7769767a_4_k_cu_main4cuda3std3__420unreachable_sentinelE,(_ZN30_INTERNAL_7769767a_4_k_cu_main4cuda3std6ranges3__45__cpo5ssizeE - _ZN30_INTERNAL_7769767a_4_k_cu_main4cuda3std3__420unreachable_sentinelE)
_ZN30_INTERNAL_7769767a_4_k_cu_main4cuda3std3__420unreachable_sentinelE:
	.zero		1
	.type		_ZN30_INTERNAL_7769767a_4_k_cu_main4cuda3std6ranges3__45__cpo5ssizeE,@object
	.size		_ZN30_INTERNAL_7769767a_4_k_cu_main4cuda3std6ranges3__45__cpo5ssizeE,(_ZN30_INTERNAL_7769767a_4_k_cu_main6thrust24THRUST_300001_SM_1000_NS12placeholders2_8E - _ZN30_INTERNAL_7769767a_4_k_cu_main4cuda3std6ranges3__45__cpo5ssizeE)
_ZN30_INTERNAL_7769767a_4_k_cu_main4cuda3std6ranges3__45__cpo5ssizeE:
	.zero		1
	.type		_ZN30_INTERNAL_7769767a_4_k_cu_main6thrust24THRUST_300001_SM_1000_NS12placeholders2_8E,@object
	.size		_ZN30_INTERNAL_7769767a_4_k_cu_main6thrust24THRUST_300001_SM_1000_NS12placeholders2_8E,(_ZN30_INTERNAL_7769767a_4_k_cu_main4cuda3std3__45__cpo5crendE - _ZN30_INTERNAL_7769767a_4_k_cu_main6thrust24THRUST_300001_SM_1000_NS12placeholders2_8E)
_ZN30_INTERNAL_7769767a_4_k_cu_main6thrust24THRUST_300001_SM_1000_NS12placeholders2_8E:
	.zero		1
	.type		_ZN30_INTERNAL_7769767a_4_k_cu_main4cuda3std3__45__cpo5crendE,@object
	.size		_ZN30_INTERNAL_7769767a_4_k_cu_main4cuda3std3__45__cpo5crendE,(_ZN30_INTERNAL_7769767a_4_k_cu_main4cuda3std6ranges3__45__cpo4prevE - _ZN30_INTERNAL_7769767a_4_k_cu_main4cuda3std3__45__cpo5crendE)
_ZN30_INTERNAL_7769767a_4_k_cu_main4cuda3std3__45__cpo5crendE:
	.zero		1
	.type		_ZN30_INTERNAL_7769767a_4_k_cu_main4cuda3std6ranges3__45__cpo4prevE,@object
	.size		_ZN30_INTERNAL_7769767a_4_k_cu_main4cuda3std6ranges3__45__cpo4prevE,(_ZN30_INTERNAL_7769767a_4_k_cu_main4cuda3std6ranges3__45__cpo9iter_moveE - _ZN30_INTERNAL_7769767a_4_k_cu_main4cuda3std6ranges3__45__cpo4prevE)
_ZN30_INTERNAL_7769767a_4_k_cu_main4cuda3std6ranges3__45__cpo4prevE:
	.zero		1
	.type		_ZN30_INTERNAL_7769767a_4_k_cu_main4cuda3std6ranges3__45__cpo9iter_moveE,@object
	.size		_ZN30_INTERNAL_7769767a_4_k_cu_main4cuda3std6ranges3__45__cpo9iter_moveE,(_ZN30_INTERNAL_7769767a_4_k_cu_main6thrust24THRUST_300001_SM_1000_NS6system6detail10sequential3seqE - _ZN30_INTERNAL_7769767a_4_k_cu_main4cuda3std6ranges3__45__cpo9iter_moveE)
_ZN30_INTERNAL_7769767a_4_k_cu_main4cuda3std6ranges3__45__cpo9iter_moveE:
	.zero		1
	.type		_ZN30_INTERNAL_7769767a_4_k_cu_main6thrust24THRUST_300001_SM_1000_NS6system6detail10sequential3seqE,@object
	.size		_ZN30_INTERNAL_7769767a_4_k_cu_main6thrust24THRUST_300001_SM_1000_NS6system6detail10sequential3seqE,(.L_31 - _ZN30_INTERNAL_7769767a_4_k_cu_main6thrust24THRUST_300001_SM_1000_NS6system6detail10sequential3seqE)
_ZN30_INTERNAL_7769767a_4_k_cu_main6thrust24THRUST_300001_SM_1000_NS6system6detail10sequential3seqE:
	.zero		1
.L_31:


//--------------------- .nv.shared._ZN3cub18CUB_300001_SM_10006detail6reduce18DeviceReduceKernelINS2_10policy_hubIiyN4cuda3std3__44plusIiEEE10Policy1000EN6thrust24THRUST_300001_SM_1000_NS6detail15normal_iteratorINSD_10device_ptrIcEEEEyS9_iNS7_10__identityEEEvT0_PT3_T1_NS0_13GridEvenShareISN_EET2_T4_ --------------------------
	.section	.nv.shared._ZN3cub18CUB_300001_SM_10006detail6reduce18DeviceReduceKernelINS2_10policy_hubIiyN4cuda3std3__44plusIiEEE10Policy1000EN6thrust24THRUST_300001_SM_1000_NS6detail15normal_iteratorINSD_10device_ptrIcEEEEyS9_iNS7_10__identityEEEvT0_PT3_T1_NS0_13GridEvenShareISN_EET2_T4_,"aw",@nobits
	.sectionflags	@""
	.align	4
.nv.shared._ZN3cub18CUB_300001_SM_10006detail6reduce18DeviceReduceKernelINS2_10policy_hubIiyN4cuda3std3__44plusIiEEE10Policy1000EN6thrust24THRUST_300001_SM_1000_NS6detail15normal_iteratorINSD_10device_ptrIcEEEEyS9_iNS7_10__identityEEEvT0_PT3_T1_NS0_13GridEvenShareISN_EET2_T4_:
	.zero		1068


//--------------------- .nv.shared._ZN3cub18CUB_300001_SM_10006detail6reduce28DeviceReduceSingleTileKernelINS2_10policy_hubIiyN4cuda3std3__44plusIiEEE10Policy1000EN6thrust24THRUST_300001_SM_1000_NS6detail15normal_iteratorINSD_10device_ptrIcEEEEPiyS9_iiNS7_10__identityEEEvT0_T1_T2_T3_T4_T6_ --------------------------
	.section	.nv.shared._ZN3cub18CUB_300001_SM_10006detail6reduce28DeviceReduceSingleTileKernelINS2_10policy_hubIiyN4cuda3std3__44plusIiEEE10Policy1000EN6thrust24THRUST_300001_SM_1000_NS6detail15normal_iteratorINSD_10device_ptrIcEEEEPiyS9_iiNS7_10__identityEEEvT0_T1_T2_T3_T4_T6_,"aw",@nobits
	.sectionflags	@""
	.align	4
.nv.shared._ZN3cub18CUB_300001_SM_10006detail6reduce28DeviceReduceSingleTileKernelINS2_10policy_hubIiyN4cuda3std3__44plusIiEEE10Policy1000EN6thrust24THRUST_300001_SM_1000_NS6detail15normal_iteratorINSD_10device_ptrIcEEEEPiyS9_iiNS7_10__identityEEEvT0_T1_T2_T3_T4_T6_:
	.zero		1068


//--------------------- .nv.shared._ZN3cub18CUB_300001_SM_10006detail6reduce28DeviceReduceSingleTileKernelINS2_10policy_hubIijN4cuda3std3__44plusIiEEE10Policy1000EPiSC_iS9_iiNS7_10__identityEEEvT0_T1_T2_T3_T4_T6_ --------------------------
	.section	.nv.shared._ZN3cub18CUB_300001_SM_10006detail6reduce28DeviceReduceSingleTileKernelINS2_10policy_hubIijN4cuda3std3__44plusIiEEE10Policy1000EPiSC_iS9_iiNS7_10__identityEEEvT0_T1_T2_T3_T4_T6_,"aw",@nobits
	.sectionflags	@""
	.align	4
.nv.shared._ZN3cub18CUB_300001_SM_10006detail6reduce28DeviceReduceSingleTileKernelINS2_10policy_hubIijN4cuda3std3__44plusIiEEE10Policy1000EPiSC_iS9_iiNS7_10__identityEEEvT0_T1_T2_T3_T4_T6_:
	.zero		1068


//--------------------- .nv.shared._ZN3cub18CUB_300001_SM_10006detail6reduce18DeviceReduceKernelINS2_10policy_hubIijN4cuda3std3__44plusIiEEE10Policy1000EN6thrust24THRUST_300001_SM_1000_NS6detail15normal_iteratorINSD_10device_ptrIcEEEEjS9_iNS7_10__identityEEEvT0_PT3_T1_NS0_13GridEvenShareISN_EET2_T4_ --------------------------
	.section	.nv.shared._ZN3cub18CUB_300001_SM_10006detail6reduce18DeviceReduceKernelINS2_10policy_hubIijN4cuda3std3__44plusIiEEE10Policy1000EN6thrust24THRUST_300001_SM_1000_NS6detail15normal_iteratorINSD_10device_ptrIcEEEEjS9_iNS7_10__identityEEEvT0_PT3_T1_NS0_13GridEvenShareISN_EET2_T4_,"aw",@nobits
	.sectionflags	@""
	.align	4
.nv.shared._ZN3cub18CUB_300001_SM_10006detail6reduce18DeviceReduceKernelINS2_10policy_hubIijN4cuda3std3__44plusIiEEE10Policy1000EN6thrust24THRUST_300001_SM_1000_NS6detail15normal_iteratorINSD_10device_ptrIcEEEEjS9_iNS7_10__identityEEEvT0_PT3_T1_NS0_13GridEvenShareISN_EET2_T4_:
	.zero		1068


//--------------------- .nv.shared._ZN3cub18CUB_300001_SM_10006detail6reduce28DeviceReduceSingleTileKernelINS2_10policy_hubIijN4cuda3std3__44plusIiEEE10Policy1000EN6thrust24THRUST_300001_SM_1000_NS6detail15normal_iteratorINSD_10device_ptrIcEEEEPijS9_iiNS7_10__identityEEEvT0_T1_T2_T3_T4_T6_ --------------------------
	.section	.nv.shared._ZN3cub18CUB_300001_SM_10006detail6reduce28DeviceReduceSingleTileKernelINS2_10policy_hubIijN4cuda3std3__44plusIiEEE10Policy1000EN6thrust24THRUST_300001_SM_1000_NS6detail15normal_iteratorINSD_10device_ptrIcEEEEPijS9_iiNS7_10__identityEEEvT0_T1_T2_T3_T4_T6_,"aw",@nobits
	.sectionflags	@""
	.align	4
.nv.shared._ZN3cub18CUB_300001_SM_10006detail6reduce28DeviceReduceSingleTileKernelINS2_10policy_hubIijN4cuda3std3__44plusIiEEE10Policy1000EN6thrust24THRUST_300001_SM_1000_NS6detail15normal_iteratorINSD_10device_ptrIcEEEEPijS9_iiNS7_10__identityEEEvT0_T1_T2_T3_T4_T6_:
	.zero		1068


//--------------------- .nv.constant0._ZN3cub18CUB_300001_SM_10006detail6reduce28DeviceReduceSingleTileKernelINS2_10policy_hubIiyN4cuda3std3__44plusIiEEE10Policy1000EPiSC_iS9_iiNS7_10__identityEEEvT0_T1_T2_T3_T4_T6_ --------------------------
	.section	.nv.constant0._ZN3cub18CUB_300001_SM_10006detail6reduce28DeviceReduceSingleTileKernelINS2_10policy_hubIiyN4cuda3std3__44plusIiEEE10Policy1000EPiSC_iS9_iiNS7_10__identityEEEvT0_T1_T2_T3_T4_T6_,"a",@progbits
	.sectionflags	@""
	.align	4
.nv.constant0._ZN3cub18CUB_300001_SM_10006detail6reduce28DeviceReduceSingleTileKernelINS2_10policy_hubIiyN4cuda3std3__44plusIiEEE10Policy1000EPiSC_iS9_iiNS7_10__identityEEEvT0_T1_T2_T3_T4_T6_:
	.zero		925


//--------------------- .nv.constant0._ZN3cub18CUB_300001_SM_10006detail6reduce18DeviceReduceKernelINS2_10policy_hubIiyN4cuda3std3__44plusIiEEE10Policy1000EN6thrust24THRUST_300001_SM_1000_NS6detail15normal_iteratorINSD_10device_ptrIcEEEEyS9_iNS7_10__identityEEEvT0_PT3_T1_NS0_13GridEvenShareISN_EET2_T4_ --------------------------
	.section	.nv.constant0._ZN3cub18CUB_300001_SM_10006detail6reduce18DeviceReduceKernelINS2_10policy_hubIiyN4cuda3std3__44plusIiEEE10Policy1000EN6thrust24THRUST_300001_SM_1000_NS6detail15normal_iteratorINSD_10device_ptrIcEEEEyS9_iNS7_10__identityEEEvT0_PT3_T1_NS0_13GridEvenShareISN_EET2_T4_,"a",@progbits
	.sectionflags	@""
	.align	4
.nv.constant0._ZN3cub18CUB_300001_SM_10006detail6reduce18DeviceReduceKernelINS2_10policy_hubIiyN4cuda3std3__44plusIiEEE10Policy1000EN6thrust24THRUST_300001_SM_1000_NS6detail15normal_iteratorINSD_10device_ptrIcEEEEyS9_iNS7_10__identityEEEvT0_PT3_T1_NS0_13GridEvenShareISN_EET2_T4_:
	.zero		994


//--------------------- .nv.constant0._ZN3cub18CUB_300001_SM_10006detail6reduce28DeviceReduceSingleTileKernelINS2_10policy_hubIiyN4cuda3std3__44plusIiEEE10Policy1000EN6thrust24THRUST_300001_SM_1000_NS6detail15normal_iteratorINSD_10device_ptrIcEEEEPiyS9_iiNS7_10__identityEEEvT0_T1_T2_T3_T4_T6_ --------------------------
	.section	.nv.constant0._ZN3cub18CUB_300001_SM_10006detail6reduce28DeviceReduceSingleTileKernelINS2_10policy_hubIiyN4cuda3std3__44plusIiEEE10Policy1000EN6thrust24THRUST_300001_SM_1000_NS6detail15normal_iteratorINSD_10device_ptrIcEEEEPiyS9_iiNS7_10__identityEEEvT0_T1_T2_T3_T4_T6_,"a",@progbits
	.sectionflags	@""
	.align	4
.nv.constant0._ZN3cub18CUB_300001_SM_10006detail6reduce28DeviceReduceSingleTileKernelINS2_10policy_hubIiyN4cuda3std3__44plusIiEEE10Policy1000EN6thrust24THRUST_300001_SM_1000_NS6detail15normal_iteratorINSD_10device_ptrIcEEEEPiyS9_iiNS7_10__identityEEEvT0_T1_T2_T3_T4_T6_:
	.zero		929


//--------------------- .nv.constant0._ZN3cub18CUB_300001_SM_10006detail6reduce28DeviceReduceSingleTileKernelINS2_10policy_hubIijN4cuda3std3__44plusIiEEE10Policy1000EPiSC_iS9_iiNS7_10__identityEEEvT0_T1_T2_T3_T4_T6_ --------------------------
	.section	.nv.constant0._ZN3cub18CUB_300001_SM_10006detail6reduce28DeviceReduceSingleTileKernelINS2_10policy_hubIijN4cuda3std3__44plusIiEEE10Policy1000EPiSC_iS9_iiNS7_10__identityEEEvT0_T1_T2_T3_T4_T6_,"a",@progbits
	.sectionflags	@""
	.align	4
.nv.constant0._ZN3cub18CUB_300001_SM_10006detail6reduce28DeviceReduceSingleTileKernelINS2_10policy_hubIijN4cuda3std3__44plusIiEEE10Policy1000EPiSC_iS9_iiNS7_10__identityEEEvT0_T1_T2_T3_T4_T6_:
	.zero		925


//--------------------- .nv.constant0._ZN3cub18CUB_300001_SM_10006detail6reduce18DeviceReduceKernelINS2_10policy_hubIijN4cuda3std3__44plusIiEEE10Policy1000EN6thrust24THRUST_300001_SM_1000_NS6detail15normal_iteratorINSD_10device_ptrIcEEEEjS9_iNS7_10__identityEEEvT0_PT3_T1_NS0_13GridEvenShareISN_EET2_T4_ --------------------------
	.section	.nv.constant0._ZN3cub18CUB_300001_SM_10006detail6reduce18DeviceReduceKernelINS2_10policy_hubIijN4cuda3std3__44plusIiEEE10Policy1000EN6thrust24THRUST_300001_SM_1000_NS6detail15normal_iteratorINSD_10device_ptrIcEEEEjS9_iNS7_10__identityEEEvT0_PT3_T1_NS0_13GridEvenShareISN_EET2_T4_,"a",@progbits
	.sectionflags	@""
	.align	4
.nv.constant0._ZN3cub18CUB_300001_SM_10006detail6reduce18DeviceReduceKernelINS2_10policy_hubIijN4cuda3std3__44plusIiEEE10Policy1000EN6thrust24THRUST_300001_SM_1000_NS6detail15normal_iteratorINSD_10device_ptrIcEEEEjS9_iNS7_10__identityEEEvT0_PT3_T1_NS0_13GridEvenShareISN_EET2_T4_:
	.zero		958


//--------------------- .nv.constant0._ZN3cub18CUB_300001_SM_10006detail6reduce28DeviceReduceSingleTileKernelINS2_10policy_hubIijN4cuda3std3__44plusIiEEE10Policy1000EN6thrust24THRUST_300001_SM_1000_NS6detail15normal_iteratorINSD_10device_ptrIcEEEEPijS9_iiNS7_10__identityEEEvT0_T1_T2_T3_T4_T6_ --------------------------
	.section	.nv.constant0._ZN3cub18CUB_300001_SM_10006detail6reduce28DeviceReduceSingleTileKernelINS2_10policy_hubIijN4cuda3std3__44plusIiEEE10Policy1000EN6thrust24THRUST_300001_SM_1000_NS6detail15normal_iteratorINSD_10device_ptrIcEEEEPijS9_iiNS7_10__identityEEEvT0_T1_T2_T3_T4_T6_,"a",@progbits
	.sectionflags	@""
	.align	4
.nv.constant0._ZN3cub18CUB_300001_SM_10006detail6reduce28DeviceReduceSingleTileKernelINS2_10policy_hubIijN4cuda3std3__44plusIiEEE10Policy1000EN6thrust24THRUST_300001_SM_1000_NS6detail15normal_iteratorINSD_10device_ptrIcEEEEPijS9_iiNS7_10__identityEEEvT0_T1_T2_T3_T4_T6_:
	.zero		925


//--------------------- .nv.constant0._ZN3cub18CUB_300001_SM_10006detail9transform16transform_kernelINS2_10policy_hubILb1EN4cuda3std3__45tupleIJN6thrust24THRUST_300001_SM_1000_NS6detail15normal_iteratorINSA_10device_ptrIcEEEESF_EEEE10policy1000El5scoreSF_JPcSK_EEEvT0_iT1_T2_DpNS2_10kernel_argIT3_EE --------------------------
	.section	.nv.constant0._ZN3cub18CUB_300001_SM_10006detail9transform16transform_kernelINS2_10policy_hubILb1EN4cuda3std3__45tupleIJN6thrust24THRUST_300001_SM_1000_NS6detail15normal_iteratorINSA_10device_ptrIcEEEESF_EEEE10policy1000El5scoreSF_JPcSK_EEEvT0_iT1_T2_DpNS2_10kernel_argIT3_EE,"a",@progbits
	.sectionflags	@""
	.align	4
.nv.constant0._ZN3cub18CUB_300001_SM_10006detail9transform16transform_kernelINS2_10policy_hubILb1EN4cuda3std3__45tupleIJN6thrust24THRUST_300001_SM_1000_NS6detail15normal_iteratorINSA_10device_ptrIcEEEESF_EEEE10policy1000El5scoreSF_JPcSK_EEEvT0_iT1_T2_DpNS2_10kernel_argIT3_EE:
	.zero		952


//--------------------- .nv.constant0._ZN3cub18CUB_300001_SM_10006detail9transform16transform_kernelINS2_10policy_hubILb1EN4cuda3std3__45tupleIJN6thrust24THRUST_300001_SM_1000_NS6detail15normal_iteratorINSA_10device_ptrIcEEEESF_EEEE10policy1000Ei5scoreSF_JPcSK_EEEvT0_iT1_T2_DpNS2_10kernel_argIT3_EE --------------------------
	.section	.nv.constant0._ZN3cub18CUB_300001_SM_10006detail9transform16transform_kernelINS2_10policy_hubILb1EN4cuda3std3__45tupleIJN6thrust24THRUST_300001_SM_1000_NS6detail15normal_iteratorINSA_10device_ptrIcEEEESF_EEEE10policy1000Ei5scoreSF_JPcSK_EEEvT0_iT1_T2_DpNS2_10kernel_argIT3_EE,"a",@progbits
	.sectionflags	@""
	.align	4
.nv.constant0._ZN3cub18CUB_300001_SM_10006detail9transform16transform_kernelINS2_10policy_hubILb1EN4cuda3std3__45tupleIJN6thrust24THRUST_300001_SM_1000_NS6detail15normal_iteratorINSA_10device_ptrIcEEEESF_EEEE10policy1000Ei5scoreSF_JPcSK_EEEvT0_iT1_T2_DpNS2_10kernel_argIT3_EE:
	.zero		952


//--------------------- .nv.constant0._ZN3cub18CUB_300001_SM_10006detail8for_each13static_kernelINS2_12policy_hub_t12policy_500_tEmN6thrust24THRUST_300001_SM_1000_NS8cuda_cub20__uninitialized_fill7functorINS7_10device_ptrIcEEcEEEEvT0_T1_ --------------------------
	.section	.nv.constant0._ZN3cub18CUB_300001_SM_10006detail8for_each13static_kernelINS2_12policy_hub_t12policy_500_tEmN6thrust24THRUST_300001_SM_1000_NS8cuda_cub20__uninitialized_fill7functorINS7_10device_ptrIcEEcEEEEvT0_T1_,"a",@progbits
	.sectionflags	@""
	.align	4
.nv.constant0._ZN3cub18CUB_300001_SM_10006detail8for_each13static_kernelINS2_12policy_hub_t12policy_500_tEmN6thrust24THRUST_300001_SM_1000_NS8cuda_cub20__uninitialized_fill7functorINS7_10device_ptrIcEEcEEEEvT0_T1_:
	.zero		920


//--------------------- .nv.constant0._ZN3cub18CUB_300001_SM_10006detail11EmptyKernelIvEEvv --------------------------
	.section	.nv.constant0._ZN3cub18CUB_300001_SM_10006detail11EmptyKernelIvEEvv,"a",@progbits
	.sectionflags	@""
	.align	4
.nv.constant0._ZN3cub18CUB_300001_SM_10006detail11EmptyKernelIvEEvv:
	.zero		896


//--------------------- SYMBOLS --------------------------

	.type		.nv.reservedSmem.offset0,@object
	.size		.nv.reservedSmem.offset0,0x4
	.type		.nv.reservedSmem.cap,@object
	.size		.nv.reservedSmem.cap,0x4
